def matmul_kernel(
    a_ptr,
    b_ptr,
    c_ptr,
    M,
    N,
    K,
    stride_am,
    stride_ak,
    stride_bk,
    stride_bn,
    stride_cm,
    stride_cn,
    BLOCK_M: tl.constexpr,
    BLOCK_N: tl.constexpr,
    BLOCK_K: tl.constexpr,
    GROUP_M: tl.constexpr,
):
    pid = tl.program_id(axis=0)
    num_pid_m = tl.cdiv(M, BLOCK_M)
    num_pid_n = tl.cdiv(N, BLOCK_N)
    num_pid_in_group = GROUP_M * num_pid_n
    group_id = pid // num_pid_in_group
    first_pid_m = group_id * GROUP_M
    group_size_m = min(num_pid_m - first_pid_m, GROUP_M)
    pid_m = first_pid_m + ((pid % num_pid_in_group) % group_size_m)
    pid_n = (pid % num_pid_in_group) // group_size_m

    offs_am = (pid_m * BLOCK_M + tl.arange(0, BLOCK_M)) % M
    offs_bn = (pid_n * BLOCK_N + tl.arange(0, BLOCK_N)) % N
    offs_k = tl.arange(0, BLOCK_K)
    a_ptrs = a_ptr + offs_am[:, None] * stride_am + offs_k[None, :] * stride_ak
    b_ptrs = b_ptr + offs_k[:, None] * stride_bk + offs_bn[None, :] * stride_bn

    acc = tl.zeros((BLOCK_M, BLOCK_N), dtype=tl.float32)
    for kk in range(0, tl.cdiv(K, BLOCK_K)):
        a = tl.load(a_ptrs, mask=offs_k[None, :] < K - kk * BLOCK_K, other=0.0)
        b = tl.load(b_ptrs, mask=offs_k[:, None] < K - kk * BLOCK_K, other=0.0)
        acc = tl.dot(a, b, acc)
        a_ptrs += BLOCK_K * stride_ak
        b_ptrs += BLOCK_K * stride_bk

    c = acc.to(c_ptr.dtype.element_ty)
    offs_cm = pid_m * BLOCK_M + tl.arange(0, BLOCK_M)
    offs_cn = pid_n * BLOCK_N + tl.arange(0, BLOCK_N)
    c_ptrs = c_ptr + offs_cm[:, None] * stride_cm + offs_cn[None, :] * stride_cn
    mask = (offs_cm[:, None] < M) & (offs_cn[None, :] < N)
    tl.store(c_ptrs, c, mask=mask)

# config = {"BLOCK_K": 32, "BLOCK_M": 256, "BLOCK_N": 256, "GROUP_M": 8, "arch": "sm_90", "dtype": "fp8e5m2", "num_ctas": 1, "num_stages": 2, "num_warps": 4}
# arch = sm_90


// ===== COMPILED SASS (sm_90a) =====

	.target	sm_90a

	.elftype	@"ET_EXEC"


//--------------------- .note.nv.tkinfo           --------------------------
	.section	.note.nv.tkinfo,"",@"SHT_NOTE"
	.sectionflags	@"SHF_NOTE_NV_TKINFO"
	.tkinfo
        /*0018*/ 	.word	0x00000002
        /*0030*/ 	.string	""
        /*0030*/ 	.string	"ptxas"
        /*0030*/ 	.string	"Cuda compilation tools, release 13.0, V13.0.88"
        /*0030*/ 	.string	"Build cuda_13.0.r13.0/compiler.36424714_0"
        /*0030*/ 	.string	"-v  -suppress-debug-info  -lineinfo  -arch sm_90a "



//--------------------- .note.nv.cuinfo           --------------------------
	.section	.note.nv.cuinfo,"",@"SHT_NOTE"
	.sectionflags	@"SHF_NOTE_NV_CUINFO"
        /*0018*/ 	.short	0x0002
        /*001a*/ 	.short	0x005a
        /*001c*/ 	.short	0x0082
	.zero		2


//--------------------- .nv.info                  --------------------------
	.section	.nv.info,"",@"SHT_CUDA_INFO"
	.align	4


	//----- nvinfo : EIATTR_REGCOUNT
	.align		4
        /*0000*/ 	.byte	0x04, 0x2f
        /*0002*/ 	.short	(.L_1 - .L_0)
	.align		4
.L_0:
        /*0004*/ 	.word	index@(matmul_kernel)
        /*0008*/ 	.word	0x000000ff


	//----- nvinfo : EIATTR_FRAME_SIZE
	.align		4
.L_1:
        /*000c*/ 	.byte	0x04, 0x11
        /*000e*/ 	.short	(.L_3 - .L_2)
	.align		4
.L_2:
        /*0010*/ 	.word	index@(matmul_kernel)
        /*0014*/ 	.word	0x00001aa8


	//----- nvinfo : EIATTR_MIN_STACK_SIZE
	.align		4
.L_3:
        /*0018*/ 	.byte	0x04, 0x12
        /*001a*/ 	.short	(.L_5 - .L_4)
	.align		4
.L_4:
        /*001c*/ 	.word	index@(matmul_kernel)
        /*0020*/ 	.word	0x00001aa8
.L_5:


//--------------------- .nv.compat                --------------------------
	.section	.nv.compat,"",@"SHT_CUDA_COMPAT_INFO"
	.align	4
        /*0000*/ 	.byte	0x02, 0x09, 0x01, 0x00, 0x02, 0x02, 0x04, 0x00, 0x02, 0x05, 0x05, 0x00, 0x03, 0x07, 0x01, 0x01
        /*0010*/ 	.byte	0x02, 0x03, 0x00, 0x00, 0x02, 0x06, 0x01, 0x00, 0x04, 0x0b, 0x08, 0x00, 0x00, 0x00, 0x00, 0x00
        /*0020*/ 	.byte	0x00, 0x00, 0x00, 0x00


//--------------------- .nv.info.matmul_kernel    --------------------------
	.section	.nv.info.matmul_kernel,"",@"SHT_CUDA_INFO"
	.sectionflags	@""
	.align	4


	//----- nvinfo : EIATTR_CUDA_API_VERSION
	.align		4
        /*0000*/ 	.byte	0x04, 0x37
        /*0002*/ 	.short	(.L_7 - .L_6)
.L_6:
        /*0004*/ 	.word	0x00000082


	//----- nvinfo : EIATTR_KPARAM_INFO
	.align		4
.L_7:
        /*0008*/ 	.byte	0x04, 0x17
        /*000a*/ 	.short	(.L_9 - .L_8)
.L_8:
        /*000c*/ 	.word	0x00000000
        /*0010*/ 	.short	0x000d
        /*0012*/ 	.short	0x0048
        /*0014*/ 	.byte	0x00, 0xf4, 0x21, 0x00


	//----- nvinfo : EIATTR_KPARAM_INFO
	.align		4
.L_9:
        /*0018*/ 	.byte	0x04, 0x17
        /*001a*/ 	.short	(.L_11 - .L_10)
.L_10:
        /*001c*/ 	.word	0x00000000
        /*0020*/ 	.short	0x000c
        /*0022*/ 	.short	0x0040
        /*0024*/ 	.byte	0x00, 0xf4, 0x21, 0x00


	//----- nvinfo : EIATTR_KPARAM_INFO
	.align		4
.L_11:
        /*0028*/ 	.byte	0x04, 0x17
        /*002a*/ 	.short	(.L_13 - .L_12)
.L_12:
        /*002c*/ 	.word	0x00000000
        /*0030*/ 	.short	0x000b
        /*0032*/ 	.short	0x0038
        /*0034*/ 	.byte	0x00, 0xf0, 0x11, 0x00


	//----- nvinfo : EIATTR_KPARAM_INFO
	.align		4
.L_13:
        /*0038*/ 	.byte	0x04, 0x17
        /*003a*/ 	.short	(.L_15 - .L_14)
.L_14:
        /*003c*/ 	.word	0x00000000
        /*0040*/ 	.short	0x000a
        /*0042*/ 	.short	0x0034
        /*0044*/ 	.byte	0x00, 0xf0, 0x11, 0x00


	//----- nvinfo : EIATTR_KPARAM_INFO
	.align		4
.L_15:
        /*0048*/ 	.byte	0x04, 0x17
        /*004a*/ 	.short	(.L_17 - .L_16)
.L_16:
        /*004c*/ 	.word	0x00000000
        /*0050*/ 	.short	0x0009
        /*0052*/ 	.short	0x0030
        /*0054*/ 	.byte	0x00, 0xf0, 0x11, 0x00


	//----- nvinfo : EIATTR_KPARAM_INFO
	.align		4
.L_17:
        /*0058*/ 	.byte	0x04, 0x17
        /*005a*/ 	.short	(.L_19 - .L_18)
.L_18:
        /*005c*/ 	.word	0x00000000
        /*0060*/ 	.short	0x0008
        /*0062*/ 	.short	0x002c
        /*0064*/ 	.byte	0x00, 0xf0, 0x11, 0x00


	//----- nvinfo : EIATTR_KPARAM_INFO
	.align		4
.L_19:
        /*0068*/ 	.byte	0x04, 0x17
        /*006a*/ 	.short	(.L_21 - .L_20)
.L_20:
        /*006c*/ 	.word	0x00000000
        /*0070*/ 	.short	0x0007
        /*0072*/ 	.short	0x0028
        /*0074*/ 	.byte	0x00, 0xf0, 0x11, 0x00


	//----- nvinfo : EIATTR_KPARAM_INFO
	.align		4
.L_21:
        /*0078*/ 	.byte	0x04, 0x17
        /*007a*/ 	.short	(.L_23 - .L_22)
.L_22:
        /*007c*/ 	.word	0x00000000
        /*0080*/ 	.short	0x0006
        /*0082*/ 	.short	0x0024
        /*0084*/ 	.byte	0x00, 0xf0, 0x11, 0x00


	//----- nvinfo : EIATTR_KPARAM_INFO
	.align		4
.L_23:
        /*0088*/ 	.byte	0x04, 0x17
        /*008a*/ 	.short	(.L_25 - .L_24)
.L_24:
        /*008c*/ 	.word	0x00000000
        /*0090*/ 	.short	0x0005
        /*0092*/ 	.short	0x0020
        /*0094*/ 	.byte	0x00, 0xf0, 0x11, 0x00


	//----- nvinfo : EIATTR_KPARAM_INFO
	.align		4
.L_25:
        /*0098*/ 	.byte	0x04, 0x17
        /*009a*/ 	.short	(.L_27 - .L_26)
.L_26:
        /*009c*/ 	.word	0x00000000
        /*00a0*/ 	.short	0x0004
        /*00a2*/ 	.short	0x001c
        /*00a4*/ 	.byte	0x00, 0xf0, 0x11, 0x00


	//----- nvinfo : EIATTR_KPARAM_INFO
	.align		4
.L_27:
        /*00a8*/ 	.byte	0x04, 0x17
        /*00aa*/ 	.short	(.L_29 - .L_28)
.L_28:
        /*00ac*/ 	.word	0x00000000
        /*00b0*/ 	.short	0x0003
        /*00b2*/ 	.short	0x0018
        /*00b4*/ 	.byte	0x00, 0xf0, 0x11, 0x00


	//----- nvinfo : EIATTR_KPARAM_INFO
	.align		4
.L_29:
        /*00b8*/ 	.byte	0x04, 0x17
        /*00ba*/ 	.short	(.L_31 - .L_30)
.L_30:
        /*00bc*/ 	.word	0x00000000
        /*00c0*/ 	.short	0x0002
        /*00c2*/ 	.short	0x0010
        /*00c4*/ 	.byte	0x00, 0xf4, 0x21, 0x00


	//----- nvinfo : EIATTR_KPARAM_INFO
	.align		4
.L_31:
        /*00c8*/ 	.byte	0x04, 0x17
        /*00ca*/ 	.short	(.L_33 - .L_32)
.L_32:
        /*00cc*/ 	.word	0x00000000
        /*00d0*/ 	.short	0x0001
        /*00d2*/ 	.short	0x0008
        /*00d4*/ 	.byte	0x00, 0xf4, 0x21, 0x00


	//----- nvinfo : EIATTR_KPARAM_INFO
	.align		4
.L_33:
        /*00d8*/ 	.byte	0x04, 0x17
        /*00da*/ 	.short	(.L_35 - .L_34)
.L_34:
        /*00dc*/ 	.word	0x00000000
        /*00e0*/ 	.short	0x0000
        /*00e2*/ 	.short	0x0000
        /*00e4*/ 	.byte	0x00, 0xf4, 0x21, 0x00


	//----- nvinfo : EIATTR_SPARSE_MMA_MASK
	.align		4
.L_35:
        /*00e8*/ 	.byte	0x03, 0x50
        /*00ea*/ 	.short	0x0000


	//----- nvinfo : EIATTR_MAXREG_COUNT
	.align		4
        /*00ec*/ 	.byte	0x03, 0x1b
        /*00ee*/ 	.short	0x00ff


	//----- nvinfo : EIATTR_NUM_BARRIERS
	.align		4
        /*00f0*/ 	.byte	0x02, 0x4c
        /*00f2*/ 	.byte	0x01
	.zero		1


	//----- nvinfo : EIATTR_ANNOTATIONS
	.align		4
        /*00f4*/ 	.byte	0x04, 0x55
        /*00f6*/ 	.short	(.L_37 - .L_36)


	//   ....[0]....
.L_36:
        /*00f8*/ 	.word	0x00000001
        /*00fc*/ 	.byte	0x70, 0x00, 0x00, 0x00, 0x01, 0x00, 0x00, 0x00, 0xb0, 0x00, 0x00, 0x00, 0x01, 0x00, 0x00, 0x00
        /* <DEDUP_REMOVED lines=2255> */
        /*8dfc*/ 	.byte	0x30, 0xa0, 0x03, 0x00, 0x01, 0x00, 0x00, 0x00, 0x90, 0xa2, 0x03, 0x00


	//----- nvinfo : EIATTR_MERCURY_ISA_VERSION
	.align		4
.L_37:
        /*8e08*/ 	.byte	0x03, 0x5f
        /*8e0a*/ 	.short	0x0101


	//----- nvinfo : EIATTR_EXIT_INSTR_OFFSETS
	.align		4
        /*8e0c*/ 	.byte	0x04, 0x1c
        /*8e0e*/ 	.short	(.L_39 - .L_38)


	//   ....[0]....
.L_38:
        /*8e10*/ 	.word	0x0003a280


	//   ....[1]....
        /*8e14*/ 	.word	0x0003a2b0


	//----- nvinfo : EIATTR_REQNTID
	.align		4
.L_39:
        /*8e18*/ 	.byte	0x04, 0x10
        /*8e1a*/ 	.short	(.L_41 - .L_40)
.L_40:
        /*8e1c*/ 	.word	0x00000080
        /*8e20*/ 	.word	0x00000001
        /*8e24*/ 	.word	0x00000001


	//----- nvinfo : EIATTR_CBANK_PARAM_SIZE
	.align		4
.L_41:
        /*8e28*/ 	.byte	0x03, 0x19
        /*8e2a*/ 	.short	0x0050


	//----- nvinfo : EIATTR_PARAM_CBANK
	.align		4
        /*8e2c*/ 	.byte	0x04, 0x0a
        /*8e2e*/ 	.short	(.L_43 - .L_42)
	.align		4
.L_42:
        /*8e30*/ 	.word	index@(.nv.constant0.matmul_kernel)
        /*8e34*/ 	.short	0x0210
        /*8e36*/ 	.short	0x0050


	//----- nvinfo : EIATTR_SW_WAR
	.align		4
.L_43:
        /*8e38*/ 	.byte	0x04, 0x36
        /*8e3a*/ 	.short	(.L_45 - .L_44)
.L_44:
        /*8e3c*/ 	.word	0x00000008
.L_45:


//--------------------- .nv.callgraph             --------------------------
	.section	.nv.callgraph,"",@"SHT_CUDA_CALLGRAPH"
	.align	4
	.sectionentsize	8
	.align		4
        /*0000*/ 	.word	0x00000000
	.align		4
        /*0004*/ 	.word	0xffffffff
	.align		4
        /*0008*/ 	.word	0x00000000
	.align		4
        /*000c*/ 	.word	0xfffffffe
	.align		4
        /*0010*/ 	.word	0x00000000
	.align		4
        /*0014*/ 	.word	0xfffffffd
	.align		4
        /*0018*/ 	.word	0x00000000
	.align		4
        /*001c*/ 	.word	0xfffffffc


//--------------------- .text.matmul_kernel       --------------------------
	.section	.text.matmul_kernel,"ax",@progbits
	.align	128
        .global         matmul_kernel
        .type           matmul_kernel,@function
        .size           matmul_kernel,(.L_x_3 - matmul_kernel)
        .other          matmul_kernel,@"STO_CUDA_ENTRY STV_DEFAULT"
matmul_kernel:
.text.matmul_kernel:
[----:B------:R-:W0:Y:S02]  /*0000*/  LDC R1, c[0x0][0x28] ;  /* 0x00000a00ff017b82 */ /* 0x000e240000000800 */
[----:B0-----:R-:W-:-:S06]  /*0010*/  VIADD R1, R1, 0xffffe558 ;  /* 0xffffe55801017836 */ /* 0x001fcc0000000000 */
[----:B------:R-:W0:Y:S01]  /*0020*/  LDC.64 R2, c[0x0][0x228] ;  /* 0x00008a00ff027b82 */ /* 0x000e220000000a00 */
[----:B------:R-:W1:Y:S01]  /*0030*/  S2R R7, SR_CTAID.X ;  /* 0x0000000000077919 */ /* 0x000e620000002500 */
[----:B------:R-:W-:Y:S01]  /*0040*/  UMOV UR4, 0x400 ;  /* 0x0000040000047882 */ /* 0x000fe20000000000 */
[----:B------:R-:W-:Y:S01]  /*0050*/  ULDC.64 UR20, c[0x0][0x208] ;  /* 0x0000820000147ab9 */ /* 0x000fe20000000a00 */
[----:B------:R-:W-:Y:S01]  /*0060*/  CS2R R24, SRZ ;  /* 0x0000000000187805 */ /* 0x000fe2000001ff00 */
[----:B------:R2:W-:Y:S01]  /*0070*/  STL [R1+0x400], RZ ;  /* 0x000400ff01007387 */ /* 0x0005e20000100800 */
[----:B------:R-:W-:Y:S02]  /*0080*/  CS2R R26, SRZ ;  /* 0x00000000001a7805 */ /* 0x000fe4000001ff00 */
[----:B------:R-:W-:Y:S01]  /*0090*/  CS2R R28, SRZ ;  /* 0x00000000001c7805 */ /* 0x000fe2000001ff00 */
[----:B------:R-:W3:Y:S01]  /*00a0*/  LDC R222, c[0x0][0x230] ;  /* 0x00008c00ffde7b82 */ /* 0x000ee20000000800 */
[----:B------:R2:W-:Y:S01]  /*00b0*/  STL [R1+0x404], RZ ;  /* 0x000404ff01007387 */ /* 0x0005e20000100800 */
[----:B------:R-:W-:-:S02]  /*00c0*/  CS2R R30, SRZ ;  /* 0x00000000001e7805 */ /* 0x000fc4000001ff00 */
[----:B------:R-:W-:Y:S02]  /*00d0*/  CS2R R32, SRZ ;  /* 0x0000000000207805 */ /* 0x000fe4000001ff00 */
[----:B------:R-:W-:Y:S01]  /*00e0*/  CS2R R34, SRZ ;  /* 0x0000000000227805 */ /* 0x000fe2000001ff00 */
[----:B------:R2:W-:Y:S01]  /*00f0*/  STL [R1+0x408], RZ ;  /* 0x000408ff01007387 */ /* 0x0005e20000100800 */
[----:B------:R-:W-:Y:S02]  /*0100*/  CS2R R36, SRZ ;  /* 0x0000000000247805 */ /* 0x000fe4000001ff00 */
[----:B------:R-:W-:Y:S01]  /*0110*/  CS2R R38, SRZ ;  /* 0x0000000000267805 */ /* 0x000fe2000001ff00 */
[----:B------:R-:W4:Y:S01]  /*0120*/  S2UR UR5, SR_CgaCtaId ;  /* 0x00000000000579c3 */ /* 0x000f220000008800 */
[----:B------:R2:W-:Y:S01]  /*0130*/  STL [R1+0x40c], RZ ;  /* 0x00040cff01007387 */ /* 0x0005e20000100800 */
[----:B------:R-:W-:Y:S02]  /*0140*/  CS2R R40, SRZ ;  /* 0x0000000000287805 */ /* 0x000fe4000001ff00 */
[----:B------:R-:W-:-:S02]  /*0150*/  CS2R R42, SRZ ;  /* 0x00000000002a7805 */ /* 0x000fc4000001ff00 */
[----:B------:R-:W-:Y:S01]  /*0160*/  CS2R R44, SRZ ;  /* 0x00000000002c7805 */ /* 0x000fe2000001ff00 */
[----:B------:R2:W-:Y:S01]  /*0170*/  STL [R1+0x410], RZ ;  /* 0x000410ff01007387 */ /* 0x0005e20000100800 */
[----:B------:R-:W-:Y:S02]  /*0180*/  CS2R R46, SRZ ;  /* 0x00000000002e7805 */ /* 0x000fe4000001ff00 */
[----:B------:R-:W-:Y:S01]  /*0190*/  CS2R R48, SRZ ;  /* 0x0000000000307805 */ /* 0x000fe2000001ff00 */
[----:B0-----:R-:W-:Y:S01]  /*01a0*/  VIADD R0, R3, 0xff ;  /* 0x000000ff03007836 */ /* 0x001fe20000000000 */
[----:B------:R2:W-:Y:S01]  /*01b0*/  STL [R1+0x414], RZ ;  /* 0x000414ff01007387 */ /* 0x0005e20000100800 */
[----:B------:R-:W-:Y:S02]  /*01c0*/  CS2R R50, SRZ ;  /* 0x0000000000327805 */ /* 0x000fe4000001ff00 */
[----:B------:R-:W-:Y:S02]  /*01d0*/  CS2R R52, SRZ ;  /* 0x0000000000347805 */ /* 0x000fe4000001ff00 */
[----:B------:R-:W-:Y:S01]  /*01e0*/  CS2R R54, SRZ ;  /* 0x0000000000367805 */ /* 0x000fe2000001ff00 */
[----:B------:R2:W-:Y:S01]  /*01f0*/  STL [R1+0x418], RZ ;  /* 0x000418ff01007387 */ /* 0x0005e20000100800 */
[----:B------:R-:W-:-:S02]  /*0200*/  SHF.R.S32.HI R5, RZ, 0x1f, R0 ;  /* 0x0000001fff057819 */ /* 0x000fc40000011400 */
[----:B------:R-:W-:Y:S01]  /*0210*/  CS2R R56, SRZ ;  /* 0x0000000000387805 */ /* 0x000fe2000001ff00 */
[----:B---3--:R-:W-:Y:S01]  /*0220*/  VIADD R222, R222, 0x1f ;  /* 0x0000001fdede7836 */ /* 0x008fe20000000000 */
[----:B------:R2:W-:Y:S01]  /*0230*/  STL [R1+0x41c], RZ ;  /* 0x00041cff01007387 */ /* 0x0005e20000100800 */
[----:B------:R-:W-:Y:S02]  /*0240*/  LEA.HI R5, R5, R0, RZ, 0x8 ;  /* 0x0000000005057211 */ /* 0x000fe400078f40ff */
[----:B------:R-:W-:Y:S02]  /*0250*/  CS2R R58, SRZ ;  /* 0x00000000003a7805 */ /* 0x000fe4000001ff00 */
[----:B-1----:R-:W-:Y:S01]  /*0260*/  IABS R10, R7 ;  /* 0x00000007000a7213 */ /* 0x002fe20000000000 */
[----:B------:R2:W-:Y:S01]  /*0270*/  STL [R1+0x420], RZ ;  /* 0x000420ff01007387 */ /* 0x0005e20000100800 */
[----:B------:R-:W-:Y:S02]  /*0280*/  SHF.R.S32.HI R5, RZ, 0x8, R5 ;  /* 0x00000008ff057819 */ /* 0x000fe40000011405 */
[----:B------:R-:W-:Y:S01]  /*0290*/  CS2R R60, SRZ ;  /* 0x00000000003c7805 */ /* 0x000fe2000001ff00 */
[----:B----4-:R-:W-:Y:S01]  /*02a0*/  ULEA UR4, UR5, UR4, 0x18 ;  /* 0x0000000405047291 */ /* 0x010fe2000f8ec03f */
[----:B------:R2:W-:Y:S01]  /*02b0*/  STL [R1+0x424], RZ ;  /* 0x000424ff01007387 */ /* 0x0005e20000100800 */
[----:B------:R-:W-:Y:S01]  /*02c0*/  CS2R R62, SRZ ;  /* 0x00000000003e7805 */ /* 0x000fe2000001ff00 */
[----:B------:R-:W-:Y:S01]  /*02d0*/  IMAD.SHL.U32 R6, R5, 0x8, RZ ;  /* 0x0000000805067824 */ /* 0x000fe200078e00ff */
[----:B------:R-:W-:Y:S01]  /*02e0*/  CS2R R64, SRZ ;  /* 0x0000000000407805 */ /* 0x000fe2000001ff00 */
[----:B------:R2:W-:Y:S01]  /*02f0*/  STL [R1+0x428], RZ ;  /* 0x000428ff01007387 */ /* 0x0005e20000100800 */
[----:B------:R-:W-:-:S02]  /*0300*/  CS2R R66, SRZ ;  /* 0x0000000000427805 */ /* 0x000fc4000001ff00 */
[----:B------:R-:W-:Y:S02]  /*0310*/  CS2R R68, SRZ ;  /* 0x0000000000447805 */ /* 0x000fe4000001ff00 */
[-C--:B------:R-:W-:Y:S01]  /*0320*/  IABS R9, R6.reuse ;  /* 0x0000000600097213 */ /* 0x080fe20000000000 */
[----:B------:R2:W-:Y:S01]  /*0330*/  STL [R1+0x42c], RZ ;  /* 0x00042cff01007387 */ /* 0x0005e20000100800 */
[----:B------:R-:W-:Y:S02]  /*0340*/  IABS R12, R6 ;  /* 0x00000006000c7213 */ /* 0x000fe40000000000 */
[----:B------:R-:W-:Y:S01]  /*0350*/  CS2R R70, SRZ ;  /* 0x0000000000467805 */ /* 0x000fe2000001ff00 */
[----:B------:R-:W0:Y:S01]  /*0360*/  I2F.RP R0, R9 ;  /* 0x0000000900007306 */ /* 0x000e220000209400 */
[----:B------:R2:W-:Y:S01]  /*0370*/  STL [R1+0x430], RZ ;  /* 0x000430ff01007387 */ /* 0x0005e20000100800 */
[----:B------:R-:W-:Y:S02]  /*0380*/  CS2R R72, SRZ ;  /* 0x0000000000487805 */ /* 0x000fe4000001ff00 */
[----:B------:R-:W-:-:S02]  /*0390*/  CS2R R74, SRZ ;  /* 0x00000000004a7805 */ /* 0x000fc4000001ff00 */
[----:B------:R-:W-:Y:S01]  /*03a0*/  CS2R R76, SRZ ;  /* 0x00000000004c7805 */ /* 0x000fe2000001ff00 */
[----:B------:R2:W-:Y:S01]  /*03b0*/  STL [R1+0x434], RZ ;  /* 0x000434ff01007387 */ /* 0x0005e20000100800 */
[----:B------:R-:W-:Y:S02]  /*03c0*/  CS2R R78, SRZ ;  /* 0x00000000004e7805 */ /* 0x000fe4000001ff00 */
[----:B------:R-:W-:Y:S02]  /*03d0*/  CS2R R80, SRZ ;  /* 0x0000000000507805 */ /* 0x000fe4000001ff00 */
[----:B------:R-:W-:Y:S01]  /*03e0*/  CS2R R82, SRZ ;  /* 0x0000000000527805 */ /* 0x000fe2000001ff00 */
[----:B------:R2:W-:Y:S01]  /*03f0*/  STL [R1+0x438], RZ ;  /* 0x000438ff01007387 */ /* 0x0005e20000100800 */
[----:B------:R-:W-:Y:S02]  /*0400*/  CS2R R84, SRZ ;  /* 0x0000000000547805 */ /* 0x000fe4000001ff00 */
[----:B------:R-:W-:-:S02]  /*0410*/  CS2R R86, SRZ ;  /* 0x0000000000567805 */ /* 0x000fc4000001ff00 */
[----:B------:R-:W-:Y:S01]  /*0420*/  CS2R R88, SRZ ;  /* 0x0000000000587805 */ /* 0x000fe2000001ff00 */
[----:B------:R2:W-:Y:S01]  /*0430*/  STL [R1+0x43c], RZ ;  /* 0x00043cff01007387 */ /* 0x0005e20000100800 */
[----:B------:R-:W-:Y:S01]  /*0440*/  CS2R R90, SRZ ;  /* 0x00000000005a7805 */ /* 0x000fe2000001ff00 */
[----:B0-----:R-:W0:Y:S01]  /*0450*/  MUFU.RCP R0, R0 ;  /* 0x0000000000007308 */ /* 0x001e220000001000 */
[----:B------:R-:W-:Y:S01]  /*0460*/  CS2R R92, SRZ ;  /* 0x00000000005c7805 */ /* 0x000fe2000001ff00 */
[----:B------:R2:W-:Y:S01]  /*0470*/  STL [R1+0x440], RZ ;  /* 0x000440ff01007387 */ /* 0x0005e20000100800 */
[----:B------:R-:W-:Y:S02]  /*0480*/  CS2R R94, SRZ ;  /* 0x00000000005e7805 */ /* 0x000fe4000001ff00 */
[----:B------:R-:W-:Y:S02]  /*0490*/  CS2R R96, SRZ ;  /* 0x0000000000607805 */ /* 0x000fe4000001ff00 */
[----:B------:R-:W-:Y:S01]  /*04a0*/  CS2R R98, SRZ ;  /* 0x0000000000627805 */ /* 0x000fe2000001ff00 */
[----:B------:R2:W-:Y:S01]  /*04b0*/  STL [R1+0x444], RZ ;  /* 0x000444ff01007387 */ /* 0x0005e20000100800 */
[----:B------:R-:W-:-:S02]  /*04c0*/  CS2R R100, SRZ ;  /* 0x0000000000647805 */ /* 0x000fc4000001ff00 */
[----:B------:R-:W-:Y:S02]  /*04d0*/  CS2R R102, SRZ ;  /* 0x0000000000667805 */ /* 0x000fe4000001ff00 */
[----:B------:R-:W-:Y:S01]  /*04e0*/  CS2R R104, SRZ ;  /* 0x0000000000687805 */ /* 0x000fe2000001ff00 */
[----:B------:R2:W-:Y:S01]  /*04f0*/  STL [R1+0x448], RZ ;  /* 0x000448ff01007387 */ /* 0x0005e20000100800 */
[----:B------:R-:W-:Y:S02]  /*0500*/  CS2R R106, SRZ ;  /* 0x00000000006a7805 */ /* 0x000fe4000001ff00 */
[----:B------:R-:W-:Y:S02]  /*0510*/  CS2R R108, SRZ ;  /* 0x00000000006c7805 */ /* 0x000fe4000001ff00 */
[----:B------:R-:W-:Y:S01]  /*0520*/  CS2R R110, SRZ ;  /* 0x00000000006e7805 */ /* 0x000fe2000001ff00 */
[----:B------:R2:W-:Y:S01]  /*0530*/  STL [R1+0x44c], RZ ;  /* 0x00044cff01007387 */ /* 0x0005e20000100800 */
[----:B------:R-:W-:-:S02]  /*0540*/  CS2R R112, SRZ ;  /* 0x0000000000707805 */ /* 0x000fc4000001ff00 */
[----:B------:R-:W-:Y:S01]  /*0550*/  CS2R R114, SRZ ;  /* 0x0000000000727805 */ /* 0x000fe2000001ff00 */
[----:B0-----:R-:W-:Y:S01]  /*0560*/  VIADD R4, R0, 0xffffffe ;  /* 0x0ffffffe00047836 */ /* 0x001fe20000000000 */
[----:B------:R2:W-:Y:S01]  /*0570*/  STL [R1+0x450], RZ ;  /* 0x000450ff01007387 */ /* 0x0005e20000100800 */
[----:B------:R-:W-:Y:S01]  /*0580*/  IMAD.MOV R0, RZ, RZ, -R12 ;  /* 0x000000ffff007224 */ /* 0x000fe200078e0a0c */
[----:B------:R-:W-:Y:S01]  /*0590*/  CS2R R116, SRZ ;  /* 0x0000000000747805 */ /* 0x000fe2000001ff00 */
[----:B------:R0:W1:Y:S01]  /*05a0*/  F2I.FTZ.U32.TRUNC.NTZ R5, R4 ;  /* 0x0000000400057305 */ /* 0x000062000021f000 */
        /* <DEDUP_REMOVED lines=9> */
[----:B0-----:R-:W-:Y:S01]  /*0640*/  IMAD.MOV.U32 R4, RZ, RZ, RZ ;  /* 0x000000ffff047224 */ /* 0x001fe200078e00ff */
[----:B------:R-:W-:Y:S02]  /*0650*/  CS2R R130, SRZ ;  /* 0x0000000000827805 */ /* 0x000fe4000001ff00 */
[----:B------:R-:W-:Y:S01]  /*0660*/  CS2R R132, SRZ ;  /* 0x0000000000847805 */ /* 0x000fe2000001ff00 */
[----:B------:R2:W-:Y:S01]  /*0670*/  STL [R1+0x460], RZ ;  /* 0x000460ff01007387 */ /* 0x0005e20000100800 */
[----:B------:R-:W-:Y:S01]  /*0680*/  CS2R R134, SRZ ;  /* 0x0000000000867805 */ /* 0x000fe2000001ff00 */
[--C-:B-1----:R-:W-:Y:S01]  /*0690*/  IMAD.MOV R8, RZ, RZ, -R5.reuse ;  /* 0x000000ffff087224 */ /* 0x102fe200078e0a05 */
[----:B------:R-:W-:Y:S01]  /*06a0*/  CS2R R136, SRZ ;  /* 0x0000000000887805 */ /* 0x000fe2000001ff00 */
[----:B------:R2:W-:Y:S01]  /*06b0*/  STL [R1+0x464], RZ ;  /* 0x000464ff01007387 */ /* 0x0005e20000100800 */
[----:B------:R-:W-:Y:S01]  /*06c0*/  CS2R R138, SRZ ;  /* 0x00000000008a7805 */ /* 0x000fe2000001ff00 */
[----:B------:R-:W-:Y:S01]  /*06d0*/  IMAD R11, R8, R9, RZ ;  /* 0x00000009080b7224 */ /* 0x000fe200078e02ff */
[----:B------:R-:W-:Y:S01]  /*06e0*/  CS2R R140, SRZ ;  /* 0x00000000008c7805 */ /* 0x000fe2000001ff00 */
[----:B------:R2:W-:Y:S01]  /*06f0*/  STL [R1+0x468], RZ ;  /* 0x000468ff01007387 */ /* 0x0005e20000100800 */
[----:B------:R-:W-:Y:S01]  /*0700*/  IMAD.MOV.U32 R8, RZ, RZ, R10 ;  /* 0x000000ffff087224 */ /* 0x000fe200078e000a */
[----:B------:R-:W-:Y:S01]  /*0710*/  CS2R R142, SRZ ;  /* 0x00000000008e7805 */ /* 0x000fe2000001ff00 */
[----:B------:R-:W-:Y:S01]  /*0720*/  IMAD.HI.U32 R5, R5, R11, R4 ;  /* 0x0000000b05057227 */ /* 0x000fe200078e0004 */
[----:B------:R2:W-:Y:S01]  /*0730*/  STL [R1+0x46c], RZ ;  /* 0x00046cff01007387 */ /* 0x0005e20000100800 */
[----:B------:R-:W-:-:S02]  /*0740*/  CS2R R144, SRZ ;  /* 0x0000000000907805 */ /* 0x000fc4000001ff00 */
[----:B------:R-:W-:Y:S02]  /*0750*/  CS2R R146, SRZ ;  /* 0x0000000000927805 */ /* 0x000fe4000001ff00 */
[----:B------:R-:W-:Y:S01]  /*0760*/  CS2R R148, SRZ ;  /* 0x0000000000947805 */ /* 0x000fe2000001ff00 */
[----:B------:R2:W-:Y:S01]  /*0770*/  STL [R1+0x470], RZ ;  /* 0x000470ff01007387 */ /* 0x0005e20000100800 */
[----:B------:R-:W-:Y:S01]  /*0780*/  IMAD.HI.U32 R5, R5, R8, RZ ;  /* 0x0000000805057227 */ /* 0x000fe200078e00ff */
[----:B------:R-:W-:Y:S02]  /*0790*/  CS2R R150, SRZ ;  /* 0x0000000000967805 */ /* 0x000fe4000001ff00 */
[----:B------:R2:W-:Y:S01]  /*07a0*/  STL [R1+0x474], RZ ;  /* 0x000474ff01007387 */ /* 0x0005e20000100800 */
[----:B------:R-:W-:-:S03]  /*07b0*/  IMAD R0, R5, R0, R8 ;  /* 0x0000000005007224 */ /* 0x000fc600078e0208 */
[----:B------:R2:W-:Y:S02]  /*07c0*/  STL [R1+0x478], RZ ;  /* 0x000478ff01007387 */ /* 0x0005e40000100800 */
[----:B------:R-:W-:Y:S02]  /*07d0*/  ISETP.GT.U32.AND P1, PT, R9, R0, PT ;  /* 0x000000000900720c */ /* 0x000fe40003f24070 */
[----:B------:R2:W-:Y:S04]  /*07e0*/  STL [R1+0x47c], RZ ;  /* 0x00047cff01007387 */ /* 0x0005e80000100800 */
[----:B------:R2:W-:Y:S04]  /*07f0*/  STL [R1+0x480], RZ ;  /* 0x000480ff01007387 */ /* 0x0005e80000100800 */
[----:B------:R2:W-:Y:S03]  /*0800*/  STL [R1+0x484], RZ ;  /* 0x000484ff01007387 */ /* 0x0005e60000100800 */
[----:B------:R-:W-:Y:S01]  /*0810*/  @!P1 IMAD.IADD R0, R0, 0x1, -R9 ;  /* 0x0000000100009824 */ /* 0x000fe200078e0a09 */
[----:B------:R2:W-:Y:S01]  /*0820*/  STL [R1+0x488], RZ ;  /* 0x000488ff01007387 */ /* 0x0005e20000100800 */
[----:B------:R-:W-:Y:S01]  /*0830*/  @!P1 VIADD R5, R5, 0x1 ;  /* 0x0000000105059836 */ /* 0x000fe20000000000 */
[----:B------:R-:W-:-:S02]  /*0840*/  ISETP.NE.AND P1, PT, R6, RZ, PT ;  /* 0x000000ff0600720c */ /* 0x000fc40003f25270 */
[----:B------:R2:W-:Y:S01]  /*0850*/  STL [R1+0x48c], RZ ;  /* 0x00048cff01007387 */ /* 0x0005e20000100800 */
[----:B------:R-:W-:Y:S02]  /*0860*/  ISETP.GE.U32.AND P0, PT, R0, R9, PT ;  /* 0x000000090000720c */ /* 0x000fe40003f06070 */
[----:B------:R-:W-:Y:S01]  /*0870*/  LOP3.LUT R0, R7, R6, RZ, 0x3c, !PT ;  /* 0x0000000607007212 */ /* 0x000fe200078e3cff */
[----:B------:R2:W-:Y:S03]  /*0880*/  STL [R1+0x490], RZ ;  /* 0x000490ff01007387 */ /* 0x0005e60000100800 */
[----:B------:R-:W-:Y:S01]  /*0890*/  ISETP.GE.AND P2, PT, R0, RZ, PT ;  /* 0x000000ff0000720c */ /* 0x000fe20003f46270 */
[----:B------:R2:W-:Y:S01]  /*08a0*/  STL [R1+0x494], RZ ;  /* 0x000494ff01007387 */ /* 0x0005e20000100800 */
[----:B------:R-:W-:-:S03]  /*08b0*/  VIADD R0, R2, 0xff ;  /* 0x000000ff02007836 */ /* 0x000fc60000000000 */
[----:B------:R2:W-:Y:S02]  /*08c0*/  STL [R1+0x498], RZ ;  /* 0x000498ff01007387 */ /* 0x0005e40000100800 */
[----:B------:R-:W-:Y:S02]  /*08d0*/  @P0 VIADD R5, R5, 0x1 ;  /* 0x0000000105050836 */ /* 0x000fe40000000000 */
[----:B------:R2:W-:Y:S02]  /*08e0*/  STL [R1+0x49c], RZ ;  /* 0x00049cff01007387 */ /* 0x0005e40000100800 */
[----:B------:R-:W-:Y:S01]  /*08f0*/  IMAD.MOV.U32 R4, RZ, RZ, R5 ;  /* 0x000000ffff047224 */ /* 0x000fe200078e0005 */
[----:B------:R-:W-:Y:S01]  /*0900*/  SHF.R.S32.HI R5, RZ, 0x1f, R0 ;  /* 0x0000001fff057819 */ /* 0x000fe20000011400 */
[----:B------:R2:W-:Y:S02]  /*0910*/  STL [R1+0x4a0], RZ ;  /* 0x0004a0ff01007387 */ /* 0x0005e40000100800 */
[----:B------:R-:W-:Y:S01]  /*0920*/  @!P2 IMAD.MOV R4, RZ, RZ, -R4 ;  /* 0x000000ffff04a224 */ /* 0x000fe200078e0a04 */
[----:B------:R-:W-:Y:S01]  /*0930*/  @!P1 LOP3.LUT R4, RZ, R6, RZ, 0x33, !PT ;  /* 0x00000006ff049212 */ /* 0x000fe200078e33ff */
[----:B------:R2:W-:Y:S01]  /*0940*/  STL [R1+0x4a4], RZ ;  /* 0x0004a4ff01007387 */ /* 0x0005e20000100800 */
[----:B------:R-:W-:-:S03]  /*0950*/  LEA.HI R5, R5, R0, RZ, 0x8 ;  /* 0x0000000005057211 */ /* 0x000fc600078f40ff */
[----:B------:R2:W-:Y:S01]  /*0960*/  STL [R1+0x4a8], RZ ;  /* 0x0004a8ff01007387 */ /* 0x0005e20000100800 */
[----:B------:R-:W-:Y:S02]  /*0970*/  IMAD.SHL.U32 R8, R4, 0x8, RZ ;  /* 0x0000000804087824 */ /* 0x000fe400078e00ff */
[----:B------:R-:W-:Y:S01]  /*0980*/  IMAD.MOV R4, RZ, RZ, -R4 ;  /* 0x000000ffff047224 */ /* 0x000fe200078e0a04 */
[----:B------:R2:W-:Y:S02]  /*0990*/  STL [R1+0x4ac], RZ ;  /* 0x0004acff01007387 */ /* 0x0005e40000100800 */
[----:B------:R-:W-:Y:S01]  /*09a0*/  LEA.HI.SX32 R5, R5, -R8, 0x18 ;  /* 0x8000000805057211 */ /* 0x000fe200078fc2ff */
[----:B------:R-:W-:Y:S01]  /*09b0*/  IMAD R13, R6, R4, R7 ;  /* 0x00000004060d7224 */ /* 0x000fe200078e0207 */
[----:B------:R2:W-:Y:S02]  /*09c0*/  STL [R1+0x4b0], RZ ;  /* 0x0004b0ff01007387 */ /* 0x0005e40000100800 */
[----:B------:R-:W-:-:S02]  /*09d0*/  VIMNMX R10, R5, 0x8, PT ;  /* 0x00000008050a7848 */ /* 0x000fc40003fe0100 */
[----:B------:R2:W-:Y:S02]  /*09e0*/  STL [R1+0x4b4], RZ ;  /* 0x0004b4ff01007387 */ /* 0x0005e40000100800 */
[-C--:B------:R-:W-:Y:S02]  /*09f0*/  IABS R9, R10.reuse ;  /* 0x0000000a00097213 */ /* 0x080fe40000000000 */
[----:B------:R2:W-:Y:S01]  /*0a00*/  STL [R1+0x4b8], RZ ;  /* 0x0004b8ff01007387 */ /* 0x0005e20000100800 */
[----:B------:R-:W-:Y:S01]  /*0a10*/  IABS R6, R10 ;  /* 0x0000000a00067213 */ /* 0x000fe20000000000 */
[----:B------:R-:W0:Y:S02]  /*0a20*/  I2F.RP R0, R9 ;  /* 0x0000000900007306 */ /* 0x000e240000209400 */
[----:B------:R2:W-:Y:S04]  /*0a30*/  STL [R1+0x4bc], RZ ;  /* 0x0004bcff01007387 */ /* 0x0005e80000100800 */
[----:B------:R2:W-:Y:S04]  /*0a40*/  STL [R1+0x4c0], RZ ;  /* 0x0004c0ff01007387 */ /* 0x0005e80000100800 */
[----:B------:R2:W-:Y:S04]  /*0a50*/  STL [R1+0x4c4], RZ ;  /* 0x0004c4ff01007387 */ /* 0x0005e80000100800 */
[----:B------:R2:W-:Y:S01]  /*0a60*/  STL [R1+0x4c8], RZ ;  /* 0x0004c8ff01007387 */ /* 0x0005e20000100800 */
[----:B0-----:R-:W0:Y:S03]  /*0a70*/  MUFU.RCP R0, R0 ;  /* 0x0000000000007308 */ /* 0x001e260000001000 */
[----:B------:R2:W-:Y:S04]  /*0a80*/  STL [R1+0x4cc], RZ ;  /* 0x0004ccff01007387 */ /* 0x0005e80000100800 */
[----:B------:R2:W-:Y:S04]  /*0a90*/  STL [R1+0x4d0], RZ ;  /* 0x0004d0ff01007387 */ /* 0x0005e80000100800 */
[----:B------:R2:W-:Y:S04]  /*0aa0*/  STL [R1+0x4d4], RZ ;  /* 0x0004d4ff01007387 */ /* 0x0005e80000100800 */
[----:B------:R2:W-:Y:S01]  /*0ab0*/  STL [R1+0x4d8], RZ ;  /* 0x0004d8ff01007387 */ /* 0x0005e20000100800 */
[----:B0-----:R-:W-:-:S03]  /*0ac0*/  VIADD R5, R0, 0xffffffe ;  /* 0x0ffffffe00057836 */ /* 0x001fc60000000000 */
[----:B------:R2:W-:Y:S01]  /*0ad0*/  STL [R1+0x4dc], RZ ;  /* 0x0004dcff01007387 */ /* 0x0005e20000100800 */
[----:B------:R-:W-:-:S03]  /*0ae0*/  IMAD.MOV R0, RZ, RZ, -R6 ;  /* 0x000000ffff007224 */ /* 0x000fc600078e0a06 */
[----:B------:R2:W-:Y:S01]  /*0af0*/  STL [R1+0x4e0], RZ ;  /* 0x0004e0ff01007387 */ /* 0x0005e20000100800 */
[----:B------:R-:W0:Y:S03]  /*0b00*/  F2I.FTZ.U32.TRUNC.NTZ R5, R5 ;  /* 0x0000000500057305 */ /* 0x000e26000021f000 */
[----:B------:R2:W-:Y:S04]  /*0b10*/  STL [R1+0x4e4], RZ ;  /* 0x0004e4ff01007387 */ /* 0x0005e80000100800 */
[----:B------:R2:W-:Y:S04]  /*0b20*/  STL [R1+0x4e8], RZ ;  /* 0x0004e8ff01007387 */ /* 0x0005e80000100800 */
[----:B------:R2:W-:Y:S04]  /*0b30*/  STL [R1+0x4ec], RZ ;  /* 0x0004ecff01007387 */ /* 0x0005e80000100800 */
[----:B------:R2:W-:Y:S01]  /*0b40*/  STL [R1+0x4f0], RZ ;  /* 0x0004f0ff01007387 */ /* 0x0005e20000100800 */
[----:B0-----:R-:W-:-:S03]  /*0b50*/  IMAD.MOV R11, RZ, RZ, -R5 ;  /* 0x000000ffff0b7224 */ /* 0x001fc600078e0a05 */
[----:B------:R2:W-:Y:S01]  /*0b60*/  STL [R1+0x4f4], RZ ;  /* 0x0004f4ff01007387 */ /* 0x0005e20000100800 */
[----:B------:R-:W-:Y:S01]  /*0b70*/  IMAD.MOV.U32 R4, RZ, RZ, R11 ;  /* 0x000000ffff047224 */ /* 0x000fe200078e000b */
[----:B------:R-:W-:Y:S02]  /*0b80*/  IABS R11, R13 ;  /* 0x0000000d000b7213 */ /* 0x000fe40000000000 */
[----:B------:R2:W-:Y:S01]  /*0b90*/  STL [R1+0x4f8], RZ ;  /* 0x0004f8ff01007387 */ /* 0x0005e20000100800 */
[----:B------:R-:W-:Y:S02]  /*0ba0*/  IMAD R7, R4, R9, RZ ;  /* 0x0000000904077224 */ /* 0x000fe400078e02ff */
[----:B------:R-:W-:Y:S01]  /*0bb0*/  IMAD.MOV.U32 R4, RZ, RZ, RZ ;  /* 0x000000ffff047224 */ /* 0x000fe200078e00ff */
[----:B------:R2:W-:Y:S03]  /*0bc0*/  STL [R1+0x4fc], RZ ;  /* 0x0004fcff01007387 */ /* 0x0005e60000100800 */
[----:B------:R-:W-:Y:S01]  /*0bd0*/  IMAD.HI.U32 R4, R5, R7, R4 ;  /* 0x0000000705047227 */ /* 0x000fe200078e0004 */
[----:B------:R2:W-:Y:S04]  /*0be0*/  STL [R1+0x500], RZ ;  /* 0x000500ff01007387 */ /* 0x0005e80000100800 */
[----:B------:R2:W-:Y:S01]  /*0bf0*/  STL [R1+0x504], RZ ;  /* 0x000504ff01007387 */ /* 0x0005e20000100800 */
[----:B------:R-:W-:-:S03]  /*0c00*/  IMAD.HI.U32 R4, R4, R11, RZ ;  /* 0x0000000b04047227 */ /* 0x000fc600078e00ff */
        /* <DEDUP_REMOVED lines=13> */
[-C--:B------:R-:W-:Y:S01]  /*0ce0*/  LOP3.LUT R0, R13, R10.reuse, RZ, 0x3c, !PT ;  /* 0x0000000a0d007212 */ /* 0x080fe200078e3cff */
[----:B------:R2:W-:Y:S03]  /*0cf0*/  STL [R1+0x524], RZ ;  /* 0x000524ff01007387 */ /* 0x0005e60000100800 */
[----:B------:R-:W-:Y:S01]  /*0d00*/  ISETP.GE.AND P2, PT, R0, RZ, PT ;  /* 0x000000ff0000720c */ /* 0x000fe20003f46270 */
[----:B------:R2:W-:Y:S04]  /*0d10*/  STL [R1+0x528], RZ ;  /* 0x000528ff01007387 */ /* 0x0005e80000100800 */
[----:B------:R2:W-:Y:S02]  /*0d20*/  STL [R1+0x52c], RZ ;  /* 0x00052cff01007387 */ /* 0x0005e40000100800 */
[----:B------:R-:W-:Y:S01]  /*0d30*/  @P0 VIADD R4, R4, 0x1 ;  /* 0x0000000104040836 */ /* 0x000fe20000000000 */
[----:B------:R-:W-:Y:S01]  /*0d40*/  ISETP.GE.AND P0, PT, R222, 0x20, PT ;  /* 0x00000020de00780c */ /* 0x000fe20003f06270 */
[----:B------:R2:W-:Y:S04]  /*0d50*/  STL [R1+0x530], RZ ;  /* 0x000530ff01007387 */ /* 0x0005e80000100800 */
[----:B------:R2:W-:Y:S01]  /*0d60*/  STL [R1+0x534], RZ ;  /* 0x000534ff01007387 */ /* 0x0005e20000100800 */
[----:B------:R-:W-:Y:S01]  /*0d70*/  @!P2 IMAD.MOV R4, RZ, RZ, -R4 ;  /* 0x000000ffff04a224 */ /* 0x000fe200078e0a04 */
[----:B------:R-:W-:-:S02]  /*0d80*/  @!P1 LOP3.LUT R4, RZ, R10, RZ, 0x33, !PT ;  /* 0x0000000aff049212 */ /* 0x000fc400078e33ff */
[----:B------:R2:W-:Y:S03]  /*0d90*/  STL [R1+0x538], RZ ;  /* 0x000538ff01007387 */ /* 0x0005e60000100800 */
[----:B------:R-:W-:Y:S01]  /*0da0*/  IMAD.MOV R5, RZ, RZ, -R4 ;  /* 0x000000ffff057224 */ /* 0x000fe200078e0a04 */
[----:B------:R2:W-:Y:S01]  /*0db0*/  STL [R1+0x53c], RZ ;  /* 0x00053cff01007387 */ /* 0x0005e20000100800 */
[----:B------:R-:W-:Y:S02]  /*0dc0*/  IMAD.SHL.U32 R4, R4, 0x100, RZ ;  /* 0x0000010004047824 */ /* 0x000fe400078e00ff */
[----:B------:R-:W-:Y:S01]  /*0dd0*/  IMAD R5, R10, R5, R13 ;  /* 0x000000050a057224 */ /* 0x000fe200078e020d */
[----:B------:R2:W-:Y:S03]  /*0de0*/  STL [R1+0x540], RZ ;  /* 0x000540ff01007387 */ /* 0x0005e60000100800 */
[----:B------:R-:W-:Y:S01]  /*0df0*/  IMAD.IADD R5, R8, 0x1, R5 ;  /* 0x0000000108057824 */ /* 0x000fe200078e0205 */
[----:B------:R2:W-:Y:S04]  /*0e00*/  STL [R1+0x544], RZ ;  /* 0x000544ff01007387 */ /* 0x0005e80000100800 */
        /* <DEDUP_REMOVED lines=174> */
[----:B------:R2:W-:Y:S04]  /*18f0*/  STL [R1], RZ ;  /* 0x000000ff01007387 */ /* 0x0005e80000100800 */
        /* <DEDUP_REMOVED lines=104> */
[----:B------:R2:W-:Y:S01]  /*1f80*/  STL [R1+0x1a4], RZ ;  /* 0x0001a4ff01007387 */ /* 0x0005e20000100800 */
[----:B------:R-:W0:Y:S03]  /*1f90*/  S2R R14, SR_TID.X ;  /* 0x00000000000e7919 */ /* 0x000e260000002100 */
        /* <DEDUP_REMOVED lines=8> */
[----:B0-----:R-:W-:-:S02]  /*2020*/  LOP3.LUT R152, R14, 0x7f, RZ, 0xc0, !PT ;  /* 0x0000007f0e987812 */ /* 0x001fc400078ec0ff */
[----:B------:R-:W-:Y:S01]  /*2030*/  LOP3.LUT R18, R14, 0x60, RZ, 0xc0, !PT ;  /* 0x000000600e127812 */ /* 0x000fe200078ec0ff */
[----:B------:R2:W-:Y:S02]  /*2040*/  STL [R1+0x1c8], RZ ;  /* 0x0001c8ff01007387 */ /* 0x0005e40000100800 */
[----:B------:R-:W-:Y:S02]  /*2050*/  IMAD R5, R5, 0x100, R152 ;  /* 0x0000010005057824 */ /* 0x000fe400078e0298 */
[----:B------:R2:W-:Y:S02]  /*2060*/  STL [R1+0x1cc], RZ ;  /* 0x0001ccff01007387 */ /* 0x0005e40000100800 */
[----:B------:R-:W-:Y:S02]  /*2070*/  VIADD R6, R5, 0x80 ;  /* 0x0000008005067836 */ /* 0x000fe40000000000 */
        /* <DEDUP_REMOVED lines=12> */
[----:B------:R-:W-:Y:S05]  /*2140*/  @!P0 BRA `(.L_x_0) ;  /* 0x00000100004c8947 */ /* 0x000fea0003800000 */
[----:B------:R-:W-:Y:S01]  /*2150*/  IABS R22, R2 ;  /* 0x0000000200167213 */ /* 0x000fe20000000000 */
[----:B------:R-:W-:Y:S01]  /*2160*/  ULDC UR5, c[0x0][0x240] ;  /* 0x0000900000057ab9 */ /* 0x000fe20000000800 */
[----:B------:R-:W-:Y:S01]  /*2170*/  IABS R0, R3 ;  /* 0x0000000300007213 */ /* 0x000fe20000000000 */
[----:B------:R-:W-:Y:S01]  /*2180*/  ULDC.64 UR6, c[0x0][0x218] ;  /* 0x0000860000067ab9 */ /* 0x000fe20000000a00 */
[----:B------:R-:W0:Y:S01]  /*2190*/  I2F.RP R12, R22 ;  /* 0x00000016000c7306 */ /* 0x000e220000209400 */
[----:B------:R-:W-:Y:S01]  /*21a0*/  IABS R15, R6 ;  /* 0x00000006000f7213 */ /* 0x000fe20000000000 */
[----:B------:R-:W-:Y:S01]  /*21b0*/  ULDC UR11, c[0x0][0x234] ;  /* 0x00008d00000b7ab9 */ /* 0x000fe20000000800 */
[----:B------:R-:W-:Y:S01]  /*21c0*/  IABS R16, R5 ;  /* 0x0000000500107213 */ /* 0x000fe20000000000 */
[----:B------:R-:W-:Y:S01]  /*21d0*/  USHF.R.U32.HI UR8, URZ, 0x4, UR4 ;  /* 0x000000043f087899 */ /* 0x000fe20008011604 */
[----:B------:R-:W-:Y:S01]  /*21e0*/  ISETP.GE.AND P6, PT, R6, RZ, PT ;  /* 0x000000ff0600720c */ /* 0x000fe20003fc6270 */
[----:B------:R-:W-:Y:S01]  /*21f0*/  ULDC UR9, c[0x0][0x23c] ;  /* 0x00008f0000097ab9 */ /* 0x000fe20000000800 */
[----:B------:R-:W-:Y:S01]  /*2200*/  LOP3.LUT R221, R152, 0x10, RZ, 0x3c, !PT ;  /* 0x0000001098dd7812 */ /* 0x000fe200078e3cff */
[----:B------:R-:W1:Y:S01]  /*2210*/  I2F.RP R7, R0 ;  /* 0x0000000000077306 */ /* 0x000e620000209400 */
[----:B------:R-:W-:Y:S01]  /*2220*/  USGXT.U32 UR8, UR8, 0xe ;  /* 0x0000000e0808789a */ /* 0x000fe20008000000 */
[----:B------:R-:W-:Y:S01]  /*2230*/  CS2R R98, SRZ ;  /* 0x0000000000627805 */ /* 0x000fe2000001ff00 */
[----:B------:R-:W-:Y:S01]  /*2240*/  ULDC UR14, c[0x0][0x230] ;  /* 0x00008c00000e7ab9 */ /* 0x000fe20000000800 */
[----:B------:R-:W-:Y:S01]  /*2250*/  ULDC UR15, c[0x0][0x210] ;  /* 0x00008400000f7ab9 */ /* 0x000fe20000000800 */
[----:B------:R-:W-:Y:S01]  /*2260*/  UIADD3 UR12, UP0, UR8, 0x80, URZ ;  /* 0x00000080080c7890 */ /* 0x000fe2000ff1e03f */
[----:B------:R-:W-:-:S02]  /*2270*/  CS2R R100, SRZ ;  /* 0x0000000000647805 */ /* 0x000fc4000001ff00 */
[----:B------:R-:W-:Y:S01]  /*2280*/  CS2R R102, SRZ ;  /* 0x0000000000667805 */ /* 0x000fe2000001ff00 */
[----:B0-----:R-:W0:Y:S01]  /*2290*/  MUFU.RCP R12, R12 ;  /* 0x0000000c000c7308 */ /* 0x001e220000001000 */
[----:B------:R-:W-:Y:S02]  /*22a0*/  CS2R R104, SRZ ;  /* 0x0000000000687805 */ /* 0x000fe4000001ff00 */
[----:B------:R-:W-:Y:S02]  /*22b0*/  CS2R R106, SRZ ;  /* 0x00000000006a7805 */ /* 0x000fe4000001ff00 */
[----:B------:R-:W-:Y:S02]  /*22c0*/  CS2R R108, SRZ ;  /* 0x00000000006c7805 */ /* 0x000fe4000001ff00 */
[----:B------:R-:W-:Y:S01]  /*22d0*/  CS2R R110, SRZ ;  /* 0x00000000006e7805 */ /* 0x000fe2000001ff00 */
[----:B-1----:R-:W1:Y:S01]  /*22e0*/  MUFU.RCP R7, R7 ;  /* 0x0000000700077308 */ /* 0x002e620000001000 */
[----:B0-----:R-:W-:-:S07]  /*22f0*/  VIADD R8, R12, 0xffffffe ;  /* 0x0ffffffe0c087836 */ /* 0x001fce0000000000 */
[----:B------:R0:W3:Y:S01]  /*2300*/  F2I.FTZ.U32.TRUNC.NTZ R9, R8 ;  /* 0x0000000800097305 */ /* 0x0000e2000021f000 */
[----:B-1----:R-:W-:-:S07]  /*2310*/  VIADD R10, R7, 0xffffffe ;  /* 0x0ffffffe070a7836 */ /* 0x002fce0000000000 */
[----:B------:R1:W4:Y:S01]  /*2320*/  F2I.FTZ.U32.TRUNC.NTZ R11, R10 ;  /* 0x0000000a000b7305 */ /* 0x000322000021f000 */
[----:B0-----:R-:W-:Y:S02]  /*2330*/  IMAD.MOV.U32 R8, RZ, RZ, RZ ;  /* 0x000000ffff087224 */ /* 0x001fe400078e00ff */
[----:B---3--:R-:W-:Y:S02]  /*2340*/  IMAD.MOV R13, RZ, RZ, -R9 ;  /* 0x000000ffff0d7224 */ /* 0x008fe400078e0a09 */
[----:B-1----:R-:W-:Y:S02]  /*2350*/  IMAD.MOV.U32 R10, RZ, RZ, RZ ;  /* 0x000000ffff0a7224 */ /* 0x002fe400078e00ff */
[----:B------:R-:W-:-:S04]  /*2360*/  IMAD R13, R13, R22, RZ ;  /* 0x000000160d0d7224 */ /* 0x000fc800078e02ff */
[----:B------:R-:W-:-:S04]  /*2370*/  IMAD.HI.U32 R9, R9, R13, R8 ;  /* 0x0000000d09097227 */ /* 0x000fc800078e0008 */
[----:B----4-:R-:W-:Y:S02]  /*2380*/  IMAD.MOV R13, RZ, RZ, -R11 ;  /* 0x000000ffff0d7224 */ /* 0x010fe400078e0a0b */
[----:B------:R-:W-:-:S04]  /*2390*/  IMAD.HI.U32 R7, R9, R15, RZ ;  /* 0x0000000f09077227 */ /* 0x000fc800078e00ff */
[----:B------:R-:W-:-:S04]  /*23a0*/  IMAD.HI.U32 R9, R9, R16, RZ ;  /* 0x0000001009097227 */ /* 0x000fc800078e00ff */
[----:B------:R-:W-:Y:S01]  /*23b0*/  IMAD.MOV R17, RZ, RZ, -R9 ;  /* 0x000000ffff117224 */ /* 0x000fe200078e0a09 */
[----:B------:R-:W-:Y:S01]  /*23c0*/  LEA.HI R9, R18, R4, RZ, 0x1b ;  /* 0x0000000412097211 */ /* 0x000fe200078fd8ff */
[----:B------:R-:W-:Y:S02]  /*23d0*/  IMAD.MOV R8, RZ, RZ, -R7 ;  /* 0x000000ffff087224 */ /* 0x000fe400078e0a07 */
[C---:B------:R-:W-:Y:S01]  /*23e0*/  IMAD R16, R22.reuse, R17, R16 ;  /* 0x0000001116107224 */ /* 0x040fe200078e0210 */
[----:B------:R-:W-:Y:S01]  /*23f0*/  IABS R97, R9 ;  /* 0x0000000900617213 */ /* 0x000fe20000000000 */
[C---:B------:R-:W-:Y:S02]  /*2400*/  IMAD R15, R22.reuse, R8, R15 ;  /* 0x00000008160f7224 */ /* 0x040fe400078e020f */
[----:B------:R-:W-:Y:S01]  /*2410*/  IMAD R13, R13, R0, RZ ;  /* 0x000000000d0d7224 */ /* 0x000fe200078e02ff */
[C---:B------:R-:W-:Y:S01]  /*2420*/  ISETP.GT.U32.AND P2, PT, R22.reuse, R16, PT ;  /* 0x000000101600720c */ /* 0x040fe20003f44070 */
[C---:B------:R-:W-:Y:S01]  /*2430*/  VIADD R8, R9.reuse, 0xfc ;  /* 0x000000fc09087836 */ /* 0x040fe20000000000 */
[----:B------:R-:W-:Y:S01]  /*2440*/  ISETP.GT.U32.AND P1, PT, R22, R15, PT ;  /* 0x0000000f1600720c */ /* 0x000fe20003f24070 */
[----:B------:R-:W-:-:S02]  /*2450*/  VIADD R23, R9, 0xf4 ;  /* 0x000000f409177836 */ /* 0x000fc40000000000 */
[----:B------:R-:W-:Y:S01]  /*2460*/  IMAD.HI.U32 R7, R11, R13, R10 ;  /* 0x0000000d0b077227 */ /* 0x000fe200078e000a */
[----:B------:R-:W-:Y:S02]  /*2470*/  IABS R13, R8 ;  /* 0x00000008000d7213 */ /* 0x000fe40000000000 */
[----:B------:R-:W-:Y:S01]  /*2480*/  IABS R18, R23 ;  /* 0x0000001700127213 */ /* 0x000fe20000000000 */
[----:B------:R-:W-:Y:S01]  /*2490*/  VIADD R24, R9, 0xf0 ;  /* 0x000000f009187836 */ /* 0x000fe20000000000 */
[----:B------:R-:W-:Y:S01]  /*24a0*/  ISETP.GE.AND P5, PT, R8, RZ, PT ;  /* 0x000000ff0800720c */ /* 0x000fe20003fa6270 */
[----:B------:R-:W-:-:S03]  /*24b0*/  IMAD.HI.U32 R8, R7, R13, RZ ;  /* 0x0000000d07087227 */ /* 0x000fc600078e00ff */
[----:B------:R-:W-:Y:S01]  /*24c0*/  IABS R20, R24 ;  /* 0x0000001800147213 */ /* 0x000fe20000000000 */
[----:B------:R-:W-:-:S04]  /*24d0*/  IMAD.HI.U32 R11, R7, R18, RZ ;  /* 0x00000012070b7227 */ /* 0x000fc800078e00ff */
[----:B------:R-:W-:Y:S02]  /*24e0*/  @!P2 IMAD.IADD R16, R16, 0x1, -R22 ;  /* 0x000000011010a824 */ /* 0x000fe400078e0a16 */
[----:B------:R-:W-:Y:S02]  /*24f0*/  IMAD.MOV R8, RZ, RZ, -R8 ;  /* 0x000000ffff087224 */ /* 0x000fe400078e0a08 */
[----:B------:R-:W-:Y:S01]  /*2500*/  VIADD R10, R9, 0xf8 ;  /* 0x000000f8090a7836 */ /* 0x000fe20000000000 */
[----:B------:R-:W-:Y:S01]  /*2510*/  ISETP.GT.U32.AND P4, PT, R22, R16, PT ;  /* 0x000000101600720c */ /* 0x000fe20003f84070 */
[----:B------:R-:W-:Y:S01]  /*2520*/  @!P1 IMAD.IADD R15, R15, 0x1, -R22 ;  /* 0x000000010f0f9824 */ /* 0x000fe200078e0a16 */
[----:B------:R-:W-:Y:S01]  /*2530*/  ISETP.GE.AND P1, PT, R5, RZ, PT ;  /* 0x000000ff0500720c */ /* 0x000fe20003f26270 */
[----:B------:R-:W-:Y:S01]  /*2540*/  IMAD.MOV R19, RZ, RZ, -R11 ;  /* 0x000000ffff137224 */ /* 0x000fe200078e0a0b */
[----:B------:R-:W-:Y:S01]  /*2550*/  IABS R17, R10 ;  /* 0x0000000a00117213 */ /* 0x000fe20000000000 */
[----:B------:R-:W-:Y:S01]  /*2560*/  IMAD R11, R0, R8, R13 ;  /* 0x00000008000b7224 */ /* 0x000fe200078e020d */
[----:B------:R-:W-:Y:S01]  /*2570*/  ISETP.GT.U32.AND P2, PT, R22, R15, PT ;  /* 0x0000000f1600720c */ /* 0x000fe20003f44070 */
[----:B------:R-:W-:Y:S01]  /*2580*/  IMAD.HI.U32 R12, R7, R20, RZ ;  /* 0x00000014070c7227 */ /* 0x000fe200078e00ff */
[----:B------:R-:W-:-:S02]  /*2590*/  ISETP.GE.AND P0, PT, R10, RZ, PT ;  /* 0x000000ff0a00720c */ /* 0x000fc40003f06270 */
[----:B------:R-:W-:Y:S01]  /*25a0*/  ISETP.GT.U32.AND P3, PT, R0, R11, PT ;  /* 0x0000000b0000720c */ /* 0x000fe20003f64070 */
[----:B------:R-:W-:-:S04]  /*25b0*/  IMAD.HI.U32 R10, R7, R17, RZ ;  /* 0x00000011070a7227 */ /* 0x000fc800078e00ff */
[----:B------:R-:W-:Y:S02]  /*25c0*/  IMAD.MOV R21, RZ, RZ, -R12 ;  /* 0x000000ffff157224 */ /* 0x000fe400078e0a0c */
[----:B------:R-:W-:Y:S02]  /*25d0*/  IMAD.MOV R10, RZ, RZ, -R10 ;  /* 0x000000ffff0a7224 */ /* 0x000fe400078e0a0a */
[----:B------:R-:W-:Y:S02]  /*25e0*/  IMAD R12, R0, R21, R20 ;  /* 0x00000015000c7224 */ /* 0x000fe400078e0214 */
[----:B------:R-:W-:Y:S01]  /*25f0*/  @!P4 IMAD.IADD R16, R16, 0x1, -R22 ;  /* 0x000000011010c824 */ /* 0x000fe200078e0a16 */
[----:B------:R-:W-:Y:S01]  /*2600*/  ISETP.NE.AND P4, PT, R2, RZ, PT ;  /* 0x000000ff0200720c */ /* 0x000fe20003f85270 */
[C---:B------:R-:W-:Y:S01]  /*2610*/  IMAD R8, R0.reuse, R10, R17 ;  /* 0x0000000a00087224 */ /* 0x040fe200078e0211 */
[----:B------:R-:W-:Y:S01]  /*2620*/  LOP3.LUT R10, RZ, R2, RZ, 0x33, !PT ;  /* 0x00000002ff0a7212 */ /* 0x000fe200078e33ff */
[----:B------:R-:W-:-:S02]  /*2630*/  IMAD R13, R0, R19, R18 ;  /* 0x00000013000d7224 */ /* 0x000fc400078e0212 */
[----:B------:R-:W-:Y:S01]  /*2640*/  @!P2 IMAD.IADD R15, R15, 0x1, -R22 ;  /* 0x000000010f0fa824 */ /* 0x000fe200078e0a16 */
[C---:B------:R-:W-:Y:S01]  /*2650*/  ISETP.GT.U32.AND P2, PT, R0.reuse, R8, PT ;  /* 0x000000080000720c */ /* 0x040fe20003f44070 */
[----:B------:R-:W-:Y:S01]  /*2660*/  @!P1 IMAD.MOV R16, RZ, RZ, -R16 ;  /* 0x000000ffff109224 */ /* 0x000fe200078e0a10 */
[----:B------:R-:W-:Y:S01]  /*2670*/  ISETP.GT.U32.AND P1, PT, R0, R12, PT ;  /* 0x0000000c0000720c */ /* 0x000fe20003f24070 */
[--C-:B------:R-:W-:Y:S02]  /*2680*/  @!P3 IMAD.IADD R11, R11, 0x1, -R0.reuse ;  /* 0x000000010b0bb824 */ /* 0x100fe400078e0a00 */
[C---:B------:R-:W-:Y:S01]  /*2690*/  VIADD R25, R9.reuse, 0xec ;  /* 0x000000ec09197836 */ /* 0x040fe20000000000 */
[----:B------:R-:W-:Y:S01]  /*26a0*/  SEL R223, R10, R16, !P4 ;  /* 0x000000100adf7207 */ /* 0x000fe20006000000 */
[----:B------:R-:W-:Y:S01]  /*26b0*/  @!P6 IMAD.MOV R15, RZ, RZ, -R15 ;  /* 0x000000ffff0fe224 */ /* 0x000fe200078e0a0f */
[C---:B------:R-:W-:Y:S01]  /*26c0*/  ISETP.GT.U32.AND P6, PT, R0.reuse, R13, PT ;  /* 0x0000000d0000720c */ /* 0x040fe20003fc4070 */
[C---:B------:R-:W-:Y:S01]  /*26d0*/  VIADD R18, R9.reuse, 0xe8 ;  /* 0x000000e809127836 */ /* 0x040fe20000000000 */
[----:B------:R-:W-:Y:S01]  /*26e0*/  ISETP.GT.U32.AND P3, PT, R0, R11, PT ;  /* 0x0000000b0000720c */ /* 0x000fe20003f64070 */
[----:B------:R-:W-:Y:S01]  /*26f0*/  VIADD R19, R9, 0xe4 ;  /* 0x000000e409137836 */ /* 0x000fe20000000000 */
[----:B------:R-:W-:Y:S01]  /*2700*/  IABS R17, R25 ;  /* 0x0000001900117213 */ /* 0x000fe20000000000 */
[--C-:B------:R-:W-:Y:S01]  /*2710*/  @!P2 IMAD.IADD R8, R8, 0x1, -R0.reuse ;  /* 0x000000010808a824 */ /* 0x100fe200078e0a00 */
[----:B------:R-:W-:Y:S01]  /*2720*/  IABS R16, R18 ;  /* 0x0000001200107213 */ /* 0x000fe20000000000 */
[----:B------:R-:W-:Y:S01]  /*2730*/  @!P1 IMAD.IADD R12, R12, 0x1, -R0 ;  /* 0x000000010c0c9824 */ /* 0x000fe200078e0a00 */
[----:B------:R-:W-:Y:S01]  /*2740*/  SEL R224, R10, R15, !P4 ;  /* 0x0000000f0ae07207 */ /* 0x000fe20006000000 */
[----:B------:R-:W-:Y:S01]  /*2750*/  IMAD.HI.U32 R2, R7, R17, RZ ;  /* 0x0000001107027227 */ /* 0x000fe200078e00ff */
[----:B------:R-:W-:-:S02]  /*2760*/  ISETP.GT.U32.AND P2, PT, R0, R8, PT ;  /* 0x000000080000720c */ /* 0x000fc40003f44070 */
[----:B------:R-:W-:Y:S01]  /*2770*/  ISETP.GE.AND P4, PT, R23, RZ, PT ;  /* 0x000000ff1700720c */ /* 0x000fe20003f86270 */
[----:B------:R-:W-:Y:S01]  /*2780*/  IMAD.MOV R2, RZ, RZ, -R2 ;  /* 0x000000ffff027224 */ /* 0x000fe200078e0a02 */
[----:B------:R-:W-:Y:S01]  /*2790*/  ISETP.GE.AND P1, PT, R24, RZ, PT ;  /* 0x000000ff1800720c */ /* 0x000fe20003f26270 */
[--C-:B------:R-:W-:Y:S01]  /*27a0*/  @!P6 IMAD.IADD R13, R13, 0x1, -R0.reuse ;  /* 0x000000010d0de824 */ /* 0x100fe200078e0a00 */
[C---:B------:R-:W-:Y:S01]  /*27b0*/  ISETP.GT.U32.AND P6, PT, R0.reuse, R12, PT ;  /* 0x0000000c0000720c */ /* 0x040fe20003fc4070 */
[----:B------:R-:W-:Y:S02]  /*27c0*/  @!P3 IMAD.IADD R11, R11, 0x1, -R0 ;  /* 0x000000010b0bb824 */ /* 0x000fe400078e0a00 */
[----:B------:R-:W-:Y:S01]  /*27d0*/  IMAD.HI.U32 R10, R7, R16, RZ ;  /* 0x00000010070a7227 */ /* 0x000fe200078e00ff */
[----:B------:R-:W-:-:S03]  /*27e0*/  ISETP.GT.U32.AND P3, PT, R0, R13, PT ;  /* 0x0000000d0000720c */ /* 0x000fc60003f64070 */
[C---:B------:R-:W-:Y:S01]  /*27f0*/  IMAD R15, R0.reuse, R2, R17 ;  /* 0x00000002000f7224 */ /* 0x040fe200078e0211 */
[----:B------:R-:W-:Y:S01]  /*2800*/  IABS R17, R19 ;  /* 0x0000001300117213 */ /* 0x000fe20000000000 */
[----:B------:R-:W-:Y:S02]  /*2810*/  IMAD.MOV.U32 R2, RZ, RZ, R11 ;  /* 0x000000ffff027224 */ /* 0x000fe400078e000b */
[----:B------:R-:W-:Y:S02]  /*2820*/  IMAD.MOV R11, RZ, RZ, -R10 ;  /* 0x000000ffff0b7224 */ /* 0x000fe400078e0a0a */
[----:B------:R-:W-:Y:S01]  /*2830*/  @!P5 IMAD.MOV R2, RZ, RZ, -R2 ;  /* 0x000000ffff02d224 */ /* 0x000fe200078e0a02 */
[C---:B------:R-:W-:Y:S01]  /*2840*/  ISETP.GT.U32.AND P5, PT, R0.reuse, R15, PT ;  /* 0x0000000f0000720c */ /* 0x040fe20003fa4070 */
[----:B------:R-:W-:Y:S02]  /*2850*/  IMAD R10, R0, R11, R16 ;  /* 0x0000000b000a7224 */ /* 0x000fe400078e0210 */
[----:B------:R-:W-:-:S02]  /*2860*/  @!P6 IMAD.IADD R12, R12, 0x1, -R0 ;  /* 0x000000010c0ce824 */ /* 0x000fc400078e0a00 */
[----:B------:R-:W-:Y:S01]  /*2870*/  @!P2 IMAD.IADD R8, R8, 0x1, -R0 ;  /* 0x000000010808a824 */ /* 0x000fe200078e0a00 */
[----:B------:R-:W-:Y:S01]  /*2880*/  ISETP.GT.U32.AND P6, PT, R0, R10, PT ;  /* 0x0000000a0000720c */ /* 0x000fe20003fc4070 */
[----:B------:R-:W-:Y:S01]  /*2890*/  IMAD.HI.U32 R11, R7, R17, RZ ;  /* 0x00000011070b7227 */ /* 0x000fe200078e00ff */
[----:B------:R-:W-:-:S03]  /*28a0*/  ISETP.GE.AND P2, PT, R25, RZ, PT ;  /* 0x000000ff1900720c */ /* 0x000fc60003f46270 */
[----:B------:R-:W-:Y:S02]  /*28b0*/  VIADD R25, R9, 0xe0 ;  /* 0x000000e009197836 */ /* 0x000fe40000000000 */
[--C-:B------:R-:W-:Y:S01]  /*28c0*/  @!P3 IMAD.IADD R13, R13, 0x1, -R0.reuse ;  /* 0x000000010d0db824 */ /* 0x100fe200078e0a00 */
[----:B------:R-:W-:Y:S01]  /*28d0*/  ISETP.GE.AND P3, PT, R18, RZ, PT ;  /* 0x000000ff1200720c */ /* 0x000fe20003f66270 */
[----:B------:R-:W-:Y:S01]  /*28e0*/  @!P5 IMAD.IADD R15, R15, 0x1, -R0 ;  /* 0x000000010f0fd824 */ /* 0x000fe200078e0a00 */
[----:B------:R-:W-:Y:S01]  /*28f0*/  IABS R18, R25 ;  /* 0x0000001900127213 */ /* 0x000fe20000000000 */
[----:B------:R-:W-:Y:S01]  /*2900*/  IMAD.MOV R11, RZ, RZ, -R11 ;  /* 0x000000ffff0b7224 */ /* 0x000fe200078e0a0b */
[----:B------:R-:W-:Y:S01]  /*2910*/  ISETP.GE.AND P5, PT, R19, RZ, PT ;  /* 0x000000ff1300720c */ /* 0x000fe20003fa6270 */
[----:B------:R-:W-:Y:S01]  /*2920*/  @!P0 IMAD.MOV R8, RZ, RZ, -R8 ;  /* 0x000000ffff088224 */ /* 0x000fe200078e0a08 */
[----:B------:R-:W-:Y:S01]  /*2930*/  ISETP.GT.U32.AND P0, PT, R0, R15, PT ;  /* 0x0000000f0000720c */ /* 0x000fe20003f04070 */
[----:B------:R-:W-:-:S02]  /*2940*/  @!P6 IMAD.IADD R10, R10, 0x1, -R0 ;  /* 0x000000010a0ae824 */ /* 0x000fc400078e0a00 */
[C---:B------:R-:W-:Y:S02]  /*2950*/  IMAD R16, R0.reuse, R11, R17 ;  /* 0x0000000b00107224 */ /* 0x040fe400078e0211 */
[----:B------:R-:W-:Y:S01]  /*2960*/  IMAD.MOV.U32 R17, RZ, RZ, R18 ;  /* 0x000000ffff117224 */ /* 0x000fe200078e0012 */
[----:B------:R-:W-:Y:S01]  /*2970*/  ISETP.GT.U32.AND P6, PT, R0, R10, PT ;  /* 0x0000000a0000720c */ /* 0x000fe20003fc4070 */
[----:B------:R-:W-:Y:S02]  /*2980*/  VIADD R26, R9, 0xdc ;  /* 0x000000dc091a7836 */ /* 0x000fe40000000000 */
[----:B------:R-:W-:-:S03]  /*2990*/  IMAD.HI.U32 R11, R7, R17, RZ ;  /* 0x00000011070b7227 */ /* 0x000fc600078e00ff */
[----:B------:R-:W-:Y:S01]  /*29a0*/  IABS R20, R26 ;  /* 0x0000001a00147213 */ /* 0x000fe20000000000 */
[----:B------:R-:W-:Y:S02]  /*29b0*/  IMAD.MOV R11, RZ, RZ, -R11 ;  /* 0x000000ffff0b7224 */ /* 0x000fe400078e0a0b */
[--C-:B------:R-:W-:Y:S01]  /*29c0*/  @!P0 IMAD.IADD R15, R15, 0x1, -R0.reuse ;  /* 0x000000010f0f8824 */ /* 0x100fe200078e0a00 */
[C---:B------:R-:W-:Y:S01]  /*29d0*/  ISETP.GT.U32.AND P0, PT, R0.reuse, R16, PT ;  /* 0x000000100000720c */ /* 0x040fe20003f04070 */
[----:B------:R-:W-:Y:S02]  /*29e0*/  IMAD R17, R0, R11, R17 ;  /* 0x0000000b00117224 */ /* 0x000fe400078e0211 */
[----:B------:R-:W-:Y:S02]  /*29f0*/  @!P6 IMAD.IADD R10, R10, 0x1, -R0 ;  /* 0x000000010a0ae824 */ /* 0x000fe400078e0a00 */
[C---:B------:R-:W-:Y:S01]  /*2a00*/  VIADD R27, R9.reuse, 0xd8 ;  /* 0x000000d8091b7836 */ /* 0x040fe20000000000 */
[----:B------:R-:W-:Y:S01]  /*2a10*/  ISETP.GT.U32.AND P6, PT, R0, R17, PT ;  /* 0x000000110000720c */ /* 0x000fe20003fc4070 */
[----:B------:R-:W-:-:S02]  /*2a20*/  VIADD R28, R9, 0xd4 ;  /* 0x000000d4091c7836 */ /* 0x000fc40000000000 */
[----:B------:R-:W-:Y:S01]  /*2a30*/  IMAD.HI.U32 R11, R7, R20, RZ ;  /* 0x00000014070b7227 */ /* 0x000fe200078e00ff */
[----:B------:R-:W-:Y:S02]  /*2a40*/  IABS R21, R27 ;  /* 0x0000001b00157213 */ /* 0x000fe40000000000 */
[----:B------:R-:W-:Y:S01]  /*2a50*/  IABS R23, R28 ;  /* 0x0000001c00177213 */ /* 0x000fe20000000000 */
[----:B------:R-:W-:Y:S01]  /*2a60*/  @!P0 IMAD.IADD R16, R16, 0x1, -R0 ;  /* 0x0000000110108824 */ /* 0x000fe200078e0a00 */
[----:B------:R-:W-:Y:S01]  /*2a70*/  ISETP.GE.AND P0, PT, R25, RZ, PT ;  /* 0x000000ff1900720c */ /* 0x000fe20003f06270 */
[----:B------:R-:W-:-:S04]  /*2a80*/  IMAD.HI.U32 R18, R7, R21, RZ ;  /* 0x0000001507127227 */ /* 0x000fc800078e00ff */
[----:B------:R-:W-:Y:S01]  /*2a90*/  @!P6 IMAD.IADD R17, R17, 0x1, -R0 ;  /* 0x000000011111e824 */ /* 0x000fe200078e0a00 */
[----:B------:R-:W-:Y:S01]  /*2aa0*/  ISETP.GT.U32.AND P6, PT, R0, R16, PT ;  /* 0x000000100000720c */ /* 0x000fe20003fc4070 */
[----:B------:R-:W-:-:S04]  /*2ab0*/  IMAD.HI.U32 R19, R7, R23, RZ ;  /* 0x0000001707137227 */ /* 0x000fc800078e00ff */
[----:B------:R-:W-:Y:S02]  /*2ac0*/  IMAD.MOV R11, RZ, RZ, -R11 ;  /* 0x000000ffff0b7224 */ /* 0x000fe400078e0a0b */
[----:B------:R-:W-:Y:S02]  /*2ad0*/  IMAD.MOV R22, RZ, RZ, -R18 ;  /* 0x000000ffff167224 */ /* 0x000fe400078e0a12 */
[----:B------:R-:W-:Y:S02]  /*2ae0*/  IMAD.MOV R24, RZ, RZ, -R19 ;  /* 0x000000ffff187224 */ /* 0x000fe400078e0a13 */
[C---:B------:R-:W-:Y:S02]  /*2af0*/  IMAD R18, R0.reuse, R11, R20 ;  /* 0x0000000b00127224 */ /* 0x040fe400078e0214 */
[----:B------:R-:W-:Y:S02]  /*2b00*/  VIADD R29, R9, 0xd0 ;  /* 0x000000d0091d7836 */ /* 0x000fe40000000000 */
[----:B------:R-:W-:-:S02]  /*2b10*/  IMAD R19, R0, R22, R21 ;  /* 0x0000001600137224 */ /* 0x000fc400078e0215 */
[----:B------:R-:W-:Y:S01]  /*2b20*/  IMAD.MOV.U32 R11, RZ, RZ, R15 ;  /* 0x000000ffff0b7224 */ /* 0x000fe200078e000f */
[----:B------:R-:W-:Y:S01]  /*2b30*/  IABS R20, R29 ;  /* 0x0000001d00147213 */ /* 0x000fe20000000000 */
[C---:B------:R-:W-:Y:S02]  /*2b40*/  IMAD R21, R0.reuse, R24, R23 ;  /* 0x0000001800157224 */ /* 0x040fe400078e0217 */
[----:B------:R-:W-:Y:S01]  /*2b50*/  @!P4 IMAD.MOV R13, RZ, RZ, -R13 ;  /* 0x000000ffff0dc224 */ /* 0x000fe200078e0a0d */
[C---:B------:R-:W-:Y:S01]  /*2b60*/  ISETP.GT.U32.AND P4, PT, R0.reuse, R17, PT ;  /* 0x000000110000720c */ /* 0x040fe20003f84070 */
[----:B------:R-:W-:Y:S01]  /*2b70*/  @!P2 IMAD.MOV R11, RZ, RZ, -R11 ;  /* 0x000000ffff0ba224 */ /* 0x000fe200078e0a0b */
[C---:B------:R-:W-:Y:S01]  /*2b80*/  ISETP.GT.U32.AND P2, PT, R0.reuse, R19, PT ;  /* 0x000000130000720c */ /* 0x040fe20003f44070 */
[----:B------:R-:W-:Y:S01]  /*2b90*/  @!P1 IMAD.MOV R12, RZ, RZ, -R12 ;  /* 0x000000ffff0c9224 */ /* 0x000fe200078e0a0c */
[----:B------:R-:W-:Y:S01]  /*2ba0*/  ISETP.GT.U32.AND P1, PT, R0, R18, PT ;  /* 0x000000120000720c */ /* 0x000fe20003f24070 */
[----:B------:R-:W-:Y:S01]  /*2bb0*/  @!P6 IMAD.IADD R16, R16, 0x1, -R0 ;  /* 0x000000011010e824 */ /* 0x000fe200078e0a00 */
[----:B------:R-:W-:Y:S01]  /*2bc0*/  ISETP.GT.U32.AND P6, PT, R0, R21, PT ;  /* 0x000000150000720c */ /* 0x000fe20003fc4070 */
[----:B------:R-:W-:-:S04]  /*2bd0*/  IMAD.HI.U32 R15, R7, R20, RZ ;  /* 0x00000014070f7227 */ /* 0x000fc800078e00ff */
[----:B------:R-:W-:Y:S02]  /*2be0*/  IMAD.MOV R15, RZ, RZ, -R15 ;  /* 0x000000ffff0f7224 */ /* 0x000fe400078e0a0f */
[----:B------:R-:W-:Y:S02]  /*2bf0*/  VIADD R25, R9, 0xcc ;  /* 0x000000cc09197836 */ /* 0x000fe40000000000 */
[----:B------:R-:W-:Y:S01]  /*2c00*/  @!P4 IMAD.IADD R17, R17, 0x1, -R0 ;  /* 0x000000011111c824 */ /* 0x000fe200078e0a00 */
[----:B------:R-:W-:Y:S01]  /*2c10*/  ISETP.GE.AND P4, PT, R27, RZ, PT ;  /* 0x000000ff1b00720c */ /* 0x000fe20003f86270 */
[----:B------:R-:W-:Y:S01]  /*2c20*/  IMAD R20, R0, R15, R20 ;  /* 0x0000000f00147224 */ /* 0x000fe200078e0214 */
[----:B------:R-:W-:Y:S01]  /*2c30*/  IABS R23, R25 ;  /* 0x0000001900177213 */ /* 0x000fe20000000000 */
[--C-:B------:R-:W-:Y:S02]  /*2c40*/  @!P2 IMAD.IADD R19, R19, 0x1, -R0.reuse ;  /* 0x000000011313a824 */ /* 0x100fe400078e0a00 */
[--C-:B------:R-:W-:Y:S01]  /*2c50*/  @!P1 IMAD.IADD R18, R18, 0x1, -R0.reuse ;  /* 0x0000000112129824 */ /* 0x100fe200078e0a00 */
[----:B------:R-:W-:Y:S01]  /*2c60*/  ISETP.GE.AND P1, PT, R28, RZ, PT ;  /* 0x000000ff1c00720c */ /* 0x000fe20003f26270 */
[----:B------:R-:W-:-:S02]  /*2c70*/  @!P6 IMAD.IADD R21, R21, 0x1, -R0 ;  /* 0x000000011515e824 */ /* 0x000fc400078e0a00 */
[----:B------:R-:W-:Y:S01]  /*2c80*/  IMAD.MOV.U32 R15, RZ, RZ, R17 ;  /* 0x000000ffff0f7224 */ /* 0x000fe200078e0011 */
[----:B------:R-:W-:Y:S01]  /*2c90*/  ISETP.GT.U32.AND P2, PT, R0, R18, PT ;  /* 0x000000120000720c */ /* 0x000fe20003f44070 */
[----:B------:R-:W-:Y:S01]  /*2ca0*/  @!P3 IMAD.MOV R10, RZ, RZ, -R10 ;  /* 0x000000ffff0ab224 */ /* 0x000fe200078e0a0a */
[----:B------:R-:W-:Y:S01]  /*2cb0*/  ISETP.GE.AND P3, PT, R26, RZ, PT ;  /* 0x000000ff1a00720c */ /* 0x000fe20003f66270 */
[----:B------:R-:W-:Y:S01]  /*2cc0*/  @!P5 IMAD.MOV R16, RZ, RZ, -R16 ;  /* 0x000000ffff10d224 */ /* 0x000fe200078e0a10 */
[C---:B------:R-:W-:Y:S01]  /*2cd0*/  ISETP.GT.U32.AND P5, PT, R0.reuse, R19, PT ;  /* 0x000000130000720c */ /* 0x040fe20003fa4070 */
[----:B------:R-:W-:Y:S01]  /*2ce0*/  @!P0 IMAD.MOV R15, RZ, RZ, -R15 ;  /* 0x000000ffff0f8224 */ /* 0x000fe200078e0a0f */
[C---:B------:R-:W-:Y:S01]  /*2cf0*/  ISETP.GT.U32.AND P6, PT, R0.reuse, R21, PT ;  /* 0x000000150000720c */ /* 0x040fe20003fc4070 */
[----:B------:R-:W-:Y:S01]  /*2d00*/  VIADD R26, R9, 0xc8 ;  /* 0x000000c8091a7836 */ /* 0x000fe20000000000 */
[----:B------:R-:W-:Y:S01]  /*2d10*/  ISETP.GT.U32.AND P0, PT, R0, R20, PT ;  /* 0x000000140000720c */ /* 0x000fe20003f04070 */
[----:B------:R-:W-:-:S03]  /*2d20*/  IMAD.HI.U32 R22, R7, R23, RZ ;  /* 0x0000001707167227 */ /* 0x000fc600078e00ff */
[----:B------:R-:W-:Y:S01]  /*2d30*/  IABS R24, R26 ;  /* 0x0000001a00187213 */ /* 0x000fe20000000000 */
[----:B------:R-:W-:Y:S02]  /*2d40*/  IMAD.MOV R22, RZ, RZ, -R22 ;  /* 0x000000ffff167224 */ /* 0x000fe400078e0a16 */
[----:B------:R-:W-:Y:S02]  /*2d50*/  VIADD R28, R9, 0xc4 ;  /* 0x000000c4091c7836 */ /* 0x000fe40000000000 */
[----:B------:R-:W-:Y:S02]  /*2d60*/  IMAD R23, R0, R22, R23 ;  /* 0x0000001600177224 */ /* 0x000fe400078e0217 */
[----:B------:R-:W-:-:S04]  /*2d70*/  IMAD.HI.U32 R17, R7, R24, RZ ;  /* 0x0000001807117227 */ /* 0x000fc800078e00ff */
[--C-:B------:R-:W-:Y:S01]  /*2d80*/  @!P5 IMAD.IADD R19, R19, 0x1, -R0.reuse ;  /* 0x000000011313d824 */ /* 0x100fe200078e0a00 */
[----:B------:R-:W-:Y:S01]  /*2d90*/  ISETP.GE.AND P5, PT, R25, RZ, PT ;  /* 0x000000ff1900720c */ /* 0x000fe20003fa6270 */
[--C-:B------:R-:W-:Y:S01]  /*2da0*/  @!P2 IMAD.IADD R18, R18, 0x1, -R0.reuse ;  /* 0x000000011212a824 */ /* 0x100fe200078e0a00 */
[----:B------:R-:W-:Y:S01]  /*2db0*/  IABS R25, R28 ;  /* 0x0000001c00197213 */ /* 0x000fe20000000000 */
[--C-:B------:R-:W-:Y:S01]  /*2dc0*/  @!P6 IMAD.IADD R21, R21, 0x1, -R0.reuse ;  /* 0x000000011515e824 */ /* 0x100fe200078e0a00 */
[----:B------:R-:W-:Y:S01]  /*2dd0*/  ISETP.GT.U32.AND P6, PT, R0, R23, PT ;  /* 0x000000170000720c */ /* 0x000fe20003fc4070 */
[----:B------:R-:W-:Y:S01]  /*2de0*/  @!P0 IMAD.IADD R20, R20, 0x1, -R0 ;  /* 0x0000000114148824 */ /* 0x000fe200078e0a00 */
[----:B------:R-:W-:Y:S01]  /*2df0*/  ISETP.GE.AND P2, PT, R29, RZ, PT ;  /* 0x000000ff1d00720c */ /* 0x000fe20003f46270 */
[----:B------:R-:W-:Y:S01]  /*2e00*/  IMAD.MOV R17, RZ, RZ, -R17 ;  /* 0x000000ffff117224 */ /* 0x000fe200078e0a11 */
[----:B------:R-:W-:Y:S01]  /*2e10*/  ISETP.GE.AND P0, PT, R26, RZ, PT ;  /* 0x000000ff1a00720c */ /* 0x000fe20003f06270 */
[----:B------:R-:W-:Y:S01]  /*2e20*/  @!P3 IMAD.MOV R18, RZ, RZ, -R18 ;  /* 0x000000ffff12b224 */ /* 0x000fe200078e0a12 */
[C---:B------:R-:W-:Y:S01]  /*2e30*/  ISETP.GT.U32.AND P3, PT, R0.reuse, R20, PT ;  /* 0x000000140000720c */ /* 0x040fe20003f64070 */
[----:B------:R-:W-:-:S02]  /*2e40*/  IMAD R22, R0, R17, R24 ;  /* 0x0000001100167224 */ /* 0x000fc400078e0218 */
[----:B------:R-:W-:-:S04]  /*2e50*/  IMAD.HI.U32 R24, R7, R25, RZ ;  /* 0x0000001907187227 */ /* 0x000fc800078e00ff */
[----:B------:R-:W-:Y:S02]  /*2e60*/  IMAD.MOV R24, RZ, RZ, -R24 ;  /* 0x000000ffff187224 */ /* 0x000fe400078e0a18 */
[--C-:B------:R-:W-:Y:S01]  /*2e70*/  @!P6 IMAD.IADD R23, R23, 0x1, -R0.reuse ;  /* 0x000000011717e824 */ /* 0x100fe200078e0a00 */
[C---:B------:R-:W-:Y:S01]  /*2e80*/  ISETP.GT.U32.AND P6, PT, R0.reuse, R22, PT ;  /* 0x000000160000720c */ /* 0x040fe20003fc4070 */
[----:B------:R-:W-:Y:S02]  /*2e90*/  IMAD R25, R0, R24, R25 ;  /* 0x0000001800197224 */ /* 0x000fe400078e0219 */
[----:B------:R-:W-:Y:S02]  /*2ea0*/  IMAD.MOV.U32 R17, RZ, RZ, R19 ;  /* 0x000000ffff117224 */ /* 0x000fe400078e0013 */
[----:B------:R-:W-:Y:S01]  /*2eb0*/  @!P3 IMAD.IADD R20, R20, 0x1, -R0 ;  /* 0x000000011414b824 */ /* 0x000fe200078e0a00 */
[----:B------:R-:W-:Y:S01]  /*2ec0*/  ISETP.GT.U32.AND P3, PT, R0, R25, PT ;  /* 0x000000190000720c */ /* 0x000fe20003f64070 */
[----:B------:R-:W-:-:S02]  /*2ed0*/  VIADD R29, R9, 0xc0 ;  /* 0x000000c0091d7836 */ /* 0x000fc40000000000 */
[----:B------:R-:W-:Y:S01]  /*2ee0*/  @!P4 IMAD.MOV R17, RZ, RZ, -R17 ;  /* 0x000000ffff11c224 */ /* 0x000fe200078e0a11 */
[----:B------:R-:W-:Y:S01]  /*2ef0*/  ISETP.GT.U32.AND P4, PT, R0, R23, PT ;  /* 0x000000170000720c */ /* 0x000fe20003f84070 */
[----:B------:R-:W-:Y:S01]  /*2f00*/  VIADD R30, R9, 0xbc ;  /* 0x000000bc091e7836 */ /* 0x000fe20000000000 */
[----:B------:R-:W-:Y:S01]  /*2f10*/  IABS R26, R29 ;  /* 0x0000001d001a7213 */ /* 0x000fe20000000000 */
[----:B------:R-:W-:Y:S02]  /*2f20*/  @!P6 IMAD.IADD R22, R22, 0x1, -R0 ;  /* 0x000000011616e824 */ /* 0x000fe400078e0a00 */
[----:B------:R-:W-:Y:S01]  /*2f30*/  IMAD.MOV.U32 R19, RZ, RZ, R21 ;  /* 0x000000ffff137224 */ /* 0x000fe200078e0015 */
[----:B------:R-:W-:Y:S01]  /*2f40*/  IABS R27, R30 ;  /* 0x0000001e001b7213 */ /* 0x000fe20000000000 */
[----:B------:R-:W-:Y:S01]  /*2f50*/  IMAD.HI.U32 R21, R7, R26, RZ ;  /* 0x0000001a07157227 */ /* 0x000fe200078e00ff */
[----:B------:R-:W-:-:S03]  /*2f60*/  ISETP.GE.AND P6, PT, R30, RZ, PT ;  /* 0x000000ff1e00720c */ /* 0x000fc60003fc6270 */
[----:B------:R-:W-:Y:S01]  /*2f70*/  @!P3 IMAD.IADD R25, R25, 0x1, -R0 ;  /* 0x000000011919b824 */ /* 0x000fe200078e0a00 */
[----:B------:R-:W-:Y:S01]  /*2f80*/  ISETP.GT.U32.AND P3, PT, R0, R22, PT ;  /* 0x000000160000720c */ /* 0x000fe20003f64070 */
[----:B------:R-:W-:-:S04]  /*2f90*/  IMAD.HI.U32 R24, R7, R27, RZ ;  /* 0x0000001b07187227 */ /* 0x000fc800078e00ff */
[----:B------:R-:W-:Y:S02]  /*2fa0*/  IMAD.MOV R21, RZ, RZ, -R21 ;  /* 0x000000ffff157224 */ /* 0x000fe400078e0a15 */
[----:B------:R-:W-:Y:S01]  /*2fb0*/  @!P1 IMAD.MOV R19, RZ, RZ, -R19 ;  /* 0x000000ffff139224 */ /* 0x000fe200078e0a13 */
[----:B------:R-:W-:Y:S01]  /*2fc0*/  ISETP.GE.AND P1, PT, R28, RZ, PT ;  /* 0x000000ff1c00720c */ /* 0x000fe20003f26270 */
[----:B------:R-:W-:Y:S01]  /*2fd0*/  @!P4 IMAD.IADD R23, R23, 0x1, -R0 ;  /* 0x000000011717c824 */ /* 0x000fe200078e0a00 */
[----:B------:R-:W-:Y:S01]  /*2fe0*/  ISETP.GE.AND P4, PT, R29, RZ, PT ;  /* 0x000000ff1d00720c */ /* 0x000fe20003f86270 */
[----:B------:R-:W-:Y:S02]  /*2ff0*/  IMAD.MOV R28, RZ, RZ, -R24 ;  /* 0x000000ffff1c7224 */ /* 0x000fe400078e0a18 */
[----:B------:R-:W-:Y:S02]  /*3000*/  IMAD R24, R0, R21, R26 ;  /* 0x0000001500187224 */ /* 0x000fe400078e021a */
[----:B------:R-:W-:-:S02]  /*3010*/  IMAD.MOV.U32 R21, RZ, RZ, R23 ;  /* 0x000000ffff157224 */ /* 0x000fc400078e0017 */
[C---:B------:R-:W-:Y:S02]  /*3020*/  IMAD R27, R0.reuse, R28, R27 ;  /* 0x0000001c001b7224 */ /* 0x040fe400078e021b */
[----:B------:R-:W-:Y:S01]  /*3030*/  @!P5 IMAD.MOV R21, RZ, RZ, -R21 ;  /* 0x000000ffff15d224 */ /* 0x000fe200078e0a15 */
[----:B------:R-:W-:Y:S01]  /*3040*/  ISETP.GT.U32.AND P5, PT, R0, R24, PT ;  /* 0x000000180000720c */ /* 0x000fe20003fa4070 */
[----:B------:R-:W-:Y:S01]  /*3050*/  @!P3 IMAD.IADD R22, R22, 0x1, -R0 ;  /* 0x000000011616b824 */ /* 0x000fe200078e0a00 */
[C---:B------:R-:W-:Y:S01]  /*3060*/  ISETP.GT.U32.AND P3, PT, R0.reuse, R27, PT ;  /* 0x0000001b0000720c */ /* 0x040fe20003f64070 */
[C---:B------:R-:W-:Y:S02]  /*3070*/  VIADD R29, R9.reuse, 0xb8 ;  /* 0x000000b8091d7836 */ /* 0x040fe40000000000 */
[----:B------:R-:W-:Y:S01]  /*3080*/  @!P2 IMAD.MOV R20, RZ, RZ, -R20 ;  /* 0x000000ffff14a224 */ /* 0x000fe200078e0a14 */
[----:B------:R-:W-:Y:S01]  /*3090*/  ISETP.GT.U32.AND P2, PT, R0, R25, PT ;  /* 0x000000190000720c */ /* 0x000fe20003f44070 */
[C---:B------:R-:W-:Y:S01]  /*30a0*/  VIADD R34, R9.reuse, 0xb4 ;  /* 0x000000b409227836 */ /* 0x040fe20000000000 */
[----:B------:R-:W-:Y:S01]  /*30b0*/  IABS R26, R29 ;  /* 0x0000001d001a7213 */ /* 0x000fe20000000000 */
[----:B------:R-:W-:-:S02]  /*30c0*/  VIADD R35, R9, 0xb0 ;  /* 0x000000b009237836 */ /* 0x000fc40000000000 */
[----:B------:R-:W-:Y:S01]  /*30d0*/  @!P0 IMAD.MOV R22, RZ, RZ, -R22 ;  /* 0x000000ffff168224 */ /* 0x000fe200078e0a16 */
[----:B------:R-:W-:Y:S01]  /*30e0*/  IABS R31, R34 ;  /* 0x00000022001f7213 */ /* 0x000fe20000000000 */
[--C-:B------:R-:W-:Y:S01]  /*30f0*/  @!P5 IMAD.IADD R24, R24, 0x1, -R0.reuse ;  /* 0x000000011818d824 */ /* 0x100fe200078e0a00 */
[----:B------:R-:W-:Y:S01]  /*3100*/  IABS R32, R35 ;  /* 0x0000002300207213 */ /* 0x000fe20000000000 */
[----:B------:R-:W-:Y:S02]  /*3110*/  @!P3 IMAD.IADD R27, R27, 0x1, -R0 ;  /* 0x000000011b1bb824 */ /* 0x000fe400078e0a00 */
[----:B------:R-:W-:Y:S01]  /*3120*/  IMAD.HI.U32 R23, R7, R26, RZ ;  /* 0x0000001a07177227 */ /* 0x000fe200078e00ff */
[C---:B------:R-:W-:Y:S02]  /*3130*/  ISETP.GT.U32.AND P0, PT, R0.reuse, R24, PT ;  /* 0x000000180000720c */ /* 0x040fe40003f04070 */
[----:B------:R-:W-:Y:S01]  /*3140*/  ISETP.GT.U32.AND P3, PT, R0, R27, PT ;  /* 0x0000001b0000720c */ /* 0x000fe20003f64070 */
[----:B------:R-:W-:-:S02]  /*3150*/  VIADD R36, R9, 0xac ;  /* 0x000000ac09247836 */ /* 0x000fc40000000000 */
[----:B------:R-:W-:-:S03]  /*3160*/  IMAD.HI.U32 R28, R7, R31, RZ ;  /* 0x0000001f071c7227 */ /* 0x000fc600078e00ff */
[----:B------:R-:W-:Y:S01]  /*3170*/  IABS R33, R36 ;  /* 0x0000002400217213 */ /* 0x000fe20000000000 */
[----:B------:R-:W-:Y:S02]  /*3180*/  IMAD.MOV R23, RZ, RZ, -R23 ;  /* 0x000000ffff177224 */ /* 0x000fe400078e0a17 */
[----:B------:R-:W-:Y:S01]  /*3190*/  @!P2 IMAD.IADD R25, R25, 0x1, -R0 ;  /* 0x000000011919a824 */ /* 0x000fe200078e0a00 */
[----:B------:R-:W-:Y:S01]  /*31a0*/  ISETP.GE.AND P2, PT, R29, RZ, PT ;  /* 0x000000ff1d00720c */ /* 0x000fe20003f46270 */
[----:B------:R-:W-:-:S04]  /*31b0*/  IMAD.HI.U32 R29, R7, R32, RZ ;  /* 0x00000020071d7227 */ /* 0x000fc800078e00ff */
[----:B------:R-:W-:Y:S02]  /*31c0*/  IMAD.MOV R28, RZ, RZ, -R28 ;  /* 0x000000ffff1c7224 */ /* 0x000fe400078e0a1c */
[C---:B------:R-:W-:Y:S02]  /*31d0*/  IMAD R26, R0.reuse, R23, R26 ;  /* 0x00000017001a7224 */ /* 0x040fe400078e021a */
[----:B------:R-:W-:Y:S02]  /*31e0*/  IMAD.MOV.U32 R23, RZ, RZ, R25 ;  /* 0x000000ffff177224 */ /* 0x000fe400078e0019 */
[----:B------:R-:W-:Y:S01]  /*31f0*/  IMAD.MOV R25, RZ, RZ, -R29 ;  /* 0x000000ffff197224 */ /* 0x000fe200078e0a1d */
[C---:B------:R-:W-:Y:S01]  /*3200*/  ISETP.GT.U32.AND P5, PT, R0.reuse, R26, PT ;  /* 0x0000001a0000720c */ /* 0x040fe20003fa4070 */
[----:B------:R-:W-:Y:S02]  /*3210*/  IMAD R29, R0, R28, R31 ;  /* 0x0000001c001d7224 */ /* 0x000fe400078e021f */
[----:B------:R-:W-:-:S04]  /*3220*/  IMAD.HI.U32 R30, R7, R33, RZ ;  /* 0x00000021071e7227 */ /* 0x000fc800078e00ff */
[----:B------:R-:W-:Y:S01]  /*3230*/  @!P0 IMAD.IADD R24, R24, 0x1, -R0 ;  /* 0x0000000118188824 */ /* 0x000fe200078e0a00 */
[C---:B------:R-:W-:Y:S01]  /*3240*/  ISETP.GT.U32.AND P0, PT, R0.reuse, R29, PT ;  /* 0x0000001d0000720c */ /* 0x040fe20003f04070 */
[----:B------:R-:W-:Y:S02]  /*3250*/  IMAD.MOV R30, RZ, RZ, -R30 ;  /* 0x000000ffff1e7224 */ /* 0x000fe400078e0a1e */
[----:B------:R-:W-:Y:S02]  /*3260*/  @!P3 IMAD.IADD R27, R27, 0x1, -R0 ;  /* 0x000000011b1bb824 */ /* 0x000fe400078e0a00 */
[C---:B------:R-:W-:Y:S02]  /*3270*/  IMAD R28, R0.reuse, R25, R32 ;  /* 0x00000019001c7224 */ /* 0x040fe400078e0220 */
[C---:B------:R-:W-:Y:S02]  /*3280*/  IMAD R31, R0.reuse, R30, R33 ;  /* 0x0000001e001f7224 */ /* 0x040fe400078e0221 */
[----:B------:R-:W-:Y:S01]  /*3290*/  IMAD.MOV.U32 R25, RZ, RZ, R27 ;  /* 0x000000ffff197224 */ /* 0x000fe200078e001b */
[----:B------:R-:W-:Y:S01]  /*32a0*/  ISETP.GT.U32.AND P3, PT, R0, R28, PT ;  /* 0x0000001c0000720c */ /* 0x000fe20003f64070 */
[----:B------:R-:W-:-:S02]  /*32b0*/  VIADD R32, R9, 0xa8 ;  /* 0x000000a809207836 */ /* 0x000fc40000000000 */
[----:B------:R-:W-:Y:S01]  /*32c0*/  @!P6 IMAD.MOV R25, RZ, RZ, -R25 ;  /* 0x000000ffff19e224 */ /* 0x000fe200078e0a19 */
[----:B------:R-:W-:Y:S01]  /*32d0*/  ISETP.GT.U32.AND P6, PT, R0, R31, PT ;  /* 0x0000001f0000720c */ /* 0x000fe20003fc4070 */
[--C-:B------:R-:W-:Y:S01]  /*32e0*/  @!P5 IMAD.IADD R26, R26, 0x1, -R0.reuse ;  /* 0x000000011a1ad824 */ /* 0x100fe200078e0a00 */
[----:B------:R-:W-:Y:S01]  /*32f0*/  IABS R30, R32 ;  /* 0x00000020001e7213 */ /* 0x000fe20000000000 */
[----:B------:R-:W-:Y:S02]  /*3300*/  @!P0 IMAD.IADD R29, R29, 0x1, -R0 ;  /* 0x000000011d1d8824 */ /* 0x000fe400078e0a00 */
[----:B------:R-:W-:Y:S01]  /*3310*/  @!P4 IMAD.MOV R24, RZ, RZ, -R24 ;  /* 0x000000ffff18c224 */ /* 0x000fe200078e0a18 */
[C---:B------:R-:W-:Y:S01]  /*3320*/  ISETP.GT.U32.AND P5, PT, R0.reuse, R26, PT ;  /* 0x0000001a0000720c */ /* 0x040fe20003fa4070 */
[----:B------:R-:W-:Y:S01]  /*3330*/  IMAD.HI.U32 R27, R7, R30, RZ ;  /* 0x0000001e071b7227 */ /* 0x000fe200078e00ff */
[----:B------:R-:W-:Y:S02]  /*3340*/  ISETP.GE.AND P4, PT, R35, RZ, PT ;  /* 0x000000ff2300720c */ /* 0x000fe40003f86270 */
[----:B------:R-:W-:Y:S01]  /*3350*/  ISETP.GT.U32.AND P0, PT, R0, R29, PT ;  /* 0x0000001d0000720c */ /* 0x000fe20003f04070 */
[----:B------:R-:W-:-:S02]  /*3360*/  VIADD R35, R9, 0xa4 ;  /* 0x000000a409237836 */ /* 0x000fc40000000000 */
[--C-:B------:R-:W-:Y:S02]  /*3370*/  @!P6 IMAD.IADD R31, R31, 0x1, -R0.reuse ;  /* 0x000000011f1fe824 */ /* 0x100fe400078e0a00 */
[----:B------:R-:W-:Y:S01]  /*3380*/  IMAD.MOV R27, RZ, RZ, -R27 ;  /* 0x000000ffff1b7224 */ /* 0x000fe200078e0a1b */
[----:B------:R-:W-:Y:S01]  /*3390*/  IABS R33, R35 ;  /* 0x0000002300217213 */ /* 0x000fe20000000000 */
[----:B------:R-:W-:Y:S01]  /*33a0*/  @!P3 IMAD.IADD R28, R28, 0x1, -R0 ;  /* 0x000000011c1cb824 */ /* 0x000fe200078e0a00 */
[C---:B------:R-:W-:Y:S01]  /*33b0*/  ISETP.GT.U32.AND P6, PT, R0.reuse, R31, PT ;  /* 0x0000001f0000720c */ /* 0x040fe20003fc4070 */
[----:B------:R-:W-:Y:S02]  /*33c0*/  IMAD R30, R0, R27, R30 ;  /* 0x0000001b001e7224 */ /* 0x000fe400078e021e */
[----:B------:R-:W-:Y:S01]  /*33d0*/  @!P5 IMAD.IADD R26, R26, 0x1, -R0 ;  /* 0x000000011a1ad824 */ /* 0x000fe200078e0a00 */
[----:B------:R-:W-:Y:S01]  /*33e0*/  ISETP.GT.U32.AND P3, PT, R0, R28, PT ;  /* 0x0000001c0000720c */ /* 0x000fe20003f64070 */
[----:B------:R-:W-:Y:S01]  /*33f0*/  IMAD.HI.U32 R27, R7, R33, RZ ;  /* 0x00000021071b7227 */ /* 0x000fe200078e00ff */
[----:B------:R-:W-:-:S03]  /*3400*/  ISETP.GE.AND P5, PT, R36, RZ, PT ;  /* 0x000000ff2400720c */ /* 0x000fc60003fa6270 */
[----:B------:R-:W-:Y:S01]  /*3410*/  @!P0 IMAD.IADD R29, R29, 0x1, -R0 ;  /* 0x000000011d1d8824 */ /* 0x000fe200078e0a00 */
[----:B------:R-:W-:Y:S01]  /*3420*/  ISETP.GE.AND P0, PT, R32, RZ, PT ;  /* 0x000000ff2000720c */ /* 0x000fe20003f06270 */
[----:B------:R-:W-:Y:S02]  /*3430*/  VIADD R37, R9, 0xa0 ;  /* 0x000000a009257836 */ /* 0x000fe40000000000 */
[----:B------:R-:W-:Y:S01]  /*3440*/  @!P2 IMAD.MOV R26, RZ, RZ, -R26 ;  /* 0x000000ffff1aa224 */ /* 0x000fe200078e0a1a */
[----:B------:R-:W-:Y:S01]  /*3450*/  ISETP.GT.U32.AND P2, PT, R0, R30, PT ;  /* 0x0000001e0000720c */ /* 0x000fe20003f44070 */
[----:B------:R-:W-:Y:S02]  /*3460*/  IMAD.MOV R32, RZ, RZ, -R27 ;  /* 0x000000ffff207224 */ /* 0x000fe400078e0a1b */
[----:B------:R-:W-:Y:S01]  /*3470*/  @!P1 IMAD.MOV R23, RZ, RZ, -R23 ;  /* 0x000000ffff179224 */ /* 0x000fe200078e0a17 */
[----:B------:R-:W-:Y:S01]  /*3480*/  ISETP.GE.AND P1, PT, R34, RZ, PT ;  /* 0x000000ff2200720c */ /* 0x000fe20003f26270 */
[----:B------:R-:W-:Y:S01]  /*3490*/  IMAD R33, R0, R32, R33 ;  /* 0x0000002000217224 */ /* 0x000fe200078e0221 */
[----:B------:R-:W-:Y:S01]  /*34a0*/  IABS R34, R37 ;  /* 0x0000002500227213 */ /* 0x000fe20000000000 */
[----:B------:R-:W-:-:S02]  /*34b0*/  @!P6 IMAD.IADD R31, R31, 0x1, -R0 ;  /* 0x000000011f1fe824 */ /* 0x000fc400078e0a00 */
[----:B------:R-:W-:Y:S01]  /*34c0*/  @!P3 IMAD.IADD R28, R28, 0x1, -R0 ;  /* 0x000000011c1cb824 */ /* 0x000fe200078e0a00 */
[----:B------:R-:W-:Y:S01]  /*34d0*/  ISETP.GT.U32.AND P6, PT, R0, R33, PT ;  /* 0x000000210000720c */ /* 0x000fe20003fc4070 */
[----:B------:R-:W-:Y:S01]  /*34e0*/  IMAD.HI.U32 R27, R7, R34, RZ ;  /* 0x00000022071b7227 */ /* 0x000fe200078e00ff */
[----:B------:R-:W-:-:S03]  /*34f0*/  ISETP.GE.AND P3, PT, R35, RZ, PT ;  /* 0x000000ff2300720c */ /* 0x000fc60003f66270 */
[----:B------:R-:W-:Y:S02]  /*3500*/  IMAD.MOV R35, RZ, RZ, -R27 ;  /* 0x000000ffff237224 */ /* 0x000fe400078e0a1b */
[----:B------:R-:W-:Y:S02]  /*3510*/  @!P2 IMAD.IADD R30, R30, 0x1, -R0 ;  /* 0x000000011e1ea824 */ /* 0x000fe400078e0a00 */
[----:B------:R-:W-:Y:S02]  /*3520*/  IMAD.MOV.U32 R27, RZ, RZ, R29 ;  /* 0x000000ffff1b7224 */ /* 0x000fe400078e001d */
[C---:B------:R-:W-:Y:S01]  /*3530*/  IMAD R32, R0.reuse, R35, R34 ;  /* 0x0000002300207224 */ /* 0x040fe200078e0222 */
[----:B------:R-:W-:Y:S01]  /*3540*/  ISETP.GT.U32.AND P2, PT, R0, R30, PT ;  /* 0x0000001e0000720c */ /* 0x000fe20003f44070 */
[----:B------:R-:W-:Y:S02]  /*3550*/  IMAD.MOV.U32 R29, RZ, RZ, R31 ;  /* 0x000000ffff1d7224 */ /* 0x000fe400078e001f */
[----:B------:R-:W-:-:S02]  /*3560*/  VIADD R38, R9, 0x9c ;  /* 0x0000009c09267836 */ /* 0x000fc40000000000 */
[----:B------:R-:W-:Y:S01]  /*3570*/  @!P5 IMAD.MOV R29, RZ, RZ, -R29 ;  /* 0x000000ffff1dd224 */ /* 0x000fe200078e0a1d */
[C---:B------:R-:W-:Y:S01]  /*3580*/  ISETP.GT.U32.AND P5, PT, R0.reuse, R32, PT ;  /* 0x000000200000720c */ /* 0x040fe20003fa4070 */
[----:B------:R-:W-:Y:S01]  /*3590*/  @!P6 IMAD.IADD R33, R33, 0x1, -R0 ;  /* 0x000000012121e824 */ /* 0x000fe200078e0a00 */
[----:B------:R-:W-:Y:S01]  /*35a0*/  IABS R36, R38 ;  /* 0x0000002600247213 */ /* 0x000fe20000000000 */
[C---:B------:R-:W-:Y:S02]  /*35b0*/  VIADD R34, R9.reuse, 0x98 ;  /* 0x0000009809227836 */ /* 0x040fe40000000000 */
[----:B------:R-:W-:Y:S01]  /*35c0*/  VIADD R39, R9, 0x94 ;  /* 0x0000009409277836 */ /* 0x000fe20000000000 */
[----:B------:R-:W-:Y:S01]  /*35d0*/  ISETP.GT.U32.AND P6, PT, R0, R33, PT ;  /* 0x000000210000720c */ /* 0x000fe20003fc4070 */
[----:B------:R-:W-:-:S04]  /*35e0*/  IMAD.HI.U32 R31, R7, R36, RZ ;  /* 0x00000024071f7227 */ /* 0x000fc800078e00ff */
[--C-:B------:R-:W-:Y:S01]  /*35f0*/  @!P2 IMAD.IADD R30, R30, 0x1, -R0.reuse ;  /* 0x000000011e1ea824 */ /* 0x100fe200078e0a00 */
[----:B------:R-:W-:Y:S01]  /*3600*/  ISETP.GE.AND P2, PT, R34, RZ, PT ;  /* 0x000000ff2200720c */ /* 0x000fe20003f46270 */
[----:B------:R-:W-:Y:S01]  /*3610*/  IMAD.MOV R31, RZ, RZ, -R31 ;  /* 0x000000ffff1f7224 */ /* 0x000fe200078e0a1f */
[----:B------:R-:W-:Y:S01]  /*3620*/  IABS R34, R34 ;  /* 0x0000002200227213 */ /* 0x000fe20000000000 */
[----:B------:R-:W-:Y:S02]  /*3630*/  @!P5 IMAD.IADD R32, R32, 0x1, -R0 ;  /* 0x000000012020d824 */ /* 0x000fe400078e0a00 */
[C---:B------:R-:W-:Y:S01]  /*3640*/  IMAD R35, R0.reuse, R31, R36 ;  /* 0x0000001f00237224 */ /* 0x040fe200078e0224 */
[----:B------:R-:W-:Y:S01]  /*3650*/  IABS R36, R39 ;  /* 0x0000002700247213 */ /* 0x000fe20000000000 */
[----:B------:R-:W-:Y:S01]  /*3660*/  IMAD.HI.U32 R31, R7, R34, RZ ;  /* 0x00000022071f7227 */ /* 0x000fe200078e00ff */
[----:B------:R-:W-:-:S03]  /*3670*/  ISETP.GT.U32.AND P5, PT, R0, R32, PT ;  /* 0x000000200000720c */ /* 0x000fc60003fa4070 */
[----:B------:R-:W-:Y:S01]  /*3680*/  @!P6 IMAD.IADD R33, R33, 0x1, -R0 ;  /* 0x000000012121e824 */ /* 0x000fe200078e0a00 */
[----:B------:R-:W-:Y:S01]  /*3690*/  ISETP.GE.AND P6, PT, R39, RZ, PT ;  /* 0x000000ff2700720c */ /* 0x000fe20003fc6270 */
[----:B------:R-:W-:Y:S01]  /*36a0*/  @!P1 IMAD.MOV R27, RZ, RZ, -R27 ;  /* 0x000000ffff1b9224 */ /* 0x000fe200078e0a1b */
[----:B------:R-:W-:Y:S01]  /*36b0*/  ISETP.GE.AND P1, PT, R37, RZ, PT ;  /* 0x000000ff2500720c */ /* 0x000fe20003f26270 */
[----:B------:R-:W-:Y:S01]  /*36c0*/  @!P0 IMAD.MOV R30, RZ, RZ, -R30 ;  /* 0x000000ffff1e8224 */ /* 0x000fe200078e0a1e */
[----:B------:R-:W-:Y:S01]  /*36d0*/  ISETP.GT.U32.AND P0, PT, R0, R35, PT ;  /* 0x000000230000720c */ /* 0x000fe20003f04070 */
[----:B------:R-:W-:Y:S02]  /*36e0*/  IMAD.MOV R37, RZ, RZ, -R31 ;  /* 0x000000ffff257224 */ /* 0x000fe400078e0a1f */
[----:B------:R-:W-:Y:S02]  /*36f0*/  IMAD.MOV.U32 R31, RZ, RZ, R33 ;  /* 0x000000ffff1f7224 */ /* 0x000fe400078e0021 */
[----:B------:R-:W-:-:S04]  /*3700*/  IMAD.HI.U32 R33, R7, R36, RZ ;  /* 0x0000002407217227 */ /* 0x000fc800078e00ff */
[----:B------:R-:W-:Y:S02]  /*3710*/  IMAD R34, R0, R37, R34 ;  /* 0x0000002500227224 */ /* 0x000fe400078e0222 */
[----:B------:R-:W-:Y:S02]  /*3720*/  IMAD.MOV R37, RZ, RZ, -R33 ;  /* 0x000000ffff257224 */ /* 0x000fe400078e0a21 */
[----:B------:R-:W-:Y:S01]  /*3730*/  @!P5 IMAD.IADD R32, R32, 0x1, -R0 ;  /* 0x000000012020d824 */ /* 0x000fe200078e0a00 */
[C---:B------:R-:W-:Y:S01]  /*3740*/  ISETP.GT.U32.AND P5, PT, R0.reuse, R34, PT ;  /* 0x000000220000720c */ /* 0x040fe20003fa4070 */
[C---:B------:R-:W-:Y:S02]  /*3750*/  IMAD R37, R0.reuse, R37, R36 ;  /* 0x0000002500257224 */ /* 0x040fe400078e0224 */
[----:B------:R-:W-:Y:S02]  /*3760*/  @!P0 IMAD.IADD R35, R35, 0x1, -R0 ;  /* 0x0000000123238824 */ /* 0x000fe400078e0a00 */
[----:B------:R-:W-:Y:S01]  /*3770*/  @!P1 IMAD.MOV R32, RZ, RZ, -R32 ;  /* 0x000000ffff209224 */ /* 0x000fe200078e0a20 */
[C---:B------:R-:W-:Y:S01]  /*3780*/  ISETP.GT.U32.AND P1, PT, R0.reuse, R37, PT ;  /* 0x000000250000720c */ /* 0x040fe20003f24070 */
[C---:B------:R-:W-:Y:S01]  /*3790*/  VIADD R40, R9.reuse, 0x90 ;  /* 0x0000009009287836 */ /* 0x040fe20000000000 */
[----:B------:R-:W-:Y:S01]  /*37a0*/  ISETP.GT.U32.AND P0, PT, R0, R35, PT ;  /* 0x000000230000720c */ /* 0x000fe20003f04070 */
[----:B------:R-:W-:Y:S01]  /*37b0*/  @!P4 IMAD.MOV R28, RZ, RZ, -R28 ;  /* 0x000000ffff1cc224 */ /* 0x000fe200078e0a1c */
[----:B------:R-:W-:Y:S01]  /*37c0*/  ISETP.GE.AND P4, PT, R38, RZ, PT ;  /* 0x000000ff2600720c */ /* 0x000fe20003f86270 */
[C---:B------:R-:W-:Y:S01]  /*37d0*/  VIADD R41, R9.reuse, 0x8c ;  /* 0x0000008c09297836 */ /* 0x040fe20000000000 */
[----:B------:R-:W-:Y:S01]  /*37e0*/  IABS R38, R40 ;  /* 0x0000002800267213 */ /* 0x000fe20000000000 */
[----:B------:R-:W-:-:S02]  /*37f0*/  VIADD R43, R9, 0x88 ;  /* 0x00000088092b7836 */ /* 0x000fc40000000000 */
[----:B------:R-:W-:Y:S01]  /*3800*/  @!P3 IMAD.MOV R31, RZ, RZ, -R31 ;  /* 0x000000ffff1fb224 */ /* 0x000fe200078e0a1f */
[----:B------:R-:W-:Y:S01]  /*3810*/  IABS R39, R41 ;  /* 0x0000002900277213 */ /* 0x000fe20000000000 */
[----:B------:R-:W-:Y:S01]  /*3820*/  IMAD.HI.U32 R33, R7, R38, RZ ;  /* 0x0000002607217227 */ /* 0x000fe200078e00ff */
[----:B------:R-:W-:Y:S02]  /*3830*/  ISETP.GE.AND P3, PT, R40, RZ, PT ;  /* 0x000000ff2800720c */ /* 0x000fe40003f66270 */
[----:B------:R-:W-:Y:S01]  /*3840*/  IABS R40, R43 ;  /* 0x0000002b00287213 */ /* 0x000fe20000000000 */
[--C-:B------:R-:W-:Y:S02]  /*3850*/  @!P1 IMAD.IADD R37, R37, 0x1, -R0.reuse ;  /* 0x0000000125259824 */ /* 0x100fe400078e0a00 */
[----:B------:R-:W-:Y:S02]  /*3860*/  IMAD.MOV R33, RZ, RZ, -R33 ;  /* 0x000000ffff217224 */ /* 0x000fe400078e0a21 */
[----:B------:R-:W-:Y:S01]  /*3870*/  @!P0 IMAD.IADD R35, R35, 0x1, -R0 ;  /* 0x0000000123238824 */ /* 0x000fe200078e0a00 */
[C---:B------:R-:W-:Y:S01]  /*3880*/  ISETP.GT.U32.AND P1, PT, R0.reuse, R37, PT ;  /* 0x000000250000720c */ /* 0x040fe20003f24070 */
[----:B------:R-:W-:-:S02]  /*3890*/  IMAD R36, R0, R33, R38 ;  /* 0x0000002100247224 */ /* 0x000fc400078e0226 */
[----:B------:R-:W-:Y:S02]  /*38a0*/  VIADD R44, R9, 0x84 ;  /* 0x00000084092c7836 */ /* 0x000fe40000000000 */
[----:B------:R-:W-:Y:S01]  /*38b0*/  IMAD.MOV.U32 R33, RZ, RZ, R35 ;  /* 0x000000ffff217224 */ /* 0x000fe200078e0023 */
[----:B------:R-:W-:Y:S01]  /*38c0*/  ISETP.GT.U32.AND P0, PT, R0, R36, PT ;  /* 0x000000240000720c */ /* 0x000fe20003f04070 */
[----:B------:R-:W-:Y:S01]  /*38d0*/  IMAD.HI.U32 R35, R7, R39, RZ ;  /* 0x0000002707237227 */ /* 0x000fe200078e00ff */
[----:B------:R-:W-:-:S03]  /*38e0*/  IABS R42, R44 ;  /* 0x0000002c002a7213 */ /* 0x000fc60000000000 */
[----:B------:R-:W-:-:S04]  /*38f0*/  IMAD.HI.U32 R38, R7, R40, RZ ;  /* 0x0000002807267227 */ /* 0x000fc800078e00ff */
[----:B------:R-:W-:Y:S02]  /*3900*/  IMAD.MOV R35, RZ, RZ, -R35 ;  /* 0x000000ffff237224 */ /* 0x000fe400078e0a23 */
[----:B------:R-:W-:Y:S01]  /*3910*/  @!P4 IMAD.MOV R33, RZ, RZ, -R33 ;  /* 0x000000ffff21c224 */ /* 0x000fe200078e0a21 */
[----:B------:R-:W-:Y:S01]  /*3920*/  ISETP.GE.AND P4, PT, R41, RZ, PT ;  /* 0x000000ff2900720c */ /* 0x000fe20003f86270 */
[----:B------:R-:W-:Y:S02]  /*3930*/  IMAD.MOV R41, RZ, RZ, -R38 ;  /* 0x000000ffff297224 */ /* 0x000fe400078e0a26 */
[----:B------:R-:W-:Y:S02]  /*3940*/  IMAD R38, R0, R35, R39 ;  /* 0x0000002300267224 */ /* 0x000fe400078e0227 */
[----:B------:R-:W-:-:S04]  /*3950*/  IMAD.HI.U32 R35, R7, R42, RZ ;  /* 0x0000002a07237227 */ /* 0x000fc800078e00ff */
[----:B------:R-:W-:Y:S01]  /*3960*/  @!P1 IMAD.IADD R37, R37, 0x1, -R0 ;  /* 0x0000000125259824 */ /* 0x000fe200078e0a00 */
[C---:B------:R-:W-:Y:S01]  /*3970*/  ISETP.GT.U32.AND P1, PT, R0.reuse, R38, PT ;  /* 0x000000260000720c */ /* 0x040fe20003f24070 */
[----:B------:R-:W-:Y:S02]  /*3980*/  IMAD R39, R0, R41, R40 ;  /* 0x0000002900277224 */ /* 0x000fe400078e0228 */
[----:B------:R-:W-:Y:S02]  /*3990*/  IMAD.MOV R41, RZ, RZ, -R35 ;  /* 0x000000ffff297224 */ /* 0x000fe400078e0a23 */
[----:B------:R-:W-:Y:S02]  /*39a0*/  IMAD.MOV.U32 R35, RZ, RZ, R37 ;  /* 0x000000ffff237224 */ /* 0x000fe400078e0025 */
[--C-:B------:R-:W-:Y:S02]  /*39b0*/  @!P5 IMAD.IADD R34, R34, 0x1, -R0.reuse ;  /* 0x000000012222d824 */ /* 0x100fe400078e0a00 */
[----:B------:R-:W-:-:S02]  /*39c0*/  @!P0 IMAD.IADD R36, R36, 0x1, -R0 ;  /* 0x0000000124248824 */ /* 0x000fc400078e0a00 */
[----:B------:R-:W-:Y:S01]  /*39d0*/  @!P6 IMAD.MOV R35, RZ, RZ, -R35 ;  /* 0x000000ffff23e224 */ /* 0x000fe200078e0a23 */
[C---:B------:R-:W-:Y:S01]  /*39e0*/  ISETP.GT.U32.AND P6, PT, R0.reuse, R39, PT ;  /* 0x000000270000720c */ /* 0x040fe20003fc4070 */
[C---:B------:R-:W-:Y:S01]  /*39f0*/  VIADD R37, R9.reuse, 0x80 ;  /* 0x0000008009257836 */ /* 0x040fe20000000000 */
[C---:B------:R-:W-:Y:S01]  /*3a00*/  ISETP.GT.U32.AND P5, PT, R0.reuse, R34, PT ;  /* 0x000000220000720c */ /* 0x040fe20003fa4070 */
[C---:B------:R-:W-:Y:S01]  /*3a10*/  VIADD R47, R9.reuse, 0x7c ;  /* 0x0000007c092f7836 */ /* 0x040fe20000000000 */
[C---:B------:R-:W-:Y:S01]  /*3a20*/  ISETP.GT.U32.AND P0, PT, R0.reuse, R36, PT ;  /* 0x000000240000720c */ /* 0x040fe20003f04070 */
[----:B------:R-:W-:Y:S01]  /*3a30*/  IMAD R41, R0, R41, R42 ;  /* 0x0000002900297224 */ /* 0x000fe200078e022a */
[----:B------:R-:W-:Y:S01]  /*3a40*/  IABS R42, R37 ;  /* 0x00000025002a7213 */ /* 0x000fe20000000000 */
[----:B------:R-:W-:Y:S02]  /*3a50*/  VIADD R48, R9, 0x78 ;  /* 0x0000007809307836 */ /* 0x000fe40000000000 */
[----:B------:R-:W-:-:S02]  /*3a60*/  @!P1 IMAD.IADD R38, R38, 0x1, -R0 ;  /* 0x0000000126269824 */ /* 0x000fc400078e0a00 */
[----:B------:R-:W-:Y:S01]  /*3a70*/  VIADD R49, R9, 0x74 ;  /* 0x0000007409317836 */ /* 0x000fe20000000000 */
[----:B------:R-:W-:Y:S01]  /*3a80*/  IABS R45, R48 ;  /* 0x00000030002d7213 */ /* 0x000fe20000000000 */
[--C-:B------:R-:W-:Y:S01]  /*3a90*/  @!P6 IMAD.IADD R39, R39, 0x1, -R0.reuse ;  /* 0x000000012727e824 */ /* 0x100fe200078e0a00 */
[----:B------:R-:W-:Y:S01]  /*3aa0*/  ISETP.GT.U32.AND P1, PT, R0, R38, PT ;  /* 0x000000260000720c */ /* 0x000fe20003f24070 */
[--C-:B------:R-:W-:Y:S01]  /*3ab0*/  @!P5 IMAD.IADD R34, R34, 0x1, -R0.reuse ;  /* 0x000000012222d824 */ /* 0x100fe200078e0a00 */
[----:B------:R-:W-:Y:S01]  /*3ac0*/  ISETP.GE.AND P5, PT, R43, RZ, PT ;  /* 0x000000ff2b00720c */ /* 0x000fe20003fa6270 */
[----:B------:R-:W-:Y:S01]  /*3ad0*/  @!P0 IMAD.IADD R36, R36, 0x1, -R0 ;  /* 0x0000000124248824 */ /* 0x000fe200078e0a00 */
[----:B------:R-:W-:Y:S01]  /*3ae0*/  IABS R43, R47 ;  /* 0x0000002f002b7213 */ /* 0x000fe20000000000 */
[----:B------:R-:W-:Y:S01]  /*3af0*/  @!P2 IMAD.MOV R34, RZ, RZ, -R34 ;  /* 0x000000ffff22a224 */ /* 0x000fe200078e0a22 */
[----:B------:R-:W-:Y:S01]  /*3b00*/  ISETP.GE.AND P0, PT, R37, RZ, PT ;  /* 0x000000ff2500720c */ /* 0x000fe20003f06270 */
[----:B------:R-:W-:Y:S01]  /*3b10*/  IMAD.HI.U32 R37, R7, R42, RZ ;  /* 0x0000002a07257227 */ /* 0x000fe200078e00ff */
[----:B------:R-:W-:-:S02]  /*3b20*/  ISETP.GT.U32.AND P6, PT, R0, R39, PT ;  /* 0x000000270000720c */ /* 0x000fc40003fc4070 */
[----:B------:R-:W-:Y:S01]  /*3b30*/  ISETP.GE.AND P2, PT, R44, RZ, PT ;  /* 0x000000ff2c00720c */ /* 0x000fe20003f46270 */
[----:B------:R-:W-:Y:S01]  /*3b40*/  IMAD.HI.U32 R40, R7, R43, RZ ;  /* 0x0000002b07287227 */ /* 0x000fe200078e00ff */
[----:B------:R-:W-:-:S03]  /*3b50*/  IABS R46, R49 ;  /* 0x00000031002e7213 */ /* 0x000fc60000000000 */
[----:B------:R-:W-:Y:S02]  /*3b60*/  IMAD.MOV R37, RZ, RZ, -R37 ;  /* 0x000000ffff257224 */ /* 0x000fe400078e0a25 */
[----:B------:R-:W-:Y:S02]  /*3b70*/  IMAD.MOV R44, RZ, RZ, -R40 ;  /* 0x000000ffff2c7224 */ /* 0x000fe400078e0a28 */
[C---:B------:R-:W-:Y:S02]  /*3b80*/  IMAD R40, R0.reuse, R37, R42 ;  /* 0x0000002500287224 */ /* 0x040fe400078e022a */
[----:B------:R-:W-:Y:S02]  /*3b90*/  @!P6 IMAD.IADD R39, R39, 0x1, -R0 ;  /* 0x000000012727e824 */ /* 0x000fe400078e0a00 */
[----:B------:R-:W-:Y:S01]  /*3ba0*/  @!P3 IMAD.MOV R36, RZ, RZ, -R36 ;  /* 0x000000ffff24b224 */ /* 0x000fe200078e0a24 */
[C---:B------:R-:W-:Y:S01]  /*3bb0*/  ISETP.GT.U32.AND P6, PT, R0.reuse, R40, PT ;  /* 0x000000280000720c */ /* 0x040fe20003fc4070 */
[----:B------:R-:W-:Y:S01]  /*3bc0*/  IMAD.HI.U32 R37, R7, R45, RZ ;  /* 0x0000002d07257227 */ /* 0x000fe200078e00ff */
[----:B------:R-:W-:-:S03]  /*3bd0*/  ISETP.GT.U32.AND P3, PT, R0, R41, PT ;  /* 0x000000290000720c */ /* 0x000fc60003f64070 */
[----:B------:R-:W-:-:S04]  /*3be0*/  IMAD.HI.U32 R42, R7, R46, RZ ;  /* 0x0000002e072a7227 */ /* 0x000fc800078e00ff */
[----:B------:R-:W-:Y:S02]  /*3bf0*/  IMAD R43, R0, R44, R43 ;  /* 0x0000002c002b7224 */ /* 0x000fe400078e022b */
[----:B------:R-:W-:Y:S02]  /*3c00*/  IMAD.MOV R44, RZ, RZ, -R37 ;  /* 0x000000ffff2c7224 */ /* 0x000fe400078e0a25 */
[----:B------:R-:W-:Y:S02]  /*3c10*/  @!P6 IMAD.IADD R40, R40, 0x1, -R0 ;  /* 0x000000012828e824 */ /* 0x000fe400078e0a00 */
[----:B------:R-:W-:Y:S02]  /*3c20*/  IMAD.MOV.U32 R37, RZ, RZ, R39 ;  /* 0x000000ffff257224 */ /* 0x000fe400078e0027 */
[----:B------:R-:W-:Y:S01]  /*3c30*/  IMAD.MOV R39, RZ, RZ, -R42 ;  /* 0x000000ffff277224 */ /* 0x000fe200078e0a2a */
[----:B------:R-:W-:Y:S01]  /*3c40*/  ISETP.GT.U32.AND P6, PT, R0, R40, PT ;  /* 0x000000280000720c */ /* 0x000fe20003fc4070 */
[----:B------:R-:W-:Y:S01]  /*3c50*/  @!P1 IMAD.IADD R38, R38, 0x1, -R0 ;  /* 0x0000000126269824 */ /* 0x000fe200078e0a00 */
[----:B------:R-:W-:Y:S01]  /*3c60*/  ISETP.GE.AND P1, PT, R47, RZ, PT ;  /* 0x000000ff2f00720c */ /* 0x000fe20003f26270 */
[----:B------:R-:W-:-:S02]  /*3c70*/  IMAD R42, R0, R44, R45 ;  /* 0x0000002c002a7224 */ /* 0x000fc400078e022d */
[C---:B------:R-:W-:Y:S02]  /*3c80*/  IMAD R45, R0.reuse, R39, R46 ;  /* 0x00000027002d7224 */ /* 0x040fe400078e022e */
[----:B------:R-:W-:Y:S02]  /*3c90*/  @!P3 IMAD.IADD R41, R41, 0x1, -R0 ;  /* 0x000000012929b824 */ /* 0x000fe400078e0a00 */
[----:B------:R-:W-:Y:S01]  /*3ca0*/  @!P4 IMAD.MOV R38, RZ, RZ, -R38 ;  /* 0x000000ffff26c224 */ /* 0x000fe200078e0a26 */
[C---:B------:R-:W-:Y:S01]  /*3cb0*/  ISETP.GT.U32.AND P4, PT, R0.reuse, R43, PT ;  /* 0x0000002b0000720c */ /* 0x040fe20003f84070 */
[C---:B------:R-:W-:Y:S01]  /*3cc0*/  VIADD R50, R9.reuse, 0x70 ;  /* 0x0000007009327836 */ /* 0x040fe20000000000 */
[----:B------:R-:W-:Y:S01]  /*3cd0*/  ISETP.GT.U32.AND P3, PT, R0, R41, PT ;  /* 0x000000290000720c */ /* 0x000fe20003f64070 */
[----:B------:R-:W-:Y:S01]  /*3ce0*/  @!P6 IMAD.IADD R40, R40, 0x1, -R0 ;  /* 0x000000012828e824 */ /* 0x000fe200078e0a00 */
[----:B------:R-:W-:Y:S01]  /*3cf0*/  ISETP.GT.U32.AND P6, PT, R0, R45, PT ;  /* 0x0000002d0000720c */ /* 0x000fe20003fc4070 */
[C---:B------:R-:W-:Y:S01]  /*3d00*/  VIADD R51, R9.reuse, 0x6c ;  /* 0x0000006c09337836 */ /* 0x040fe20000000000 */
[----:B------:R-:W-:Y:S01]  /*3d10*/  IABS R46, R50 ;  /* 0x00000032002e7213 */ /* 0x000fe20000000000 */
[----:B------:R-:W-:Y:S01]  /*3d20*/  @!P5 IMAD.MOV R37, RZ, RZ, -R37 ;  /* 0x000000ffff25d224 */ /* 0x000fe200078e0a25 */
[----:B------:R-:W-:Y:S01]  /*3d30*/  ISETP.GE.AND P5, PT, R48, RZ, PT ;  /* 0x000000ff3000720c */ /* 0x000fe20003fa6270 */
[C---:B------:R-:W-:Y:S01]  /*3d40*/  VIADD R54, R9.reuse, 0x58 ;  /* 0x0000005809367836 */ /* 0x040fe20000000000 */
[----:B------:R-:W-:Y:S01]  /*3d50*/  IABS R47, R51 ;  /* 0x00000033002f7213 */ /* 0x000fe20000000000 */
[----:B------:R-:W-:-:S02]  /*3d60*/  VIADD R52, R9, 0x5c ;  /* 0x0000005c09347836 */ /* 0x000fc40000000000 */
[--C-:B------:R-:W-:Y:S01]  /*3d70*/  @!P4 IMAD.IADD R43, R43, 0x1, -R0.reuse ;  /* 0x000000012b2bc824 */ /* 0x100fe200078e0a00 */
[----:B------:R-:W-:Y:S01]  /*3d80*/  IABS R57, R54 ;  /* 0x0000003600397213 */ /* 0x000fe20000000000 */
[--C-:B------:R-:W-:Y:S01]  /*3d90*/  @!P3 IMAD.IADD R41, R41, 0x1, -R0.reuse ;  /* 0x000000012929b824 */ /* 0x100fe200078e0a00 */
[C---:B------:R-:W-:Y:S01]  /*3da0*/  ISETP.GT.U32.AND P3, PT, R0.reuse, R42, PT ;  /* 0x0000002a0000720c */ /* 0x040fe20003f64070 */
[----:B------:R-:W-:Y:S01]  /*3db0*/  @!P6 IMAD.IADD R45, R45, 0x1, -R0 ;  /* 0x000000012d2de824 */ /* 0x000fe200078e0a00 */
[C---:B------:R-:W-:Y:S01]  /*3dc0*/  ISETP.GT.U32.AND P4, PT, R0.reuse, R43, PT ;  /* 0x0000002b0000720c */ /* 0x040fe20003f84070 */
[----:B------:R-:W-:Y:S01]  /*3dd0*/  IMAD.MOV.U32 R39, RZ, RZ, R41 ;  /* 0x000000ffff277224 */ /* 0x000fe200078e0029 */
[----:B------:R-:W-:Y:S01]  /*3de0*/  IABS R55, R52 ;  /* 0x0000003400377213 */ /* 0x000fe20000000000 */
[----:B------:R-:W-:Y:S01]  /*3df0*/  IMAD.HI.U32 R41, R7, R46, RZ ;  /* 0x0000002e07297227 */ /* 0x000fe200078e00ff */
[----:B------:R-:W-:-:S03]  /*3e00*/  ISETP.GT.U32.AND P6, PT, R0, R45, PT ;  /* 0x0000002d0000720c */ /* 0x000fc60003fc4070 */
[----:B------:R-:W-:Y:S01]  /*3e10*/  @!P2 IMAD.MOV R39, RZ, RZ, -R39 ;  /* 0x000000ffff27a224 */ /* 0x000fe200078e0a27 */
[----:B------:R-:W-:Y:S01]  /*3e20*/  ISETP.GE.AND P2, PT, R49, RZ, PT ;  /* 0x000000ff3100720c */ /* 0x000fe20003f46270 */
[----:B------:R-:W-:-:S04]  /*3e30*/  IMAD.HI.U32 R44, R7, R47, RZ ;  /* 0x0000002f072c7227 */ /* 0x000fc800078e00ff */
[----:B------:R-:W-:Y:S02]  /*3e40*/  IMAD.MOV R41, RZ, RZ, -R41 ;  /* 0x000000ffff297224 */ /* 0x000fe400078e0a29 */
[--C-:B------:R-:W-:Y:S02]  /*3e50*/  @!P3 IMAD.IADD R42, R42, 0x1, -R0.reuse ;  /* 0x000000012a2ab824 */ /* 0x100fe400078e0a00 */
[----:B------:R-:W-:Y:S01]  /*3e60*/  @!P4 IMAD.IADD R43, R43, 0x1, -R0 ;  /* 0x000000012b2bc824 */ /* 0x000fe200078e0a00 */
[----:B------:R-:W-:Y:S01]  /*3e70*/  ISETP.GE.AND P4, PT, R51, RZ, PT ;  /* 0x000000ff3300720c */ /* 0x000fe20003f86270 */
[----:B------:R-:W-:Y:S01]  /*3e80*/  IMAD.MOV R48, RZ, RZ, -R44 ;  /* 0x000000ffff307224 */ /* 0x000fe200078e0a2c */
[C---:B------:R-:W-:Y:S01]  /*3e90*/  ISETP.GT.U32.AND P3, PT, R0.reuse, R42, PT ;  /* 0x0000002a0000720c */ /* 0x040fe20003f64070 */
[----:B------:R-:W-:Y:S02]  /*3ea0*/  @!P6 IMAD.IADD R45, R45, 0x1, -R0 ;  /* 0x000000012d2de824 */ /* 0x000fe400078e0a00 */
[----:B------:R-:W-:-:S02]  /*3eb0*/  IMAD R44, R0, R41, R46 ;  /* 0x00000029002c7224 */ /* 0x000fc400078e022e */
[----:B------:R-:W-:Y:S02]  /*3ec0*/  IMAD.MOV.U32 R41, RZ, RZ, R43 ;  /* 0x000000ffff297224 */ /* 0x000fe400078e002b */
[C---:B------:R-:W-:Y:S02]  /*3ed0*/  IMAD R47, R0.reuse, R48, R47 ;  /* 0x00000030002f7224 */ /* 0x040fe400078e022f */
[----:B------:R-:W-:Y:S02]  /*3ee0*/  IMAD.MOV.U32 R43, RZ, RZ, R45 ;  /* 0x000000ffff2b7224 */ /* 0x000fe400078e002d */
[C---:B------:R-:W-:Y:S02]  /*3ef0*/  VIADD R46, R9.reuse, 0x68 ;  /* 0x00000068092e7836 */ /* 0x040fe40000000000 */
[----:B------:R-:W-:Y:S01]  /*3f00*/  @!P2 IMAD.MOV R43, RZ, RZ, -R43 ;  /* 0x000000ffff2ba224 */ /* 0x000fe200078e0a2b */
[----:B------:R-:W-:Y:S01]  /*3f10*/  ISETP.GT.U32.AND P2, PT, R0, R47, PT ;  /* 0x0000002f0000720c */ /* 0x000fe20003f44070 */
[----:B------:R-:W-:Y:S01]  /*3f20*/  @!P1 IMAD.MOV R41, RZ, RZ, -R41 ;  /* 0x000000ffff299224 */ /* 0x000fe200078e0a29 */
[----:B------:R-:W-:Y:S01]  /*3f30*/  ISETP.GE.AND P1, PT, R46, RZ, PT ;  /* 0x000000ff2e00720c */ /* 0x000fe20003f26270 */
[C---:B------:R-:W-:Y:S01]  /*3f40*/  VIADD R48, R9.reuse, 0x64 ;  /* 0x0000006409307836 */ /* 0x040fe20000000000 */
[----:B------:R-:W-:Y:S01]  /*3f50*/  IABS R46, R46 ;  /* 0x0000002e002e7213 */ /* 0x000fe20000000000 */
[----:B------:R-:W-:Y:S01]  /*3f60*/  @!P3 IMAD.IADD R42, R42, 0x1, -R0 ;  /* 0x000000012a2ab824 */ /* 0x000fe200078e0a00 */
[----:B------:R-:W-:Y:S01]  /*3f70*/  ISETP.GT.U32.AND P3, PT, R0, R44, PT ;  /* 0x0000002c0000720c */ /* 0x000fe20003f64070 */
[----:B------:R-:W-:Y:S01]  /*3f80*/  VIADD R49, R9, 0x60 ;  /* 0x0000006009317836 */ /* 0x000fe20000000000 */
[----:B------:R-:W-:Y:S01]  /*3f90*/  IABS R51, R48 ;  /* 0x0000003000337213 */ /* 0x000fe20000000000 */
[----:B------:R-:W-:Y:S01]  /*3fa0*/  @!P5 IMAD.MOV R42, RZ, RZ, -R42 ;  /* 0x000000ffff2ad224 */ /* 0x000fe200078e0a2a */
[----:B------:R-:W-:Y:S01]  /*3fb0*/  ISETP.GE.AND P5, PT, R48, RZ, PT ;  /* 0x000000ff3000720c */ /* 0x000fe20003fa6270 */
[----:B------:R-:W-:Y:S01]  /*3fc0*/  IMAD.MOV.U32 R48, RZ, RZ, R46 ;  /* 0x000000ffff307224 */ /* 0x000fe200078e002e */
[----:B------:R-:W-:Y:S01]  /*3fd0*/  ISETP.GE.AND P6, PT, R49, RZ, PT ;  /* 0x000000ff3100720c */ /* 0x000fe20003fc6270 */
[----:B------:R-:W-:Y:S01]  /*3fe0*/  @!P2 IMAD.IADD R47, R47, 0x1, -R0 ;  /* 0x000000012f2fa824 */ /* 0x000fe200078e0a00 */
[----:B------:R-:W-:Y:S01]  /*3ff0*/  IABS R53, R49 ;  /* 0x0000003100357213 */ /* 0x000fe20000000000 */
[----:B------:R-:W-:-:S03]  /*4000*/  IMAD.HI.U32 R46, R7, R48, RZ ;  /* 0x00000030072e7227 */ /* 0x000fc600078e00ff */
[----:B------:R-:W-:Y:S01]  /*4010*/  ISETP.GT.U32.AND P2, PT, R0, R47, PT ;  /* 0x0000002f0000720c */ /* 0x000fe20003f44070 */
[----:B------:R-:W-:-:S04]  /*4020*/  IMAD.HI.U32 R45, R7, R51, RZ ;  /* 0x00000033072d7227 */ /* 0x000fc800078e00ff */
[----:B------:R-:W-:Y:S02]  /*4030*/  IMAD.MOV R49, RZ, RZ, -R46 ;  /* 0x000000ffff317224 */ /* 0x000fe400078e0a2e */
[----:B------:R-:W-:Y:S02]  /*4040*/  @!P3 IMAD.IADD R44, R44, 0x1, -R0 ;  /* 0x000000012c2cb824 */ /* 0x000fe400078e0a00 */
[----:B------:R-:W-:Y:S02]  /*4050*/  IMAD.MOV R46, RZ, RZ, -R45 ;  /* 0x000000ffff2e7224 */ /* 0x000fe400078e0a2d */
[----:B------:R-:W-:Y:S01]  /*4060*/  IMAD.HI.U32 R45, R7, R53, RZ ;  /* 0x00000035072d7227 */ /* 0x000fe200078e00ff */
[----:B------:R-:W-:-:S03]  /*4070*/  ISETP.GT.U32.AND P3, PT, R0, R44, PT ;  /* 0x0000002c0000720c */ /* 0x000fc60003f64070 */
[----:B------:R-:W-:Y:S02]  /*4080*/  IMAD R51, R0, R46, R51 ;  /* 0x0000002e00337224 */ /* 0x000fe400078e0233 */
[----:B------:R-:W-:Y:S01]  /*4090*/  @!P0 IMAD.MOV R40, RZ, RZ, -R40 ;  /* 0x000000ffff288224 */ /* 0x000fe200078e0a28 */
[----:B------:R-:W-:Y:S01]  /*40a0*/  ISETP.GE.AND P0, PT, R50, RZ, PT ;  /* 0x000000ff3200720c */ /* 0x000fe20003f06270 */
[----:B------:R-:W-:Y:S02]  /*40b0*/  IMAD.MOV R45, RZ, RZ, -R45 ;  /* 0x000000ffff2d7224 */ /* 0x000fe400078e0a2d */
[----:B------:R-:W-:Y:S01]  /*40c0*/  @!P2 IMAD.IADD R47, R47, 0x1, -R0 ;  /* 0x000000012f2fa824 */ /* 0x000fe200078e0a00 */
[----:B------:R-:W-:Y:S01]  /*40d0*/  ISETP.GT.U32.AND P2, PT, R0, R51, PT ;  /* 0x000000330000720c */ /* 0x000fe20003f44070 */
[----:B------:R-:W-:-:S04]  /*40e0*/  IMAD.HI.U32 R46, R7, R57, RZ ;  /* 0x00000039072e7227 */ /* 0x000fc800078e00ff */
[----:B------:R-:W-:Y:S02]  /*40f0*/  IMAD R53, R0, R45, R53 ;  /* 0x0000002d00357224 */ /* 0x000fe400078e0235 */
[----:B------:R-:W-:Y:S02]  /*4100*/  VIADD R56, R9, 0x54 ;  /* 0x0000005409387836 */ /* 0x000fe40000000000 */
[----:B------:R-:W-:-:S04]  /*4110*/  IMAD.HI.U32 R45, R7, R55, RZ ;  /* 0x00000037072d7227 */ /* 0x000fc800078e00ff */
[----:B------:R-:W-:Y:S02]  /*4120*/  VIADD R58, R9, 0x50 ;  /* 0x00000050093a7836 */ /* 0x000fe40000000000 */
[----:B------:R-:W-:Y:S02]  /*4130*/  IMAD.MOV R46, RZ, RZ, -R46 ;  /* 0x000000ffff2e7224 */ /* 0x000fe400078e0a2e */
[----:B------:R-:W-:Y:S01]  /*4140*/  IMAD R49, R0, R49, R48 ;  /* 0x0000003100317224 */ /* 0x000fe200078e0230 */
[----:B------:R-:W-:Y:S01]  /*4150*/  IABS R48, R56 ;  /* 0x0000003800307213 */ /* 0x000fe20000000000 */
[----:B------:R-:W-:Y:S01]  /*4160*/  IMAD.MOV R45, RZ, RZ, -R45 ;  /* 0x000000ffff2d7224 */ /* 0x000fe200078e0a2d */
[----:B------:R-:W-:Y:S01]  /*4170*/  IABS R50, R58 ;  /* 0x0000003a00327213 */ /* 0x000fe20000000000 */
[----:B------:R-:W-:Y:S01]  /*4180*/  @!P3 IMAD.IADD R44, R44, 0x1, -R0 ;  /* 0x000000012c2cb824 */ /* 0x000fe200078e0a00 */
[C---:B------:R-:W-:Y:S01]  /*4190*/  ISETP.GT.U32.AND P3, PT, R0.reuse, R49, PT ;  /* 0x000000310000720c */ /* 0x040fe20003f64070 */
[----:B------:R-:W-:-:S02]  /*41a0*/  IMAD R57, R0, R46, R57 ;  /* 0x0000002e00397224 */ /* 0x000fc400078e0239 */
[----:B------:R-:W-:Y:S02]  /*41b0*/  IMAD R55, R0, R45, R55 ;  /* 0x0000002d00377224 */ /* 0x000fe400078e0237 */
[----:B------:R-:W-:-:S04]  /*41c0*/  IMAD.HI.U32 R45, R7, R48, RZ ;  /* 0x00000030072d7227 */ /* 0x000fc800078e00ff */
[----:B------:R-:W-:Y:S01]  /*41d0*/  @!P0 IMAD.MOV R44, RZ, RZ, -R44 ;  /* 0x000000ffff2c8224 */ /* 0x000fe200078e0a2c */
[C---:B------:R-:W-:Y:S01]  /*41e0*/  ISETP.GT.U32.AND P0, PT, R0.reuse, R53, PT ;  /* 0x000000350000720c */ /* 0x040fe20003f04070 */
[----:B------:R-:W-:Y:S01]  /*41f0*/  @!P2 IMAD.IADD R51, R51, 0x1, -R0 ;  /* 0x000000013333a824 */ /* 0x000fe200078e0a00 */
[----:B------:R-:W-:Y:S01]  /*4200*/  ISETP.GT.U32.AND P2, PT, R0, R57, PT ;  /* 0x000000390000720c */ /* 0x000fe20003f44070 */
[----:B------:R-:W-:-:S04]  /*4210*/  IMAD.HI.U32 R46, R7, R50, RZ ;  /* 0x00000032072e7227 */ /* 0x000fc800078e00ff */
[----:B------:R-:W-:Y:S02]  /*4220*/  IMAD.MOV R59, RZ, RZ, -R45 ;  /* 0x000000ffff3b7224 */ /* 0x000fe400078e0a2d */
[----:B------:R-:W-:Y:S02]  /*4230*/  IMAD.MOV R61, RZ, RZ, -R46 ;  /* 0x000000ffff3d7224 */ /* 0x000fe400078e0a2e */
[----:B------:R-:W-:Y:S02]  /*4240*/  IMAD.MOV.U32 R45, RZ, RZ, R47 ;  /* 0x000000ffff2d7224 */ /* 0x000fe400078e002f */
[C---:B------:R-:W-:Y:S02]  /*4250*/  IMAD R47, R0.reuse, R59, R48 ;  /* 0x0000003b002f7224 */ /* 0x040fe400078e0230 */
[----:B------:R-:W-:Y:S02]  /*4260*/  IMAD R59, R0, R61, R50 ;  /* 0x0000003d003b7224 */ /* 0x000fe400078e0232 */
[----:B------:R-:W-:-:S02]  /*4270*/  VIADD R50, R9, 0x4c ;  /* 0x0000004c09327836 */ /* 0x000fc40000000000 */
[--C-:B------:R-:W-:Y:S01]  /*4280*/  @!P0 IMAD.IADD R53, R53, 0x1, -R0.reuse ;  /* 0x0000000135358824 */ /* 0x100fe200078e0a00 */
[C---:B------:R-:W-:Y:S01]  /*4290*/  ISETP.GT.U32.AND P0, PT, R0.reuse, R51, PT ;  /* 0x000000330000720c */ /* 0x040fe20003f04070 */
[--C-:B------:R-:W-:Y:S01]  /*42a0*/  @!P2 IMAD.IADD R57, R57, 0x1, -R0.reuse ;  /* 0x000000013939a824 */ /* 0x100fe200078e0a00 */
[----:B------:R-:W-:Y:S01]  /*42b0*/  IABS R61, R50 ;  /* 0x00000032003d7213 */ /* 0x000fe20000000000 */
[----:B------:R-:W-:Y:S02]  /*42c0*/  @!P3 IMAD.IADD R49, R49, 0x1, -R0 ;  /* 0x000000013131b824 */ /* 0x000fe400078e0a00 */
[----:B------:R-:W-:Y:S01]  /*42d0*/  @!P4 IMAD.MOV R45, RZ, RZ, -R45 ;  /* 0x000000ffff2dc224 */ /* 0x000fe200078e0a2d */
[C---:B------:R-:W-:Y:S01]  /*42e0*/  ISETP.GT.U32.AND P2, PT, R0.reuse, R57, PT ;  /* 0x000000390000720c */ /* 0x040fe20003f44070 */
[----:B------:R-:W-:Y:S01]  /*42f0*/  IMAD.HI.U32 R46, R7, R61, RZ ;  /* 0x0000003d072e7227 */ /* 0x000fe200078e00ff */
[C---:B------:R-:W-:Y:S02]  /*4300*/  ISETP.GT.U32.AND P3, PT, R0.reuse, R49, PT ;  /* 0x000000310000720c */ /* 0x040fe40003f64070 */
[----:B------:R-:W-:Y:S01]  /*4310*/  ISETP.GT.U32.AND P4, PT, R0, R55, PT ;  /* 0x000000370000720c */ /* 0x000fe20003f84070 */
[----:B------:R-:W-:-:S02]  /*4320*/  IMAD.MOV R48, RZ, RZ, -R46 ;  /* 0x000000ffff307224 */ /* 0x000fc400078e0a2e */
[--C-:B------:R-:W-:Y:S01]  /*4330*/  @!P0 IMAD.IADD R51, R51, 0x1, -R0.reuse ;  /* 0x0000000133338824 */ /* 0x100fe200078e0a00 */
[C---:B------:R-:W-:Y:S01]  /*4340*/  ISETP.GT.U32.AND P0, PT, R0.reuse, R47, PT ;  /* 0x0000002f0000720c */ /* 0x040fe20003f04070 */
[C---:B------:R-:W-:Y:S02]  /*4350*/  IMAD R61, R0.reuse, R48, R61 ;  /* 0x00000030003d7224 */ /* 0x040fe400078e023d */
[----:B------:R-:W-:Y:S02]  /*4360*/  VIADD R60, R9, 0x44 ;  /* 0x00000044093c7836 */ /* 0x000fe40000000000 */
[--C-:B------:R-:W-:Y:S01]  /*4370*/  @!P2 IMAD.IADD R57, R57, 0x1, -R0.reuse ;  /* 0x000000013939a824 */ /* 0x100fe200078e0a00 */
[----:B------:R-:W-:Y:S01]  /*4380*/  ISETP.GT.U32.AND P2, PT, R0, R61, PT ;  /* 0x0000003d0000720c */ /* 0x000fe20003f44070 */
[--C-:B------:R-:W-:Y:S01]  /*4390*/  @!P3 IMAD.IADD R49, R49, 0x1, -R0.reuse ;  /* 0x000000013131b824 */ /* 0x100fe200078e0a00 */
[----:B------:R-:W-:Y:S01]  /*43a0*/  IABS R65, R60 ;  /* 0x0000003c00417213 */ /* 0x000fe20000000000 */
[--C-:B------:R-:W-:Y:S01]  /*43b0*/  @!P4 IMAD.IADD R55, R55, 0x1, -R0.reuse ;  /* 0x000000013737c824 */ /* 0x100fe200078e0a00 */
[----:B------:R-:W-:Y:S01]  /*43c0*/  ISETP.GE.AND P3, PT, R52, RZ, PT ;  /* 0x000000ff3400720c */ /* 0x000fe20003f66270 */
[----:B------:R-:W-:Y:S01]  /*43d0*/  @!P1 IMAD.MOV R49, RZ, RZ, -R49 ;  /* 0x000000ffff319224 */ /* 0x000fe200078e0a31 */
[C---:B------:R-:W-:Y:S01]  /*43e0*/  ISETP.GT.U32.AND P4, PT, R0.reuse, R53, PT ;  /* 0x000000350000720c */ /* 0x040fe20003f84070 */
[----:B------:R-:W-:Y:S01]  /*43f0*/  @!P0 IMAD.IADD R47, R47, 0x1, -R0 ;  /* 0x000000012f2f8824 */ /* 0x000fe200078e0a00 */
[----:B------:R-:W-:Y:S01]  /*4400*/  ISETP.GT.U32.AND P1, PT, R0, R55, PT ;  /* 0x000000370000720c */ /* 0x000fe20003f24070 */
[----:B------:R-:W-:Y:S01]  /*4410*/  IMAD.HI.U32 R48, R7, R65, RZ ;  /* 0x0000004107307227 */ /* 0x000fe200078e00ff */
[----:B------:R-:W-:-:S03]  /*4420*/  ISETP.GE.AND P0, PT, R56, RZ, PT ;  /* 0x000000ff3800720c */ /* 0x000fc60003f06270 */
[----:B------:R-:W-:Y:S01]  /*4430*/  @!P2 IMAD.IADD R61, R61, 0x1, -R0 ;  /* 0x000000013d3da824 */ /* 0x000fe200078e0a00 */
[C---:B------:R-:W-:Y:S01]  /*4440*/  ISETP.GT.U32.AND P2, PT, R0.reuse, R47, PT ;  /* 0x0000002f0000720c */ /* 0x040fe20003f44070 */
[----:B------:R-:W-:Y:S02]  /*4450*/  IMAD.MOV R48, RZ, RZ, -R48 ;  /* 0x000000ffff307224 */ /* 0x000fe400078e0a30 */
[----:B------:R-:W-:Y:S02]  /*4460*/  VIADD R52, R9, 0x48 ;  /* 0x0000004809347836 */ /* 0x000fe40000000000 */
[----:B------:R-:W-:Y:S02]  /*4470*/  IMAD R65, R0, R48, R65 ;  /* 0x0000003000417224 */ /* 0x000fe400078e0241 */
[----:B------:R-:W-:Y:S01]  /*4480*/  @!P1 IMAD.IADD R55, R55, 0x1, -R0 ;  /* 0x0000000137379824 */ /* 0x000fe200078e0a00 */
[----:B------:R-:W-:Y:S01]  /*4490*/  IABS R63, R52 ;  /* 0x00000034003f7213 */ /* 0x000fe20000000000 */
[C---:B------:R-:W-:Y:S01]  /*44a0*/  VIADD R56, R9.reuse, 0x3c ;  /* 0x0000003c09387836 */ /* 0x040fe20000000000 */
[----:B------:R-:W-:Y:S01]  /*44b0*/  ISETP.GE.AND P1, PT, R54, RZ, PT ;  /* 0x000000ff3600720c */ /* 0x000fe20003f26270 */
[----:B------:R-:W-:-:S02]  /*44c0*/  VIADD R54, R9, 0x40 ;  /* 0x0000004009367836 */ /* 0x000fc40000000000 */
[----:B------:R-:W-:Y:S01]  /*44d0*/  @!P2 IMAD.IADD R47, R47, 0x1, -R0 ;  /* 0x000000012f2fa824 */ /* 0x000fe200078e0a00 */
[C---:B------:R-:W-:Y:S01]  /*44e0*/  ISETP.GT.U32.AND P2, PT, R0.reuse, R65, PT ;  /* 0x000000410000720c */ /* 0x040fe20003f44070 */
[----:B------:R-:W-:Y:S01]  /*44f0*/  IMAD.HI.U32 R46, R7, R63, RZ ;  /* 0x0000003f072e7227 */ /* 0x000fe200078e00ff */
[----:B------:R-:W-:Y:S02]  /*4500*/  IABS R67, R54 ;  /* 0x0000003600437213 */ /* 0x000fe40000000000 */
[----:B------:R-:W-:Y:S01]  /*4510*/  IABS R69, R56 ;  /* 0x0000003800457213 */ /* 0x000fe20000000000 */
[----:B------:R-:W-:Y:S02]  /*4520*/  IMAD.MOV R46, RZ, RZ, -R46 ;  /* 0x000000ffff2e7224 */ /* 0x000fe400078e0a2e */
[----:B------:R-:W-:Y:S01]  /*4530*/  @!P4 IMAD.IADD R53, R53, 0x1, -R0 ;  /* 0x000000013535c824 */ /* 0x000fe200078e0a00 */
[C---:B------:R-:W-:Y:S01]  /*4540*/  ISETP.GT.U32.AND P4, PT, R0.reuse, R59, PT ;  /* 0x0000003b0000720c */ /* 0x040fe20003f84070 */
[----:B------:R-:W-:-:S02]  /*4550*/  IMAD R63, R0, R46, R63 ;  /* 0x0000002e003f7224 */ /* 0x000fc400078e023f */
[----:B------:R-:W-:-:S04]  /*4560*/  IMAD.HI.U32 R46, R7, R67, RZ ;  /* 0x00000043072e7227 */ /* 0x000fc800078e00ff */
[----:B------:R-:W-:Y:S02]  /*4570*/  @!P2 IMAD.IADD R65, R65, 0x1, -R0 ;  /* 0x000000014141a824 */ /* 0x000fe400078e0a00 */
[----:B------:R-:W-:Y:S02]  /*4580*/  IMAD.MOV R46, RZ, RZ, -R46 ;  /* 0x000000ffff2e7224 */ /* 0x000fe400078e0a2e */
[----:B------:R-:W-:Y:S01]  /*4590*/  @!P3 IMAD.MOV R55, RZ, RZ, -R55 ;  /* 0x000000ffff37b224 */ /* 0x000fe200078e0a37 */
[C---:B------:R-:W-:Y:S01]  /*45a0*/  ISETP.GT.U32.AND P2, PT, R0.reuse, R65, PT ;  /* 0x000000410000720c */ /* 0x040fe20003f44070 */
[C---:B------:R-:W-:Y:S01]  /*45b0*/  IMAD R67, R0.reuse, R46, R67 ;  /* 0x0000002e00437224 */ /* 0x040fe200078e0243 */
[----:B------:R-:W-:Y:S01]  /*45c0*/  ISETP.GT.U32.AND P3, PT, R0, R63, PT ;  /* 0x0000003f0000720c */ /* 0x000fe20003f64070 */
[----:B------:R-:W-:-:S04]  /*45d0*/  IMAD.HI.U32 R48, R7, R69, RZ ;  /* 0x0000004507307227 */ /* 0x000fc800078e00ff */
[----:B------:R-:W-:Y:S02]  /*45e0*/  IMAD.MOV R48, RZ, RZ, -R48 ;  /* 0x000000ffff307224 */ /* 0x000fe400078e0a30 */
[--C-:B------:R-:W-:Y:S01]  /*45f0*/  @!P4 IMAD.IADD R59, R59, 0x1, -R0.reuse ;  /* 0x000000013b3bc824 */ /* 0x100fe200078e0a00 */
[----:B------:R-:W-:Y:S01]  /*4600*/  ISETP.GE.AND P4, PT, R58, RZ, PT ;  /* 0x000000ff3a00720c */ /* 0x000fe20003f86270 */
[----:B------:R-:W-:Y:S01]  /*4610*/  @!P6 IMAD.MOV R53, RZ, RZ, -R53 ;  /* 0x000000ffff35e224 */ /* 0x000fe200078e0a35 */
[C---:B------:R-:W-:Y:S01]  /*4620*/  ISETP.GT.U32.AND P6, PT, R0.reuse, R61, PT ;  /* 0x0000003d0000720c */ /* 0x040fe20003fc4070 */
[--C-:B------:R-:W-:Y:S01]  /*4630*/  @!P2 IMAD.IADD R65, R65, 0x1, -R0.reuse ;  /* 0x000000014141a824 */ /* 0x100fe200078e0a00 */
[C---:B------:R-:W-:Y:S01]  /*4640*/  ISETP.GT.U32.AND P2, PT, R0.reuse, R67, PT ;  /* 0x000000430000720c */ /* 0x040fe20003f44070 */
[C---:B------:R-:W-:Y:S02]  /*4650*/  IMAD R69, R0.reuse, R48, R69 ;  /* 0x0000003000457224 */ /* 0x040fe400078e0245 */
[----:B------:R-:W-:Y:S01]  /*4660*/  @!P5 IMAD.MOV R51, RZ, RZ, -R51 ;  /* 0x000000ffff33d224 */ /* 0x000fe200078e0a33 */
[----:B------:R-:W-:Y:S01]  /*4670*/  ISETP.GT.U32.AND P5, PT, R0, R59, PT ;  /* 0x0000003b0000720c */ /* 0x000fe20003fa4070 */
[----:B------:R-:W-:Y:S01]  /*4680*/  @!P1 IMAD.MOV R57, RZ, RZ, -R57 ;  /* 0x000000ffff399224 */ /* 0x000fe200078e0a39 */
[----:B------:R-:W-:Y:S01]  /*4690*/  ISETP.GE.AND P1, PT, R50, RZ, PT ;  /* 0x000000ff3200720c */ /* 0x000fe20003f26270 */
[----:B------:R-:W-:Y:S01]  /*46a0*/  @!P3 IMAD.IADD R63, R63, 0x1, -R0 ;  /* 0x000000013f3fb824 */ /* 0x000fe200078e0a00 */
[----:B------:R-:W-:Y:S01]  /*46b0*/  ISETP.GE.AND P3, PT, R54, RZ, PT ;  /* 0x000000ff3600720c */ /* 0x000fe20003f66270 */
[----:B------:R-:W-:-:S02]  /*46c0*/  @!P0 IMAD.MOV R47, RZ, RZ, -R47 ;  /* 0x000000ffff2f8224 */ /* 0x000fc400078e0a2f */
[----:B------:R-:W-:Y:S01]  /*46d0*/  VIADD R46, R9, 0x38 ;  /* 0x00000038092e7836 */ /* 0x000fe20000000000 */
[C---:B------:R-:W-:Y:S01]  /*46e0*/  ISETP.GT.U32.AND P0, PT, R0.reuse, R63, PT ;  /* 0x0000003f0000720c */ /* 0x040fe20003f04070 */
[--C-:B------:R-:W-:Y:S02]  /*46f0*/  @!P2 IMAD.IADD R67, R67, 0x1, -R0.reuse ;  /* 0x000000014343a824 */ /* 0x100fe400078e0a00 */
[--C-:B------:R-:W-:Y:S01]  /*4700*/  @!P6 IMAD.IADD R61, R61, 0x1, -R0.reuse ;  /* 0x000000013d3de824 */ /* 0x100fe200078e0a00 */
[----:B------:R-:W-:Y:S01]  /*4710*/  IABS R71, R46 ;  /* 0x0000002e00477213 */ /* 0x000fe20000000000 */
[----:B------:R-:W-:Y:S01]  /*4720*/  VIADD R48, R9, 0x34 ;  /* 0x0000003409307836 */ /* 0x000fe20000000000 */
[----:B------:R-:W-:Y:S01]  /*4730*/  ISETP.GT.U32.AND P2, PT, R0, R67, PT ;  /* 0x000000430000720c */ /* 0x000fe20003f44070 */
[----:B------:R-:W-:Y:S01]  /*4740*/  @!P5 IMAD.IADD R59, R59, 0x1, -R0 ;  /* 0x000000013b3bd824 */ /* 0x000fe200078e0a00 */
[----:B------:R-:W-:Y:S01]  /*4750*/  ISETP.GE.AND P5, PT, R52, RZ, PT ;  /* 0x000000ff3400720c */ /* 0x000fe20003fa6270 */
[----:B------:R-:W-:Y:S01]  /*4760*/  @!P1 IMAD.MOV R61, RZ, RZ, -R61 ;  /* 0x000000ffff3d9224 */ /* 0x000fe200078e0a3d */
[----:B------:R-:W-:Y:S01]  /*4770*/  ISETP.GE.AND P1, PT, R46, RZ, PT ;  /* 0x000000ff2e00720c */ /* 0x000fe20003f26270 */
[----:B------:R-:W-:Y:S01]  /*4780*/  IMAD.HI.U32 R46, R7, R71, RZ ;  /* 0x00000047072e7227 */ /* 0x000fe200078e00ff */
[----:B------:R-:W-:-:S02]  /*4790*/  IABS R73, R48 ;  /* 0x0000003000497213 */ /* 0x000fc40000000000 */
[----:B------:R-:W-:Y:S01]  /*47a0*/  ISETP.GE.AND P6, PT, R60, RZ, PT ;  /* 0x000000ff3c00720c */ /* 0x000fe20003fc6270 */
[----:B------:R-:W-:Y:S02]  /*47b0*/  VIADD R50, R9, 0x30 ;  /* 0x0000003009327836 */ /* 0x000fe40000000000 */
[--C-:B------:R-:W-:Y:S01]  /*47c0*/  @!P0 IMAD.IADD R63, R63, 0x1, -R0.reuse ;  /* 0x000000013f3f8824 */ /* 0x100fe200078e0a00 */
[----:B------:R-:W-:Y:S01]  /*47d0*/  ISETP.GE.AND P0, PT, R48, RZ, PT ;  /* 0x000000ff3000720c */ /* 0x000fe20003f06270 */
[----:B------:R-:W-:Y:S01]  /*47e0*/  @!P2 IMAD.IADD R67, R67, 0x1, -R0 ;  /* 0x000000014343a824 */ /* 0x000fe200078e0a00 */
[----:B------:R-:W-:Y:S01]  /*47f0*/  ISETP.GT.U32.AND P2, PT, R0, R69, PT ;  /* 0x000000450000720c */ /* 0x000fe20003f44070 */
[----:B------:R-:W-:Y:S01]  /*4800*/  IMAD.HI.U32 R48, R7, R73, RZ ;  /* 0x0000004907307227 */ /* 0x000fe200078e00ff */
[----:B------:R-:W-:-:S03]  /*4810*/  IABS R75, R50 ;  /* 0x00000032004b7213 */ /* 0x000fc60000000000 */
[----:B------:R-:W-:Y:S02]  /*4820*/  IMAD.MOV R54, RZ, RZ, -R46 ;  /* 0x000000ffff367224 */ /* 0x000fe400078e0a2e */
[----:B------:R-:W-:Y:S02]  /*4830*/  VIADD R52, R9, 0x2c ;  /* 0x0000002c09347836 */ /* 0x000fe40000000000 */
[----:B------:R-:W-:Y:S02]  /*4840*/  IMAD.MOV R48, RZ, RZ, -R48 ;  /* 0x000000ffff307224 */ /* 0x000fe400078e0a30 */
[----:B------:R-:W-:Y:S01]  /*4850*/  IMAD R71, R0, R54, R71 ;  /* 0x0000003600477224 */ /* 0x000fe200078e0247 */
[----:B------:R-:W-:Y:S01]  /*4860*/  IABS R77, R52 ;  /* 0x00000034004d7213 */ /* 0x000fe20000000000 */
[----:B------:R-:W-:Y:S02]  /*4870*/  @!P2 IMAD.IADD R69, R69, 0x1, -R0 ;  /* 0x000000014545a824 */ /* 0x000fe400078e0a00 */
[----:B------:R-:W-:Y:S01]  /*4880*/  @!P4 IMAD.MOV R59, RZ, RZ, -R59 ;  /* 0x000000ffff3bc224 */ /* 0x000fe200078e0a3b */
[----:B------:R-:W-:Y:S01]  /*4890*/  ISETP.GE.AND P4, PT, R56, RZ, PT ;  /* 0x000000ff3800720c */ /* 0x000fe20003f86270 */
[----:B------:R-:W-:Y:S01]  /*48a0*/  @!P5 IMAD.MOV R63, RZ, RZ, -R63 ;  /* 0x000000ffff3fd224 */ /* 0x000fe200078e0a3f */
[C---:B------:R-:W-:Y:S01]  /*48b0*/  ISETP.GT.U32.AND P2, PT, R0.reuse, R69, PT ;  /* 0x000000450000720c */ /* 0x040fe20003f44070 */
[----:B------:R-:W-:Y:S01]  /*48c0*/  IMAD R73, R0, R48, R73 ;  /* 0x0000003000497224 */ /* 0x000fe200078e0249 */
[----:B------:R-:W-:Y:S01]  /*48d0*/  ISETP.GE.AND P5, PT, R50, RZ, PT ;  /* 0x000000ff3200720c */ /* 0x000fe20003fa6270 */
[----:B------:R-:W-:-:S04]  /*48e0*/  IMAD.HI.U32 R50, R7, R75, RZ ;  /* 0x0000004b07327227 */ /* 0x000fc800078e00ff */
[----:B------:R-:W-:Y:S01]  /*48f0*/  @!P3 IMAD.MOV R67, RZ, RZ, -R67 ;  /* 0x000000ffff43b224 */ /* 0x000fe200078e0a43 */
[----:B------:R-:W-:Y:S01]  /*4900*/  ISETP.GT.U32.AND P3, PT, R0, R71, PT ;  /* 0x000000470000720c */ /* 0x000fe20003f64070 */
[----:B------:R-:W-:Y:S01]  /*4910*/  @!P6 IMAD.MOV R65, RZ, RZ, -R65 ;  /* 0x000000ffff41e224 */ /* 0x000fe200078e0a41 */
[----:B------:R-:W-:Y:S01]  /*4920*/  ISETP.GE.AND P6, PT, R52, RZ, PT ;  /* 0x000000ff3400720c */ /* 0x000fe20003fc6270 */
[----:B------:R-:W-:Y:S02]  /*4930*/  IMAD.MOV R50, RZ, RZ, -R50 ;  /* 0x000000ffff327224 */ /* 0x000fe400078e0a32 */
[----:B------:R-:W-:Y:S01]  /*4940*/  @!P2 IMAD.IADD R69, R69, 0x1, -R0 ;  /* 0x000000014545a824 */ /* 0x000fe200078e0a00 */
[----:B------:R-:W-:Y:S01]  /*4950*/  ISETP.GT.U32.AND P2, PT, R0, R73, PT ;  /* 0x000000490000720c */ /* 0x000fe20003f44070 */
[----:B------:R-:W-:-:S04]  /*4960*/  IMAD.HI.U32 R52, R7, R77, RZ ;  /* 0x0000004d07347227 */ /* 0x000fc800078e00ff */
[C---:B------:R-:W-:Y:S02]  /*4970*/  IMAD R75, R0.reuse, R50, R75 ;  /* 0x00000032004b7224 */ /* 0x040fe400078e024b */
[----:B------:R-:W-:Y:S02]  /*4980*/  VIADD R56, R9, 0x28 ;  /* 0x0000002809387836 */ /* 0x000fe40000000000 */
[----:B------:R-:W-:Y:S02]  /*4990*/  IMAD.MOV R52, RZ, RZ, -R52 ;  /* 0x000000ffff347224 */ /* 0x000fe400078e0a34 */
[----:B------:R-:W-:Y:S01]  /*49a0*/  @!P4 IMAD.MOV R69, RZ, RZ, -R69 ;  /* 0x000000ffff45c224 */ /* 0x000fe200078e0a45 */
[C---:B------:R-:W-:Y:S01]  /*49b0*/  ISETP.GT.U32.AND P4, PT, R0.reuse, R75, PT ;  /* 0x0000004b0000720c */ /* 0x040fe20003f84070 */
[----:B------:R-:W-:Y:S01]  /*49c0*/  IMAD R77, R0, R52, R77 ;  /* 0x00000034004d7224 */ /* 0x000fe200078e024d */
[----:B------:R-:W-:Y:S01]  /*49d0*/  IABS R79, R56 ;  /* 0x00000038004f7213 */ /* 0x000fe20000000000 */
[----:B------:R-:W-:-:S02]  /*49e0*/  @!P3 IMAD.IADD R71, R71, 0x1, -R0 ;  /* 0x000000014747b824 */ /* 0x000fc400078e0a00 */
[----:B------:R-:W-:Y:S01]  /*49f0*/  @!P2 IMAD.IADD R73, R73, 0x1, -R0 ;  /* 0x000000014949a824 */ /* 0x000fe200078e0a00 */
[C---:B------:R-:W-:Y:S01]  /*4a00*/  ISETP.GT.U32.AND P2, PT, R0.reuse, R77, PT ;  /* 0x0000004d0000720c */ /* 0x040fe20003f44070 */
[----:B------:R-:W-:Y:S01]  /*4a10*/  VIADD R54, R9, 0x24 ;  /* 0x0000002409367836 */ /* 0x000fe20000000000 */
[----:B------:R-:W-:Y:S01]  /*4a20*/  ISETP.GT.U32.AND P3, PT, R0, R71, PT ;  /* 0x000000470000720c */ /* 0x000fe20003f64070 */
[----:B------:R-:W-:-:S03]  /*4a30*/  IMAD.HI.U32 R46, R7, R79, RZ ;  /* 0x0000004f072e7227 */ /* 0x000fc600078e00ff */
[----:B------:R-:W-:Y:S01]  /*4a40*/  IABS R81, R54 ;  /* 0x0000003600517213 */ /* 0x000fe20000000000 */
[----:B------:R-:W-:Y:S02]  /*4a50*/  IMAD.MOV R46, RZ, RZ, -R46 ;  /* 0x000000ffff2e7224 */ /* 0x000fe400078e0a2e */
[----:B------:R-:W-:Y:S01]  /*4a60*/  @!P4 IMAD.IADD R75, R75, 0x1, -R0 ;  /* 0x000000014b4bc824 */ /* 0x000fe200078e0a00 */
[C---:B------:R-:W-:Y:S01]  /*4a70*/  ISETP.GT.U32.AND P4, PT, R0.reuse, R73, PT ;  /* 0x000000490000720c */ /* 0x040fe20003f84070 */
[----:B------:R-:W-:Y:S02]  /*4a80*/  IMAD R79, R0, R46, R79 ;  /* 0x0000002e004f7224 */ /* 0x000fe400078e024f */
[----:B------:R-:W-:Y:S02]  /*4a90*/  VIADD R58, R9, 0x20 ;  /* 0x00000020093a7836 */ /* 0x000fe40000000000 */
[----:B------:R-:W-:-:S03]  /*4aa0*/  IMAD.HI.U32 R46, R7, R81, RZ ;  /* 0x00000051072e7227 */ /* 0x000fc600078e00ff */
[----:B------:R-:W-:Y:S01]  /*4ab0*/  IABS R83, R58 ;  /* 0x0000003a00537213 */ /* 0x000fe20000000000 */
[----:B------:R-:W-:Y:S02]  /*4ac0*/  VIADD R60, R9, 0x1c ;  /* 0x0000001c093c7836 */ /* 0x000fe40000000000 */
[--C-:B------:R-:W-:Y:S01]  /*4ad0*/  @!P3 IMAD.IADD R71, R71, 0x1, -R0.reuse ;  /* 0x000000014747b824 */ /* 0x100fe200078e0a00 */
[----:B------:R-:W-:Y:S01]  /*4ae0*/  ISETP.GE.AND P3, PT, R9, RZ, PT ;  /* 0x000000ff0900720c */ /* 0x000fe20003f66270 */
[----:B------:R-:W-:Y:S01]  /*4af0*/  @!P2 IMAD.IADD R77, R77, 0x1, -R0 ;  /* 0x000000014d4da824 */ /* 0x000fe200078e0a00 */
[C---:B------:R-:W-:Y:S01]  /*4b00*/  ISETP.GT.U32.AND P2, PT, R0.reuse, R75, PT ;  /* 0x0000004b0000720c */ /* 0x040fe20003f44070 */
[----:B------:R-:W-:Y:S01]  /*4b10*/  IMAD.MOV R46, RZ, RZ, -R46 ;  /* 0x000000ffff2e7224 */ /* 0x000fe200078e0a2e */
[----:B------:R-:W-:Y:S01]  /*4b20*/  IABS R85, R60 ;  /* 0x0000003c00557213 */ /* 0x000fe20000000000 */
[----:B------:R-:W-:Y:S01]  /*4b30*/  @!P1 IMAD.MOV R71, RZ, RZ, -R71 ;  /* 0x000000ffff479224 */ /* 0x000fe200078e0a47 */
[C---:B------:R-:W-:Y:S01]  /*4b40*/  ISETP.GT.U32.AND P1, PT, R0.reuse, R77, PT ;  /* 0x0000004d0000720c */ /* 0x040fe20003f24070 */
[----:B------:R-:W-:-:S02]  /*4b50*/  IMAD R81, R0, R46, R81 ;  /* 0x0000002e00517224 */ /* 0x000fc400078e0251 */
[----:B------:R-:W-:-:S04]  /*4b60*/  IMAD.HI.U32 R46, R7, R83, RZ ;  /* 0x00000053072e7227 */ /* 0x000fc800078e00ff */
[----:B------:R-:W-:Y:S01]  /*4b70*/  @!P4 IMAD.IADD R73, R73, 0x1, -R0 ;  /* 0x000000014949c824 */ /* 0x000fe200078e0a00 */
[----:B------:R-:W-:Y:S01]  /*4b80*/  ISETP.GT.U32.AND P4, PT, R0, R79, PT ;  /* 0x0000004f0000720c */ /* 0x000fe20003f84070 */
[C---:B------:R-:W-:Y:S02]  /*4b90*/  VIADD R62, R9.reuse, 0x18 ;  /* 0x00000018093e7836 */ /* 0x040fe40000000000 */
[----:B------:R-:W-:Y:S02]  /*4ba0*/  VIADD R64, R9, 0x14 ;  /* 0x0000001409407836 */ /* 0x000fe40000000000 */
[----:B------:R-:W-:Y:S01]  /*4bb0*/  IMAD.HI.U32 R48, R7, R85, RZ ;  /* 0x0000005507307227 */ /* 0x000fe200078e00ff */
[----:B------:R-:W-:Y:S02]  /*4bc0*/  IABS R87, R62 ;  /* 0x0000003e00577213 */ /* 0x000fe40000000000 */
[----:B------:R-:W-:Y:S01]  /*4bd0*/  IABS R89, R64 ;  /* 0x0000004000597213 */ /* 0x000fe20000000000 */
[----:B------:R-:W-:-:S02]  /*4be0*/  IMAD.MOV R46, RZ, RZ, -R46 ;  /* 0x000000ffff2e7224 */ /* 0x000fc400078e0a2e */
[----:B------:R-:W-:Y:S02]  /*4bf0*/  IMAD.MOV R48, RZ, RZ, -R48 ;  /* 0x000000ffff307224 */ /* 0x000fe400078e0a30 */
[C---:B------:R-:W-:Y:S02]  /*4c00*/  IMAD R83, R0.reuse, R46, R83 ;  /* 0x0000002e00537224 */ /* 0x040fe400078e0253 */
[--C-:B------:R-:W-:Y:S01]  /*4c10*/  @!P2 IMAD.IADD R75, R75, 0x1, -R0.reuse ;  /* 0x000000014b4ba824 */ /* 0x100fe200078e0a00 */
[C---:B------:R-:W-:Y:S01]  /*4c20*/  ISETP.GT.U32.AND P2, PT, R0.reuse, R81, PT ;  /* 0x000000510000720c */ /* 0x040fe20003f44070 */
[C---:B------:R-:W-:Y:S02]  /*4c30*/  IMAD R85, R0.reuse, R48, R85 ;  /* 0x0000003000557224 */ /* 0x040fe400078e0255 */
[----:B------:R-:W-:Y:S01]  /*4c40*/  @!P1 IMAD.IADD R77, R77, 0x1, -R0 ;  /* 0x000000014d4d9824 */ /* 0x000fe200078e0a00 */
[----:B------:R-:W-:Y:S01]  /*4c50*/  ISETP.GT.U32.AND P1, PT, R0, R83, PT ;  /* 0x000000530000720c */ /* 0x000fe20003f24070 */
[----:B------:R-:W-:-:S04]  /*4c60*/  IMAD.HI.U32 R50, R7, R87, RZ ;  /* 0x0000005707327227 */ /* 0x000fc800078e00ff */
[----:B------:R-:W-:-:S04]  /*4c70*/  IMAD.HI.U32 R52, R7, R89, RZ ;  /* 0x0000005907347227 */ /* 0x000fc800078e00ff */
[----:B------:R-:W-:Y:S01]  /*4c80*/  @!P4 IMAD.IADD R79, R79, 0x1, -R0 ;  /* 0x000000014f4fc824 */ /* 0x000fe200078e0a00 */
[C---:B------:R-:W-:Y:S01]  /*4c90*/  ISETP.GT.U32.AND P4, PT, R0.reuse, R85, PT ;  /* 0x000000550000720c */ /* 0x040fe20003f84070 */
[----:B------:R-:W-:Y:S02]  /*4ca0*/  IMAD.MOV R50, RZ, RZ, -R50 ;  /* 0x000000ffff327224 */ /* 0x000fe400078e0a32 */
[----:B------:R-:W-:Y:S02]  /*4cb0*/  IMAD.MOV R52, RZ, RZ, -R52 ;  /* 0x000000ffff347224 */ /* 0x000fe400078e0a34 */
[C---:B------:R-:W-:Y:S02]  /*4cc0*/  IMAD R87, R0.reuse, R50, R87 ;  /* 0x0000003200577224 */ /* 0x040fe400078e0257 */
[----:B------:R-:W-:Y:S02]  /*4cd0*/  IMAD R89, R0, R52, R89 ;  /* 0x0000003400597224 */ /* 0x000fe400078e0259 */
[----:B------:R-:W-:-:S02]  /*4ce0*/  VIADD R66, R9, 0x10 ;  /* 0x0000001009427836 */ /* 0x000fc40000000000 */
[C---:B------:R-:W-:Y:S02]  /*4cf0*/  VIADD R68, R9.reuse, 0xc ;  /* 0x0000000c09447836 */ /* 0x040fe40000000000 */
[----:B------:R-:W-:Y:S01]  /*4d00*/  VIADD R70, R9, 0x8 ;  /* 0x0000000809467836 */ /* 0x000fe20000000000 */
[----:B------:R-:W-:Y:S01]  /*4d10*/  IABS R52, R66 ;  /* 0x0000004200347213 */ /* 0x000fe20000000000 */
[--C-:B------:R-:W-:Y:S01]  /*4d20*/  @!P2 IMAD.IADD R81, R81, 0x1, -R0.reuse ;  /* 0x000000015151a824 */ /* 0x100fe200078e0a00 */
[C---:B------:R-:W-:Y:S01]  /*4d30*/  ISETP.GT.U32.AND P2, PT, R0.reuse, R87, PT ;  /* 0x000000570000720c */ /* 0x040fe20003f44070 */
[--C-:B------:R-:W-:Y:S01]  /*4d40*/  @!P1 IMAD.IADD R83, R83, 0x1, -R0.reuse ;  /* 0x0000000153539824 */ /* 0x100fe200078e0a00 */
[----:B------:R-:W-:Y:S01]  /*4d50*/  IABS R91, R68 ;  /* 0x00000044005b7213 */ /* 0x000fe20000000000 */
[----:B------:R-:W-:Y:S01]  /*4d60*/  @!P4 IMAD.IADD R85, R85, 0x1, -R0 ;  /* 0x000000015555c824 */ /* 0x000fe200078e0a00 */
[----:B------:R-:W-:Y:S01]  /*4d70*/  IABS R93, R70 ;  /* 0x00000046005d7213 */ /* 0x000fe20000000000 */
[----:B------:R-:W-:Y:S01]  /*4d80*/  @!P0 IMAD.MOV R73, RZ, RZ, -R73 ;  /* 0x000000ffff498224 */ /* 0x000fe200078e0a49 */
[C---:B------:R-:W-:Y:S01]  /*4d90*/  ISETP.GT.U32.AND P1, PT, R0.reuse, R89, PT ;  /* 0x000000590000720c */ /* 0x040fe20003f24070 */
[----:B------:R-:W-:Y:S01]  /*4da0*/  @!P5 IMAD.MOV R75, RZ, RZ, -R75 ;  /* 0x000000ffff4bd224 */ /* 0x000fe200078e0a4b */
[C---:B------:R-:W-:Y:S01]  /*4db0*/  ISETP.GT.U32.AND P0, PT, R0.reuse, R79, PT ;  /* 0x0000004f0000720c */ /* 0x040fe20003f04070 */
[----:B------:R-:W-:Y:S01]  /*4dc0*/  VIADD R72, R9, 0x4 ;  /* 0x0000000409487836 */ /* 0x000fe20000000000 */
[C---:B------:R-:W-:Y:S01]  /*4dd0*/  ISETP.GT.U32.AND P5, PT, R0.reuse, R81, PT ;  /* 0x000000510000720c */ /* 0x040fe20003fa4070 */
[----:B------:R-:W-:Y:S01]  /*4de0*/  IMAD.HI.U32 R9, R7, R52, RZ ;  /* 0x0000003407097227 */ /* 0x000fe200078e00ff */
[----:B------:R-:W-:-:S02]  /*4df0*/  ISETP.GT.U32.AND P4, PT, R0, R83, PT ;  /* 0x000000530000720c */ /* 0x000fc40003f84070 */
[----:B------:R-:W-:Y:S01]  /*4e00*/  IABS R95, R72 ;  /* 0x00000048005f7213 */ /* 0x000fe20000000000 */
[----:B------:R-:W-:-:S04]  /*4e10*/  IMAD.HI.U32 R46, R7, R91, RZ ;  /* 0x0000005b072e7227 */ /* 0x000fc800078e00ff */
[----:B------:R-:W-:-:S04]  /*4e20*/  IMAD.HI.U32 R48, R7, R93, RZ ;  /* 0x0000005d07307227 */ /* 0x000fc800078e00ff */
[----:B------:R-:W-:Y:S02]  /*4e30*/  IMAD.MOV R9, RZ, RZ, -R9 ;  /* 0x000000ffff097224 */ /* 0x000fe400078e0a09 */
[----:B------:R-:W-:Y:S02]  /*4e40*/  IMAD.MOV R46, RZ, RZ, -R46 ;  /* 0x000000ffff2e7224 */ /* 0x000fe400078e0a2e */
[----:B------:R-:W-:Y:S02]  /*4e50*/  IMAD.MOV R48, RZ, RZ, -R48 ;  /* 0x000000ffff307224 */ /* 0x000fe400078e0a30 */
[----:B------:R-:W-:Y:S01]  /*4e60*/  @!P2 IMAD.IADD R87, R87, 0x1, -R0 ;  /* 0x000000015757a824 */ /* 0x000fe200078e0a00 */
[C---:B------:R-:W-:Y:S01]  /*4e70*/  ISETP.GT.U32.AND P2, PT, R0.reuse, R85, PT ;  /* 0x000000550000720c */ /* 0x040fe20003f44070 */
[C---:B------:R-:W-:Y:S02]  /*4e80*/  IMAD R9, R0.reuse, R9, R52 ;  /* 0x0000000900097224 */ /* 0x040fe400078e0234 */
[C---:B------:R-:W-:Y:S01]  /*4e90*/  IMAD R91, R0.reuse, R46, R91 ;  /* 0x0000002e005b7224 */ /* 0x040fe200078e025b */
[----:B------:R-:W-:Y:S01]  /*4ea0*/  SHF.R.S32.HI R46, RZ, 0x2, R14 ;  /* 0x00000002ff2e7819 */ /* 0x000fe2000001140e */
[----:B------:R-:W-:-:S02]  /*4eb0*/  IMAD R93, R0, R48, R93 ;  /* 0x00000030005d7224 */ /* 0x000fc400078e025d */
[----:B------:R-:W-:Y:S01]  /*4ec0*/  @!P1 IMAD.IADD R89, R89, 0x1, -R0 ;  /* 0x0000000159599824 */ /* 0x000fe200078e0a00 */
[----:B------:R-:W-:Y:S01]  /*4ed0*/  SGXT R46, R46, 0x1 ;  /* 0x000000012e2e781a */ /* 0x000fe20000000200 */
[----:B------:R-:W-:-:S03]  /*4ee0*/  IMAD.HI.U32 R50, R7, R95, RZ ;  /* 0x0000005f07327227 */ /* 0x000fc600078e00ff */
[----:B------:R-:W-:Y:S01]  /*4ef0*/  ISETP.GT.U32.AND P1, PT, R0, R89, PT ;  /* 0x000000590000720c */ /* 0x000fe20003f24070 */
[----:B------:R-:W-:Y:S01]  /*4f00*/  IMAD.HI.U32 R7, R7, R97, RZ ;  /* 0x0000006107077227 */ /* 0x000fe200078e00ff */
[----:B------:R-:W-:-:S03]  /*4f10*/  LOP3.LUT R46, R46, 0x90, RZ, 0xc0, !PT ;  /* 0x000000902e2e7812 */ /* 0x000fc600078ec0ff */
[----:B------:R-:W-:Y:S01]  /*4f20*/  @!P6 IMAD.MOV R77, RZ, RZ, -R77 ;  /* 0x000000ffff4de224 */ /* 0x000fe200078e0a4d */
[C---:B------:R-:W-:Y:S01]  /*4f30*/  ISETP.GT.U32.AND P6, PT, R0.reuse, R87, PT ;  /* 0x000000570000720c */ /* 0x040fe20003fc4070 */
[--C-:B------:R-:W-:Y:S01]  /*4f40*/  @!P0 IMAD.IADD R79, R79, 0x1, -R0.reuse ;  /* 0x000000014f4f8824 */ /* 0x100fe200078e0a00 */
[C---:B------:R-:W-:Y:S01]  /*4f50*/  ISETP.GT.U32.AND P0, PT, R0.reuse, R9, PT ;  /* 0x000000090000720c */ /* 0x040fe20003f04070 */
[--C-:B------:R-:W-:Y:S01]  /*4f60*/  @!P5 IMAD.IADD R81, R81, 0x1, -R0.reuse ;  /* 0x000000015151d824 */ /* 0x100fe200078e0a00 */
[C---:B------:R-:W-:Y:S01]  /*4f70*/  ISETP.GT.U32.AND P5, PT, R0.reuse, R91, PT ;  /* 0x0000005b0000720c */ /* 0x040fe20003fa4070 */
[----:B------:R-:W-:Y:S01]  /*4f80*/  @!P4 IMAD.IADD R83, R83, 0x1, -R0 ;  /* 0x000000015353c824 */ /* 0x000fe200078e0a00 */
[----:B------:R-:W-:Y:S01]  /*4f90*/  ISETP.GT.U32.AND P4, PT, R0, R93, PT ;  /* 0x0000005d0000720c */ /* 0x000fe20003f84070 */
[----:B------:R-:W-:Y:S02]  /*4fa0*/  IMAD.MOV R7, RZ, RZ, -R7 ;  /* 0x000000ffff077224 */ /* 0x000fe400078e0a07 */
[----:B------:R-:W-:-:S02]  /*4fb0*/  IMAD.MOV R50, RZ, RZ, -R50 ;  /* 0x000000ffff327224 */ /* 0x000fc400078e0a32 */
[C---:B------:R-:W-:Y:S01]  /*4fc0*/  IMAD R97, R0.reuse, R7, R97 ;  /* 0x0000000700617224 */ /* 0x040fe200078e0261 */
[----:B------:R-:W-:Y:S01]  /*4fd0*/  SHF.R.S32.HI R7, RZ, 0x1f, R222 ;  /* 0x0000001fff077819 */ /* 0x000fe200000114de */
[C---:B------:R-:W-:Y:S02]  /*4fe0*/  IMAD R95, R0.reuse, R50, R95 ;  /* 0x00000032005f7224 */ /* 0x040fe400078e025f */
[--C-:B------:R-:W-:Y:S01]  /*4ff0*/  @!P2 IMAD.IADD R85, R85, 0x1, -R0.reuse ;  /* 0x000000015555a824 */ /* 0x100fe200078e0a00 */
[C---:B------:R-:W-:Y:S01]  /*5000*/  ISETP.GT.U32.AND P2, PT, R0.reuse, R97, PT ;  /* 0x000000610000720c */ /* 0x040fe20003f44070 */
[--C-:B------:R-:W-:Y:S01]  /*5010*/  @!P6 IMAD.IADD R87, R87, 0x1, -R0.reuse ;  /* 0x000000015757e824 */ /* 0x100fe200078e0a00 */
[----:B------:R-:W-:Y:S01]  /*5020*/  ISETP.GT.U32.AND P6, PT, R0, R95, PT ;  /* 0x0000005f0000720c */ /* 0x000fe20003fc4070 */
[--C-:B------:R-:W-:Y:S01]  /*5030*/  @!P1 IMAD.IADD R89, R89, 0x1, -R0.reuse ;  /* 0x0000000159599824 */ /* 0x100fe200078e0a00 */
[----:B------:R-:W-:Y:S01]  /*5040*/  ISETP.GE.AND P1, PT, R56, RZ, PT ;  /* 0x000000ff3800720c */ /* 0x000fe20003f26270 */
[--C-:B------:R-:W-:Y:S01]  /*5050*/  @!P0 IMAD.IADD R9, R9, 0x1, -R0.reuse ;  /* 0x0000000109098824 */ /* 0x100fe200078e0a00 */
[----:B------:R-:W-:Y:S01]  /*5060*/  ISETP.GE.AND P0, PT, R54, RZ, PT ;  /* 0x000000ff3600720c */ /* 0x000fe20003f06270 */
[--C-:B------:R-:W-:Y:S01]  /*5070*/  @!P5 IMAD.IADD R91, R91, 0x1, -R0.reuse ;  /* 0x000000015b5bd824 */ /* 0x100fe200078e0a00 */
[----:B------:R-:W-:Y:S01]  /*5080*/  ISETP.GE.AND P5, PT, R58, RZ, PT ;  /* 0x000000ff3a00720c */ /* 0x000fe20003fa6270 */
[--C-:B------:R-:W-:Y:S01]  /*5090*/  @!P4 IMAD.IADD R93, R93, 0x1, -R0.reuse ;  /* 0x000000015d5dc824 */ /* 0x100fe200078e0a00 */
[----:B------:R-:W-:Y:S01]  /*50a0*/  ISETP.GE.AND P4, PT, R60, RZ, PT ;  /* 0x000000ff3c00720c */ /* 0x000fe20003f86270 */
[----:B------:R-:W-:Y:S01]  /*50b0*/  IMAD R224, R224, UR11, RZ ;  /* 0x0000000be0e07c24 */ /* 0x000fe2000f8e02ff */
[----:B------:R-:W-:Y:S01]  /*50c0*/  LEA.HI R222, R7, R222, RZ, 0x5 ;  /* 0x000000de07de7211 */ /* 0x000fe200078f28ff */
[--C-:B------:R-:W-:Y:S01]  /*50d0*/  @!P2 IMAD.IADD R97, R97, 0x1, -R0.reuse ;  /* 0x000000016161a824 */ /* 0x100fe200078e0a00 */
[----:B------:R-:W-:Y:S01]  /*50e0*/  ISETP.GE.AND P2, PT, R62, RZ, PT ;  /* 0x000000ff3e00720c */ /* 0x000fe20003f46270 */
[----:B------:R-:W-:Y:S01]  /*50f0*/  @!P6 IMAD.IADD R95, R95, 0x1, -R0 ;  /* 0x000000015f5fe824 */ /* 0x000fe200078e0a00 */
[----:B------:R-:W-:Y:S01]  /*5100*/  SHF.R.S32.HI R158, RZ, 0x1f, R224 ;  /* 0x0000001fff9e7819 */ /* 0x000fe200000114e0 */
[----:B------:R-:W-:Y:S01]  /*5110*/  @!P1 IMAD.MOV R79, RZ, RZ, -R79 ;  /* 0x000000ffff4f9224 */ /* 0x000fe200078e0a4f */
[C---:B------:R-:W-:Y:S01]  /*5120*/  ISETP.GT.U32.AND P1, PT, R0.reuse, R9, PT ;  /* 0x000000090000720c */ /* 0x040fe20003f24070 */
[----:B------:R-:W-:Y:S01]  /*5130*/  @!P0 IMAD.MOV R81, RZ, RZ, -R81 ;  /* 0x000000ffff518224 */ /* 0x000fe200078e0a51 */
[C---:B------:R-:W-:Y:S01]  /*5140*/  ISETP.GT.U32.AND P0, PT, R0.reuse, R91, PT ;  /* 0x0000005b0000720c */ /* 0x040fe20003f04070 */
[----:B------:R-:W-:Y:S01]  /*5150*/  @!P5 IMAD.MOV R83, RZ, RZ, -R83 ;  /* 0x000000ffff53d224 */ /* 0x000fe200078e0a53 */
[C---:B------:R-:W-:Y:S01]  /*5160*/  ISETP.GT.U32.AND P5, PT, R0.reuse, R93, PT ;  /* 0x0000005d0000720c */ /* 0x040fe20003fa4070 */
[----:B------:R-:W-:Y:S01]  /*5170*/  @!P4 IMAD.MOV R85, RZ, RZ, -R85 ;  /* 0x000000ffff55c224 */ /* 0x000fe200078e0a55 */
[----:B------:R-:W-:Y:S01]  /*5180*/  ISETP.GT.U32.AND P4, PT, R0, R97, PT ;  /* 0x000000610000720c */ /* 0x000fe20003f84070 */
[----:B------:R-:W-:Y:S01]  /*5190*/  IMAD.SHL.U32 R7, R14, 0x20, RZ ;  /* 0x000000200e077824 */ /* 0x000fe200078e00ff */
[----:B------:R-:W-:Y:S01]  /*51a0*/  ISETP.GT.U32.AND P6, PT, R0, R95, PT ;  /* 0x0000005f0000720c */ /* 0x000fe20003fc4070 */
[----:B------:R-:W-:Y:S01]  /*51b0*/  @!P2 IMAD.MOV R87, RZ, RZ, -R87 ;  /* 0x000000ffff57a224 */ /* 0x000fe200078e0a57 */
[----:B------:R-:W-:Y:S01]  /*51c0*/  ISETP.GE.AND P2, PT, R64, RZ, PT ;  /* 0x000000ff4000720c */ /* 0x000fe20003f46270 */
[----:B------:R-:W-:Y:S01]  /*51d0*/  IMAD R223, R223, UR11, RZ ;  /* 0x0000000bdfdf7c24 */ /* 0x000fe2000f8e02ff */
[----:B------:R-:W-:Y:S01]  /*51e0*/  LOP3.LUT R156, R46, 0xf60, R7, 0xf8, !PT ;  /* 0x00000f602e9c7812 */ /* 0x000fe200078ef807 */
        /* <DEDUP_REMOVED lines=8> */
[----:B------:R-:W-:Y:S01]  /*5270*/  @!P6 IMAD.IADD R95, R95, 0x1, -R0 ;  /* 0x000000015f5fe824 */ /* 0x000fe200078e0a00 */
[----:B------:R-:W-:Y:S01]  /*5280*/  ISETP.NE.AND P6, PT, R3, RZ, PT ;  /* 0x000000ff0300720c */ /* 0x000fe20003fc5270 */
[----:B------:R-:W-:Y:S01]  /*5290*/  @!P2 IMAD.MOV R89, RZ, RZ, -R89 ;  /* 0x000000ffff59a224 */ /* 0x000fe200078e0a59 */
[----:B------:R-:W-:Y:S01]  /*52a0*/  LOP3.LUT R3, RZ, R3, RZ, 0x33, !PT ;  /* 0x00000003ff037212 */ /* 0x000fe200078e33ff */
[----:B------:R-:W-:Y:S01]  /*52b0*/  @!P3 IMAD.MOV R97, RZ, RZ, -R97 ;  /* 0x000000ffff61b224 */ /* 0x000fe200078e0a61 */
[----:B------:R-:W-:Y:S01]  /*52c0*/  STL [R1+0x798], R156 ;  /* 0x0007989c01007387 */ /* 0x000fe20000100800 */
[----:B------:R-:W-:Y:S01]  /*52d0*/  @!P1 IMAD.MOV R9, RZ, RZ, -R9 ;  /* 0x000000ffff099224 */ /* 0x000fe200078e0a09 */
[C---:B------:R-:W-:Y:S01]  /*52e0*/  SEL R2, R3.reuse, R2, !P6 ;  /* 0x0000000203027207 */ /* 0x040fe20007000000 */
[----:B------:R-:W-:Y:S01]  /*52f0*/  @!P0 IMAD.MOV R91, RZ, RZ, -R91 ;  /* 0x000000ffff5b8224 */ /* 0x000fe200078e0a5b */
[C---:B------:R-:W-:Y:S01]  /*5300*/  SEL R8, R3.reuse, R8, !P6 ;  /* 0x0000000803087207 */ /* 0x040fe20007000000 */
[----:B------:R-:W-:Y:S01]  /*5310*/  @!P5 IMAD.MOV R93, RZ, RZ, -R93 ;  /* 0x000000ffff5dd224 */ /* 0x000fe200078e0a5d */
[C---:B------:R-:W-:Y:S01]  /*5320*/  SEL R13, R3.reuse, R13, !P6 ;  /* 0x0000000d030d7207 */ /* 0x040fe20007000000 */
[----:B------:R-:W-:Y:S01]  /*5330*/  @!P4 IMAD.MOV R95, RZ, RZ, -R95 ;  /* 0x000000ffff5fc224 */ /* 0x000fe200078e0a5f */
[C---:B------:R-:W-:Y:S01]  /*5340*/  SEL R12, R3.reuse, R12, !P6 ;  /* 0x0000000c030c7207 */ /* 0x040fe20007000000 */
[----:B------:R-:W-:Y:S01]  /*5350*/  IMAD R226, R2, UR5, RZ ;  /* 0x0000000502e27c24 */ /* 0x000fe2000f8e02ff */
[C---:B------:R-:W-:Y:S01]  /*5360*/  SEL R11, R3.reuse, R11, !P6 ;  /* 0x0000000b030b7207 */ /* 0x040fe20007000000 */
[----:B------:R-:W-:Y:S01]  /*5370*/  IMAD R8, R8, UR5, RZ ;  /* 0x0000000508087c24 */ /* 0x000fe2000f8e02ff */
[----:B------:R-:W-:Y:S01]  /*5380*/  SEL R10, R3, R10, !P6 ;  /* 0x0000000a030a7207 */ /* 0x000fe20007000000 */
        /* <DEDUP_REMOVED lines=11> */
[C---:B------:R-:W-:Y:S01]  /*5440*/  SEL R20, R3.reuse, R20, !P6 ;  /* 0x0000001403147207 */ /* 0x040fe20007000000 */
[----:B------:R-:W-:Y:S01]  /*5450*/  IMAD R18, R18, UR5, RZ ;  /* 0x0000000512127c24 */ /* 0x000fe2000f8e02ff */
[----:B------:R-:W-:Y:S01]  /*5460*/  SEL R21, R3, R21, !P6 ;  /* 0x0000001503157207 */ /* 0x000fe20007000000 */
[----:B------:R-:W-:Y:S01]  /*5470*/  IMAD R17, R17, UR5, RZ ;  /* 0x0000000511117c24 */ /* 0x000fe2000f8e02ff */
[----:B------:R-:W-:Y:S01]  /*5480*/  SEL R22, R3, R22, !P6 ;  /* 0x0000001603167207 */ /* 0x000fe20007000000 */
        /* <DEDUP_REMOVED lines=101> */
[----:B------:R-:W-:Y:S01]  /*5ae0*/  SHF.R.S32.HI R225, RZ, 0x1f, R226 ;  /* 0x0000001fffe17819 */ /* 0x000fe200000114e2 */
[----:B------:R-:W-:Y:S01]  /*5af0*/  IMAD R3, R93, UR5, RZ ;  /* 0x000000055d037c24 */ /* 0x000fe2000f8e02ff */
[----:B------:R-:W-:Y:S01]  /*5b00*/  IADD3 R226, P6, R226, UR6, RZ ;  /* 0x00000006e2e27c10 */ /* 0x000fe2000ffde0ff */
[----:B------:R-:W-:Y:S01]  /*5b10*/  IMAD R2, R95, UR5, RZ ;  /* 0x000000055f027c24 */ /* 0x000fe2000f8e02ff */
[----:B------:R-:W-:Y:S01]  /*5b20*/  SHF.R.S32.HI R227, RZ, 0x1f, R8 ;  /* 0x0000001fffe37819 */ /* 0x000fe20000011408 */
[----:B------:R-:W-:Y:S01]  /*5b30*/  IMAD R0, R0, UR5, RZ ;  /* 0x0000000500007c24 */ /* 0x000fe2000f8e02ff */
[----:B------:R-:W-:Y:S01]  /*5b40*/  IADD3 R228, P5, R8, UR6, RZ ;  /* 0x0000000608e47c10 */ /* 0x000fe2000ffbe0ff */
[----:B------:R-:W-:Y:S01]  /*5b50*/  UMOV UR5, URZ ;  /* 0x0000003f00057c82 */ /* 0x000fe20008000000 */
[----:B------:R-:W-:Y:S01]  /*5b60*/  SHF.R.S32.HI R229, RZ, 0x1f, R13 ;  /* 0x0000001fffe57819 */ /* 0x000fe2000001140d */
[----:B------:R-:W-:Y:S01]  /*5b70*/  UIADD3.X UR13, UR5, -0x3ffffff0, URZ, UP0, !UPT ;  /* 0xc0000010050d7890 */ /* 0x000fe200087fe43f */
[----:B------:R-:W-:-:S02]  /*5b80*/  IADD3 R230, P3, R13, UR6, RZ ;  /* 0x000000060de67c10 */ /* 0x000fc4000ff7e0ff */
[----:B------:R-:W-:Y:S02]  /*5b90*/  CS2R R92, SRZ ;  /* 0x00000000005c7805 */ /* 0x000fe4000001ff00 */
[----:B------:R-:W-:Y:S02]  /*5ba0*/  SHF.R.S32.HI R231, RZ, 0x1f, R12 ;  /* 0x0000001fffe77819 */ /* 0x000fe4000001140c */
[----:B------:R-:W-:Y:S02]  /*5bb0*/  CS2R R94, SRZ ;  /* 0x00000000005e7805 */ /* 0x000fe4000001ff00 */
[----:B------:R-:W-:Y:S02]  /*5bc0*/  IADD3 R232, P2, R12, UR6, RZ ;  /* 0x000000060ce87c10 */ /* 0x000fe4000ff5e0ff */
[----:B------:R-:W-:Y:S02]  /*5bd0*/  CS2R R96, SRZ ;  /* 0x0000000000607805 */ /* 0x000fe4000001ff00 */
[----:B------:R-:W-:Y:S01]  /*5be0*/  SHF.R.S32.HI R233, RZ, 0x1f, R11 ;  /* 0x0000001fffe97819 */ /* 0x000fe2000001140b */
[----:B------:R-:W-:Y:S01]  /*5bf0*/  UIADD3.64 UR16, UR12, 0x80, URZ ;  /* 0x000000800c107897 */ /* 0x000fe2000fffe03f */
[----:B------:R-:W-:Y:S01]  /*5c00*/  IADD3 R234, P1, R11, UR6, RZ ;  /* 0x000000060bea7c10 */ /* 0x000fe2000ff3e0ff */
[----:B------:R-:W-:Y:S01]  /*5c10*/  UIADD3.64 UR24, UR12, 0x100, URZ ;  /* 0x000001000c187897 */ /* 0x000fe2000fffe03f */
[----:B------:R-:W-:Y:S01]  /*5c20*/  IADD3.X R225, R225, UR7, RZ, P6, !PT ;  /* 0x00000007e1e17c10 */ /* 0x000fe2000b7fe4ff */
[----:B------:R-:W-:Y:S01]  /*5c30*/  UMOV UR11, 0xc0000010 ;  /* 0xc0000010000b7882 */ /* 0x000fe20000000000 */
[----:B------:R-:W-:-:S02]  /*5c40*/  SHF.R.S32.HI R235, RZ, 0x1f, R10 ;  /* 0x0000001fffeb7819 */ /* 0x000fc4000001140a */
[----:B------:R-:W-:Y:S02]  /*5c50*/  IADD3 R236, P0, R10, UR6, RZ ;  /* 0x000000060aec7c10 */ /* 0x000fe4000ff1e0ff */
[----:B------:R-:W-:Y:S02]  /*5c60*/  SHF.R.S32.HI R239, RZ, 0x1f, R15 ;  /* 0x0000001fffef7819 */ /* 0x000fe4000001140f */
[----:B------:R-:W-:Y:S02]  /*5c70*/  IADD3 R240, P6, R15, UR6, RZ ;  /* 0x000000060ff07c10 */ /* 0x000fe4000ffde0ff */
[----:B------:R-:W-:Y:S02]  /*5c80*/  IADD3.X R227, R227, UR7, RZ, P5, !PT ;  /* 0x00000007e3e37c10 */ /* 0x000fe4000affe4ff */
[----:B------:R-:W-:Y:S02]  /*5c90*/  SHF.R.S32.HI R237, RZ, 0x1f, R16 ;  /* 0x0000001fffed7819 */ /* 0x000fe40000011410 */
[----:B------:R-:W-:-:S02]  /*5ca0*/  IADD3 R238, P4, R16, UR6, RZ ;  /* 0x0000000610ee7c10 */ /* 0x000fc4000ff9e0ff */
[----:B------:R-:W-:Y:S02]  /*5cb0*/  SHF.R.S32.HI R241, RZ, 0x1f, R18 ;  /* 0x0000001ffff17819 */ /* 0x000fe40000011412 */
[----:B------:R-:W-:Y:S02]  /*5cc0*/  IADD3 R242, P5, R18, UR6, RZ ;  /* 0x0000000612f27c10 */ /* 0x000fe4000ffbe0ff */
[----:B------:R-:W-:Y:S02]  /*5cd0*/  IADD3.X R229, R229, UR7, RZ, P3, !PT ;  /* 0x00000007e5e57c10 */ /* 0x000fe40009ffe4ff */
[----:B------:R-:W-:Y:S02]  /*5ce0*/  SHF.R.S32.HI R243, RZ, 0x1f, R17 ;  /* 0x0000001ffff37819 */ /* 0x000fe40000011411 */
[----:B------:R-:W-:Y:S02]  /*5cf0*/  IADD3 R244, P3, R17, UR6, RZ ;  /* 0x0000000611f47c10 */ /* 0x000fe4000ff7e0ff */
[----:B------:R-:W-:-:S02]  /*5d00*/  IADD3.X R231, R231, UR7, RZ, P2, !PT ;  /* 0x00000007e7e77c10 */ /* 0x000fc400097fe4ff */
[----:B------:R-:W-:Y:S02]  /*5d10*/  SHF.R.S32.HI R245, RZ, 0x1f, R19 ;  /* 0x0000001ffff57819 */ /* 0x000fe40000011413 */
[----:B------:R-:W-:Y:S02]  /*5d20*/  IADD3 R246, P2, R19, UR6, RZ ;  /* 0x0000000613f67c10 */ /* 0x000fe4000ff5e0ff */
[----:B------:R-:W-:Y:S02]  /*5d30*/  IADD3.X R233, R233, UR7, RZ, P1, !PT ;  /* 0x00000007e9e97c10 */ /* 0x000fe40008ffe4ff */
[----:B------:R-:W-:Y:S02]  /*5d40*/  SHF.R.S32.HI R247, RZ, 0x1f, R20 ;  /* 0x0000001ffff77819 */ /* 0x000fe40000011414 */
[----:B------:R-:W-:Y:S02]  /*5d50*/  IADD3 R248, P1, R20, UR6, RZ ;  /* 0x0000000614f87c10 */ /* 0x000fe4000ff3e0ff */
[----:B------:R-:W-:-:S02]  /*5d60*/  IADD3.X R235, R235, UR7, RZ, P0, !PT ;  /* 0x00000007ebeb7c10 */ /* 0x000fc400087fe4ff */
[----:B------:R-:W-:Y:S02]  /*5d70*/  IADD3.X R239, R239, UR7, RZ, P6, !PT ;  /* 0x00000007efef7c10 */ /* 0x000fe4000b7fe4ff */
[----:B------:R-:W-:Y:S02]  /*5d80*/  SHF.R.S32.HI R249, RZ, 0x1f, R21 ;  /* 0x0000001ffff97819 */ /* 0x000fe40000011415 */
[----:B------:R-:W-:Y:S02]  /*5d90*/  IADD3 R250, P0, R21, UR6, RZ ;  /* 0x0000000615fa7c10 */ /* 0x000fe4000ff1e0ff */
[----:B------:R-:W-:Y:S02]  /*5da0*/  IADD3.X R237, R237, UR7, RZ, P4, !PT ;  /* 0x00000007eded7c10 */ /* 0x000fe4000a7fe4ff */
[----:B------:R-:W-:Y:S02]  /*5db0*/  IADD3 R9, P6, R23, UR6, RZ ;  /* 0x0000000617097c10 */ /* 0x000fe4000ffde0ff */
[----:B------:R-:W-:-:S02]  /*5dc0*/  IADD3.X R241, R241, UR7, RZ, P5, !PT ;  /* 0x00000007f1f17c10 */ /* 0x000fc4000affe4ff */
[----:B------:R-:W-:Y:S01]  /*5dd0*/  SHF.R.S32.HI R251, RZ, 0x1f, R22 ;  /* 0x0000001ffffb7819 */ /* 0x000fe20000011416 */
[----:B------:R0:W-:Y:S01]  /*5de0*/  STL [R1+0x604], R9 ;  /* 0x0006040901007387 */ /* 0x0001e20000100800 */
[----:B------:R-:W-:Y:S02]  /*5df0*/  IADD3 R252, P4, R22, UR6, RZ ;  /* 0x0000000616fc7c10 */ /* 0x000fe4000ff9e0ff */
[----:B------:R-:W-:Y:S02]  /*5e00*/  IADD3 R10, P5, R24, UR6, RZ ;  /* 0x00000006180a7c10 */ /* 0x000fe4000ffbe0ff */
[----:B------:R-:W-:Y:S02]  /*5e10*/  IADD3.X R243, R243, UR7, RZ, P3, !PT ;  /* 0x00000007f3f37c10 */ /* 0x000fe40009ffe4ff */
[----:B------:R-:W-:Y:S01]  /*5e20*/  IADD3 R11, P3, R25, UR6, RZ ;  /* 0x00000006190b7c10 */ /* 0x000fe2000ff7e0ff */
[----:B------:R1:W-:Y:S01]  /*5e30*/  STL [R1+0x60c], R10 ;  /* 0x00060c0a01007387 */ /* 0x0003e20000100800 */
[----:B------:R-:W-:-:S02]  /*5e40*/  IADD3.X R245, R245, UR7, RZ, P2, !PT ;  /* 0x00000007f5f57c10 */ /* 0x000fc400097fe4ff */
[----:B------:R-:W-:Y:S01]  /*5e50*/  IADD3 R12, P2, R26, UR6, RZ ;  /* 0x000000061a0c7c10 */ /* 0x000fe2000ff5e0ff */
[----:B------:R3:W-:Y:S01]  /*5e60*/  STL [R1+0x614], R11 ;  /* 0x0006140b01007387 */ /* 0x0007e20000100800 */
[----:B------:R-:W-:Y:S02]  /*5e70*/  IADD3.X R247, R247, UR7, RZ, P1, !PT ;  /* 0x00000007f7f77c10 */ /* 0x000fe40008ffe4ff */
[----:B------:R-:W-:Y:S01]  /*5e80*/  IADD3 R13, P1, R27, UR6, RZ ;  /* 0x000000061b0d7c10 */ /* 0x000fe2000ff3e0ff */
[----:B------:R4:W-:Y:S01]  /*5e90*/  STL [R1+0x61c], R12 ;  /* 0x00061c0c01007387 */ /* 0x0009e20000100800 */
[----:B------:R-:W-:Y:S02]  /*5ea0*/  IADD3.X R249, R249, UR7, RZ, P0, !PT ;  /* 0x00000007f9f97c10 */ /* 0x000fe400087fe4ff */
[----:B------:R-:W-:Y:S01]  /*5eb0*/  IADD3 R15, P0, R28, UR6, RZ ;  /* 0x000000061c0f7c10 */ /* 0x000fe2000ff1e0ff */
[----:B------:R-:W-:Y:S01]  /*5ec0*/  STL [R1+0x624], R13 ;  /* 0x0006240d01007387 */ /* 0x000fe20000100800 */
[----:B------:R-:W-:-:S02]  /*5ed0*/  IADD3.X R251, R251, UR7, RZ, P4, !PT ;  /* 0x00000007fbfb7c10 */ /* 0x000fc4000a7fe4ff */
[----:B------:R-:W-:Y:S01]  /*5ee0*/  IADD3 R16, P4, R29, UR6, RZ ;  /* 0x000000061d107c10 */ /* 0x000fe2000ff9e0ff */
[----:B------:R-:W-:Y:S01]  /*5ef0*/  STL [R1+0x62c], R15 ;  /* 0x00062c0f01007387 */ /* 0x000fe20000100800 */
[----:B------:R-:W-:Y:S02]  /*5f00*/  SHF.R.S32.HI R7, RZ, 0x1f, R23 ;  /* 0x0000001fff077819 */ /* 0x000fe40000011417 */
[----:B------:R-:W-:Y:S01]  /*5f10*/  SHF.R.S32.HI R8, RZ, 0x1f, R24 ;  /* 0x0000001fff087819 */ /* 0x000fe20000011418 */
[----:B------:R5:W-:Y:S01]  /*5f20*/  STL [R1+0x634], R16 ;  /* 0x0006341001007387 */ /* 0x000be20000100800 */
[----:B------:R-:W-:Y:S02]  /*5f30*/  IADD3.X R17, R7, UR7, RZ, P6, !PT ;  /* 0x0000000707117c10 */ /* 0x000fe4000b7fe4ff */
[----:B0-----:R-:W-:Y:S02]  /*5f40*/  SHF.R.S32.HI R9, RZ, 0x1f, R25 ;  /* 0x0000001fff097819 */ /* 0x001fe40000011419 */
[----:B------:R-:W-:-:S02]  /*5f50*/  CS2R R24, SRZ ;  /* 0x0000000000187805 */ /* 0x000fc4000001ff00 */
[----:B-1----:R-:W-:Y:S01]  /*5f60*/  SHF.R.S32.HI R10, RZ, 0x1f, R26 ;  /* 0x0000001fff0a7819 */ /* 0x002fe2000001141a */
[----:B------:R0:W-:Y:S01]  /*5f70*/  STL [R1+0x600], R17 ;  /* 0x0006001101007387 */ /* 0x0001e20000100800 */
[----:B---3--:R-:W-:Y:S02]  /*5f80*/  SHF.R.S32.HI R11, RZ, 0x1f, R27 ;  /* 0x0000001fff0b7819 */ /* 0x008fe4000001141b */
[----:B------:R-:W-:Y:S02]  /*5f90*/  CS2R R26, SRZ ;  /* 0x00000000001a7805 */ /* 0x000fe4000001ff00 */
[----:B----4-:R-:W-:Y:S02]  /*5fa0*/  SHF.R.S32.HI R12, RZ, 0x1f, R28 ;  /* 0x0000001fff0c7819 */ /* 0x010fe4000001141c */
[----:B-----5:R-:W-:Y:S02]  /*5fb0*/  IADD3 R16, P6, R30, UR6, RZ ;  /* 0x000000061e107c10 */ /* 0x020fe4000ffde0ff */
[----:B------:R-:W-:-:S02]  /*5fc0*/  SHF.R.S32.HI R13, RZ, 0x1f, R29 ;  /* 0x0000001fff0d7819 */ /* 0x000fc4000001141d */
[----:B------:R-:W-:Y:S02]  /*5fd0*/  CS2R R28, SRZ ;  /* 0x00000000001c7805 */ /* 0x000fe4000001ff00 */
[----:B------:R-:W-:Y:S01]  /*5fe0*/  SHF.R.S32.HI R15, RZ, 0x1f, R30 ;  /* 0x0000001fff0f7819 */ /* 0x000fe2000001141e */
[----:B------:R1:W-:Y:S01]  /*5ff0*/  STL [R1+0x63c], R16 ;  /* 0x00063c1001007387 */ /* 0x0003e20000100800 */
[----:B0-----:R-:W-:Y:S02]  /*6000*/  IADD3.X R17, R8, UR7, RZ, P5, !PT ;  /* 0x0000000708117c10 */ /* 0x001fe4000affe4ff */
[----:B------:R-:W-:Y:S02]  /*6010*/  SHF.R.S32.HI R7, RZ, 0x1f, R31 ;  /* 0x0000001fff077819 */ /* 0x000fe4000001141f */
[----:B------:R-:W-:Y:S01]  /*6020*/  SHF.R.S32.HI R8, RZ, 0x1f, R32 ;  /* 0x0000001fff087819 */ /* 0x000fe20000011420 */
[----:B------:R0:W-:Y:S01]  /*6030*/  STL [R1+0x608], R17 ;  /* 0x0006081101007387 */ /* 0x0001e20000100800 */
[----:B------:R-:W-:-:S02]  /*6040*/  SHF.R.S32.HI R157, RZ, 0x1f, R223 ;  /* 0x0000001fff9d7819 */ /* 0x000fc400000114df */
[----:B------:R-:W-:Y:S02]  /*6050*/  LOP3.LUT R14, R14, 0x1f, RZ, 0xc0, !PT ;  /* 0x0000001f0e0e7812 */ /* 0x000fe400078ec0ff */
[----:B-1----:R-:W-:Y:S02]  /*6060*/  IADD3 R16, P5, R31, UR6, RZ ;  /* 0x000000061f107c10 */ /* 0x002fe4000ffbe0ff */
[----:B------:R-:W-:Y:S02]  /*6070*/  CS2R R30, SRZ ;  /* 0x00000000001e7805 */ /* 0x000fe4000001ff00 */
[----:B------:R-:W-:Y:S02]  /*6080*/  SHF.R.S32.HI R222, RZ, 0x5, R222 ;  /* 0x00000005ffde7819 */ /* 0x000fe400000114de */
[----:B0-----:R-:W-:Y:S01]  /*6090*/  IADD3.X R17, R9, UR7, RZ, P3, !PT ;  /* 0x0000000709117c10 */ /* 0x001fe20009ffe4ff */
[----:B------:R0:W-:Y:S01]  /*60a0*/  STL [R1+0x644], R16 ;  /* 0x0006441001007387 */ /* 0x0001e20000100800 */
[----:B------:R-:W-:-:S03]  /*60b0*/  SHF.R.S32.HI R9, RZ, 0x1f, R33 ;  /* 0x0000001fff097819 */ /* 0x000fc60000011421 */
[----:B------:R1:W-:Y:S01]  /*60c0*/  STL [R1+0x610], R17 ;  /* 0x0006101101007387 */ /* 0x0003e20000100800 */
[----:B0-----:R-:W-:Y:S02]  /*60d0*/  IADD3 R16, P3, R32, UR6, RZ ;  /* 0x0000000620107c10 */ /* 0x001fe4000ff7e0ff */
[----:B-1----:R-:W-:-:S03]  /*60e0*/  IADD3.X R17, R10, UR7, RZ, P2, !PT ;  /* 0x000000070a117c10 */ /* 0x002fc600097fe4ff */
[----:B------:R0:W-:Y:S01]  /*60f0*/  STL [R1+0x64c], R16 ;  /* 0x00064c1001007387 */ /* 0x0001e20000100800 */
[----:B------:R-:W-:-:S03]  /*6100*/  SHF.R.S32.HI R10, RZ, 0x1f, R34 ;  /* 0x0000001fff0a7819 */ /* 0x000fc60000011422 */
[----:B------:R1:W-:Y:S01]  /*6110*/  STL [R1+0x618], R17 ;  /* 0x0006181101007387 */ /* 0x0003e20000100800 */
[----:B0-----:R-:W-:Y:S02]  /*6120*/  IADD3 R16, P2, R33, UR6, RZ ;  /* 0x0000000621107c10 */ /* 0x001fe4000ff5e0ff */
[----:B------:R-:W-:Y:S02]  /*6130*/  CS2R R32, SRZ ;  /* 0x0000000000207805 */ /* 0x000fe4000001ff00 */
[----:B-1----:R-:W-:Y:S01]  /*6140*/  IADD3.X R17, R11, UR7, RZ, P1, !PT ;  /* 0x000000070b117c10 */ /* 0x002fe20008ffe4ff */
        /* <DEDUP_REMOVED lines=174> */
[----:B------:R-:W-:Y:S02]  /*6c30*/  IADD3.X R7, R7, UR7, RZ, P0, !PT ;  /* 0x0000000707077c10 */ /* 0x000fe400087fe4ff */
[----:B------:R-:W-:Y:S01]  /*6c40*/  SHF.R.S32.HI R9, RZ, 0x1f, R85 ;  /* 0x0000001fff097819 */ /* 0x000fe20000011455 */
[----:B------:R1:W-:Y:S01]  /*6c50*/  STL [R1+0x710], R17 ;  /* 0x0007101101007387 */ /* 0x0003e20000100800 */
[----:B0-----:R-:W-:-:S02]  /*6c60*/  IADD3 R16, P4, R83, UR6, RZ ;  /* 0x0000000653107c10 */ /* 0x001fc4000ff9e0ff */
        /* <DEDUP_REMOVED lines=28> */
[----:B------:R-:W-:Y:S01]  /*6e30*/  STL [R1+0x738], R17 ;  /* 0x0007381101007387 */ /* 0x000fe20000100800 */
[----:B0-----:R-:W-:Y:S02]  /*6e40*/  IADD3 R16, P1, R91, UR6, RZ ;  /* 0x000000065b107c10 */ /* 0x001fe4000ff3e0ff */
[----:B------:R-:W-:-:S03]  /*6e50*/  CS2R R90, SRZ ;  /* 0x00000000005a7805 */ /* 0x000fc6000001ff00 */
[----:B------:R0:W-:Y:S04]  /*6e60*/  STL [R1+0x774], R16 ;  /* 0x0007741001007387 */ /* 0x0001e80000100800 */
[----:B------:R1:W-:Y:S01]  /*6e70*/  STL [R1+0x740], R7 ;  /* 0x0007400701007387 */ /* 0x0003e20000100800 */
[----:B0-----:R-:W-:Y:S02]  /*6e80*/  IADD3 R16, P0, R3, UR6, RZ ;  /* 0x0000000603107c10 */ /* 0x001fe4000ff1e0ff */
[----:B------:R-:W-:Y:S02]  /*6e90*/  SHF.R.S32.HI R3, RZ, 0x1f, R2 ;  /* 0x0000001fff037819 */ /* 0x000fe40000011402 */
[----:B-1----:R-:W-:Y:S01]  /*6ea0*/  IADD3.X R7, R8, UR7, RZ, P4, !PT ;  /* 0x0000000708077c10 */ /* 0x002fe2000a7fe4ff */
[----:B------:R-:W-:Y:S01]  /*6eb0*/  STL [R1+0x77c], R16 ;  /* 0x00077c1001007387 */ /* 0x000fe20000100800 */
[----:B------:R-:W-:-:S02]  /*6ec0*/  IADD3 R8, P4, R2, UR6, RZ ;  /* 0x0000000602087c10 */ /* 0x000fc4000ff9e0ff */
[----:B------:R-:W-:Y:S01]  /*6ed0*/  SHF.R.S32.HI R2, RZ, 0x1f, R0 ;  /* 0x0000001fff027819 */ /* 0x000fe20000011400 */
[----:B------:R0:W-:Y:S01]  /*6ee0*/  STL [R1+0x748], R7 ;  /* 0x0007480701007387 */ /* 0x0001e20000100800 */
[----:B------:R-:W-:-:S03]  /*6ef0*/  IADD3.X R3, R3, UR7, RZ, P4, !PT ;  /* 0x0000000703037c10 */ /* 0x000fc6000a7fe4ff */
[----:B------:R1:W-:Y:S01]  /*6f00*/  STL [R1+0x784], R8 ;  /* 0x0007840801007387 */ /* 0x0003e20000100800 */
[----:B0-----:R-:W-:Y:S02]  /*6f10*/  IADD3.X R7, R9, UR7, RZ, P6, !PT ;  /* 0x0000000709077c10 */ /* 0x001fe4000b7fe4ff */
[----:B-1----:R-:W-:-:S03]  /*6f20*/  IADD3 R8, P6, R0, UR6, RZ ;  /* 0x0000000600087c10 */ /* 0x002fc6000ffde0ff */
[----:B------:R0:W-:Y:S01]  /*6f30*/  STL [R1+0x750], R7 ;  /* 0x0007500701007387 */ /* 0x0001e20000100800 */
[----:B------:R-:W-:Y:S01]  /*6f40*/  IADD3.X R0, R10, UR7, RZ, P5, !PT ;  /* 0x000000070a007c10 */ /* 0x000fe2000affe4ff */
[----:B------:R-:W-:Y:S02]  /*6f50*/  UIADD3 UR6, UR4, 0x2000, URZ ;  /* 0x0000200004067890 */ /* 0x000fe4000fffe03f */
[----:B------:R1:W-:Y:S02]  /*6f60*/  STL [R1+0x78c], R8 ;  /* 0x00078c0801007387 */ /* 0x0003e40000100800 */
[----:B------:R-:W-:Y:S02]  /*6f70*/  USHF.R.U32.HI UR6, URZ, 0x4, UR6 ;  /* 0x000000043f067899 */ /* 0x000fe40008011606 */
[----:B------:R3:W-:Y:S01]  /*6f80*/  STL [R1+0x758], R0 ;  /* 0x0007580001007387 */ /* 0x0007e20000100800 */
[----:B0-----:R-:W-:Y:S01]  /*6f90*/  IADD3.X R7, R11, UR7, RZ, P3, !PT ;  /* 0x000000070b077c10 */ /* 0x001fe20009ffe4ff */
[----:B------:R-:W-:Y:S01]  /*6fa0*/  USGXT.U32 UR10, UR6, 0xe ;  /* 0x0000000e060a789a */ /* 0x000fe20008000000 */
[----:B-1----:R-:W-:-:S03]  /*6fb0*/  IADD3.X R8, R12, UR7, RZ, P2, !PT ;  /* 0x000000070c087c10 */ /* 0x002fc600097fe4ff */
[----:B------:R0:W-:Y:S01]  /*6fc0*/  STL [R1+0x760], R7 ;  /* 0x0007600701007387 */ /* 0x0001e20000100800 */
[----:B---3--:R-:W-:-:S03]  /*6fd0*/  IADD3.X R0, R13, UR7, RZ, P1, !PT ;  /* 0x000000070d007c10 */ /* 0x008fc60008ffe4ff */
[----:B------:R-:W-:Y:S04]  /*6fe0*/  STL [R1+0x768], R8 ;  /* 0x0007680801007387 */ /* 0x000fe80000100800 */
[----:B------:R1:W-:Y:S01]  /*6ff0*/  STL [R1+0x770], R0 ;  /* 0x0007700001007387 */ /* 0x0003e20000100800 */
[----:B0-----:R-:W-:-:S05]  /*7000*/  IADD3.X R7, R15, UR7, RZ, P0, !PT ;  /* 0x000000070f077c10 */ /* 0x001fca00087fe4ff */
[----:B------:R-:W-:Y:S01]  /*7010*/  STL [R1+0x778], R7 ;  /* 0x0007780701007387 */ /* 0x000fe20000100800 */
[----:B-1----:R-:W-:-:S03]  /*7020*/  IADD3.X R0, R2, UR7, RZ, P6, !PT ;  /* 0x0000000702007c10 */ /* 0x002fc6000b7fe4ff */
[----:B------:R-:W-:Y:S01]  /*7030*/  STL [R1+0x780], R3 ;  /* 0x0007800301007387 */ /* 0x000fe20000100800 */
[----:B------:R-:W0:Y:S01]  /*7040*/  LDC R2, c[0x0][0x238] ;  /* 0x00008e00ff027b82 */ /* 0x000e220000000800 */
[----:B------:R-:W-:Y:S02]  /*7050*/  USHF.L.U32 UR7, UR9, 0x5, URZ ;  /* 0x0000000509077899 */ /* 0x000fe4000800063f */
[----:B------:R1:W-:Y:S02]  /*7060*/  STL [R1+0x788], R0 ;  /* 0x0007880001007387 */ /* 0x0003e40000100800 */
[----:B------:R-:W-:Y:S02]  /*7070*/  USHF.R.S32.HI UR6, URZ, 0x1f, UR7 ;  /* 0x0000001f3f067899 */ /* 0x000fe40008011407 */
[----:B------:R-:W-:Y:S04]  /*7080*/  STL [R1+0x400], RZ ;  /* 0x000400ff01007387 */ /* 0x000fe80000100800 */
[----:B------:R-:W-:Y:S01]  /*7090*/  STL [R1+0x404], RZ ;  /* 0x000404ff01007387 */ /* 0x000fe20000100800 */
[----:B-1----:R-:W1:Y:S03]  /*70a0*/  LDC R0, c[0x0][0x214] ;  /* 0x00008500ff007b82 */ /* 0x002e660000000800 */
[----:B------:R-:W-:Y:S04]  /*70b0*/  STL [R1+0x408], RZ ;  /* 0x000408ff01007387 */ /* 0x000fe80000100800 */
[----:B------:R-:W-:Y:S04]  /*70c0*/  STL [R1+0x40c], RZ ;  /* 0x00040cff01007387 */ /* 0x000fe80000100800 */
[----:B------:R-:W-:Y:S01]  /*70d0*/  STL [R1+0x410], RZ ;  /* 0x000410ff01007387 */ /* 0x000fe20000100800 */
[C---:B0-----:R-:W-:Y:S01]  /*70e0*/  IMAD R3, R2.reuse, 0x1f, RZ ;  /* 0x0000001f02037824 */ /* 0x041fe200078e02ff */
[----:B------:R-:W-:Y:S01]  /*70f0*/  SHF.R.S32.HI R155, RZ, 0x1f, R2 ;  /* 0x0000001fff9b7819 */ /* 0x000fe20000011402 */
[C---:B------:R-:W-:Y:S01]  /*7100*/  IMAD R7, R2.reuse, 0x1e, RZ ;  /* 0x0000001e02077824 */ /* 0x040fe200078e02ff */
[----:B------:R-:W-:Y:S01]  /*7110*/  STL [R1+0x414], RZ ;  /* 0x000414ff01007387 */ /* 0x000fe20000100800 */
[----:B------:R-:W-:Y:S01]  /*7120*/  IMAD R8, R2, 0x1d, RZ ;  /* 0x0000001d02087824 */ /* 0x000fe200078e02ff */
[----:B------:R-:W-:Y:S01]  /*7130*/  IADD3 R160, P5, R224, R3, RZ ;  /* 0x00000003e0a07210 */ /* 0x000fe20007fbe0ff */
[C---:B------:R-:W-:Y:S01]  /*7140*/  IMAD R10, R2.reuse, 0x1c, RZ ;  /* 0x0000001c020a7824 */ /* 0x040fe200078e02ff */
[----:B------:R-:W-:Y:S01]  /*7150*/  STL [R1+0x418], RZ ;  /* 0x000418ff01007387 */ /* 0x000fe20000100800 */
[----:B------:R-:W-:Y:S01]  /*7160*/  IADD3 R159, P2, R3, R223, RZ ;  /* 0x000000df039f7210 */ /* 0x000fe20007f5e0ff */
[----:B------:R-:W-:Y:S01]  /*7170*/  IMAD R12, R2, 0x1b, RZ ;  /* 0x0000001b020c7824 */ /* 0x000fe200078e02ff */
[----:B------:R-:W-:Y:S01]  /*7180*/  SHF.R.S32.HI R9, RZ, 0x1f, R3 ;  /* 0x0000001fff097819 */ /* 0x000fe20000011403 */
[----:B------:R-:W-:Y:S01]  /*7190*/  STL [R1+0x41c], RZ ;  /* 0x00041cff01007387 */ /* 0x000fe20000100800 */
[----:B------:R-:W-:Y:S01]  /*71a0*/  IADD3 R3, P1, R224, R7, RZ ;  /* 0x00000007e0037210 */ /* 0x000fe20007f3e0ff */
[C---:B------:R-:W-:Y:S01]  /*71b0*/  IMAD R15, R2.reuse, 0x1a, RZ ;  /* 0x0000001a020f7824 */ /* 0x040fe200078e02ff */
[----:B------:R-:W-:Y:S01]  /*71c0*/  SHF.R.S32.HI R11, RZ, 0x1f, R7 ;  /* 0x0000001fff0b7819 */ /* 0x000fe20000011407 */
[----:B------:R-:W-:Y:S01]  /*71d0*/  STL [R1+0x420], RZ ;  /* 0x000420ff01007387 */ /* 0x000fe20000100800 */
[----:B------:R-:W-:Y:S01]  /*71e0*/  SHF.R.S32.HI R13, RZ, 0x1f, R8 ;  /* 0x0000001fff0d7819 */ /* 0x000fe20000011408 */
[C---:B------:R-:W-:Y:S01]  /*71f0*/  IMAD R17, R2.reuse, 0x19, RZ ;  /* 0x0000001902117824 */ /* 0x040fe200078e02ff */
[----:B------:R-:W-:Y:S01]  /*7200*/  SHF.R.S32.HI R16, RZ, 0x1f, R10 ;  /* 0x0000001fff107819 */ /* 0x000fe2000001140a */
[----:B------:R-:W-:Y:S01]  /*7210*/  STL [R1+0x424], RZ ;  /* 0x000424ff01007387 */ /* 0x000fe20000100800 */
[C---:B------:R-:W-:Y:S01]  /*7220*/  IMAD R19, R2.reuse, 0x18, RZ ;  /* 0x0000001802137824 */ /* 0x040fe200078e02ff */
[----:B------:R-:W-:Y:S01]  /*7230*/  SHF.R.S32.HI R18, RZ, 0x1f, R12 ;  /* 0x0000001fff127819 */ /* 0x000fe2000001140c */
[C---:B------:R-:W-:Y:S01]  /*7240*/  IMAD R21, R2.reuse, 0x17, RZ ;  /* 0x0000001702157824 */ /* 0x040fe200078e02ff */
        /* <DEDUP_REMOVED lines=18> */
[C---:B------:R-:W-:Y:S01]  /*7370*/  IMAD.SHL.U32 R123, R2.reuse, 0x10, RZ ;  /* 0x00000010027b7824 */ /* 0x040fe200078e00ff */
        /* <DEDUP_REMOVED lines=20> */
[C---:B------:R-:W-:Y:S01]  /*74c0*/  IMAD.SHL.U32 R139, R2.reuse, 0x8, RZ ;  /* 0x00000008028b7824 */ /* 0x040fe200078e00ff */
        /* <DEDUP_REMOVED lines=15> */
[----:B------:R-:W-:Y:S01]  /*75c0*/  IMAD.SHL.U32 R151, R2, 0x2, RZ ;  /* 0x0000000202977824 */ /* 0x000fe200078e00ff */
[----:B------:R-:W-:Y:S01]  /*75d0*/  STL [R1+0x460], RZ ;  /* 0x000460ff01007387 */ /* 0x000fe20000100800 */
[----:B------:R-:W-:-:S02]  /*75e0*/  SHF.R.S32.HI R150, RZ, 0x1f, R145 ;  /* 0x0000001fff967819 */ /* 0x000fc40000011491 */
[----:B------:R-:W-:Y:S01]  /*75f0*/  SHF.R.S32.HI R152, RZ, 0x1f, R147 ;  /* 0x0000001fff987819 */ /* 0x000fe20000011493 */
[----:B------:R-:W-:Y:S01]  /*7600*/  STL [R1+0x464], RZ ;  /* 0x000464ff01007387 */ /* 0x000fe20000100800 */
[----:B------:R-:W-:Y:S02]  /*7610*/  SHF.R.S32.HI R154, RZ, 0x1f, R149 ;  /* 0x0000001fff9a7819 */ /* 0x000fe40000011495 */
[----:B------:R-:W-:Y:S01]  /*7620*/  SHF.R.S32.HI R153, RZ, 0x1f, R151 ;  /* 0x0000001fff997819 */ /* 0x000fe20000011497 */
[----:B------:R-:W-:Y:S04]  /*7630*/  STL [R1+0x468], RZ ;  /* 0x000468ff01007387 */ /* 0x000fe80000100800 */
        /* <DEDUP_REMOVED lines=229> */
[----:B------:R-:W-:Y:S04]  /*8490*/  STL [R1], RZ ;  /* 0x000000ff01007387 */ /* 0x000fe80000100800 */
        /* <DEDUP_REMOVED lines=127> */
[----:B------:R-:W-:Y:S04]  /*8c90*/  STL [R1+0x794], R158 ;  /* 0x0007949e01007387 */ /* 0x000fe80000100800 */
[----:B------:R-:W-:Y:S04]  /*8ca0*/  STL [R1+0x990], R160 ;  /* 0x000990a001007387 */ /* 0x000fe80000100800 */
[----:B------:R0:W-:Y:S04]  /*8cb0*/  STL [R1+0x988], R159 ;  /* 0x0009889f01007387 */ /* 0x0001e80000100800 */
[----:B------:R-:W-:Y:S04]  /*8cc0*/  STL [R1+0x790], R157 ;  /* 0x0007909d01007387 */ /* 0x000fe80000100800 */
[----:B------:R3:W-:Y:S01]  /*8cd0*/  STL [R1+0x980], R3 ;  /* 0x0009800301007387 */ /* 0x0007e20000100800 */
[----:B0-----:R-:W-:-:S02]  /*8ce0*/  IADD3 R159, P0, R223, R7, RZ ;  /* 0x00000007df9f7210 */ /* 0x001fc40007f1e0ff */
[----:B------:R-:W-:-:S03]  /*8cf0*/  IADD3 R7, P4, R224, R8, RZ ;  /* 0x00000008e0077210 */ /* 0x000fc60007f9e0ff */
[----:B------:R-:W-:Y:S01]  /*8d00*/  STL [R1+0x978], R159 ;  /* 0x0009789f01007387 */ /* 0x000fe20000100800 */
[----:B---3--:R-:W-:-:S03]  /*8d10*/  IADD3 R3, P3, R223, R8, RZ ;  /* 0x00000008df037210 */ /* 0x008fc60007f7e0ff */
[----:B------:R0:W-:Y:S01]  /*8d20*/  STL [R1+0x970], R7 ;  /* 0x0009700701007387 */ /* 0x0001e20000100800 */
[----:B------:R-:W-:-:S03]  /*8d30*/  IADD3 R8, P6, R224, R10, RZ ;  /* 0x0000000ae0087210 */ /* 0x000fc60007fde0ff */
[----:B------:R3:W-:Y:S04]  /*8d40*/  STL [R1+0x968], R3 ;  /* 0x0009680301007387 */ /* 0x0007e80000100800 */
[----:B------:R4:W-:Y:S01]  /*8d50*/  STL [R1+0x960], R8 ;  /* 0x0009600801007387 */ /* 0x0009e20000100800 */
[----:B0-----:R-:W-:Y:S01]  /*8d60*/  IMAD.X R7, R158, 0x1, R9, P5 ;  /* 0x000000019e077824 */ /* 0x001fe200028e0609 */
[----:B---3--:R-:W-:-:S04]  /*8d70*/  IADD3 R3, P5, R223, R10, RZ ;  /* 0x0000000adf037210 */ /* 0x008fc80007fbe0ff */
[----:B------:R0:W-:Y:S01]  /*8d80*/  STL [R1+0x98c], R7 ;  /* 0x00098c0701007387 */ /* 0x0001e20000100800 */
[----:B----4-:R-:W-:-:S03]  /*8d90*/  IMAD.X R8, R9, 0x1, R157, P2 ;  /* 0x0000000109087824 */ /* 0x010fc600010e069d */
[----:B------:R3:W-:Y:S04]  /*8da0*/  STL [R1+0x958], R3 ;  /* 0x0009580301007387 */ /* 0x0007e80000100800 */
[----:B------:R4:W-:Y:S01]  /*8db0*/  STL [R1+0x984], R8 ;  /* 0x0009840801007387 */ /* 0x0009e20000100800 */
[----:B0-----:R-:W-:Y:S01]  /*8dc0*/  IADD3 R7, P2, R224, R12, RZ ;  /* 0x0000000ce0077210 */ /* 0x001fe20007f5e0ff */
[----:B---3--:R-:W-:-:S04]  /*8dd0*/  IMAD.X R3, R158, 0x1, R11, P1 ;  /* 0x000000019e037824 */ /* 0x008fc800008e060b */
[----:B------:R0:W-:Y:S01]  /*8de0*/  STL [R1+0x950], R7 ;  /* 0x0009500701007387 */ /* 0x0001e20000100800 */
[----:B----4-:R-:W-:-:S03]  /*8df0*/  IADD3 R8, P1, R223, R12, RZ ;  /* 0x0000000cdf087210 */ /* 0x010fc60007f3e0ff */
        /* <DEDUP_REMOVED lines=51> */
[----:B------:R-:W-:Y:S02]  /*9130*/  CS2R R112, SRZ ;  /* 0x0000000000707805 */ /* 0x000fe4000001ff00 */
[----:B---3--:R-:W-:Y:S02]  /*9140*/  IADD3 R3, P2, R224, R115, RZ ;  /* 0x00000073e0037210 */ /* 0x008fe40007f5e0ff */
[----:B------:R0:W-:Y:S01]  /*9150*/  STL [R1+0x914], R7 ;  /* 0x0009140701007387 */ /* 0x0001e20000100800 */
[----:B----4-:R-:W-:-:S03]  /*9160*/  IMAD.X R8, R158, 0x1, R114, P1 ;  /* 0x000000019e087824 */ /* 0x010fc600008e0672 */
[----:B------:R3:W-:Y:S04]  /*9170*/  STL [R1+0x8e0], R3 ;  /* 0x0008e00301007387 */ /* 0x0007e80000100800 */
[----:B------:R4:W-:Y:S01]  /*9180*/  STL [R1+0x90c], R8 ;  /* 0x00090c0801007387 */ /* 0x0009e20000100800 */
[----:B0-----:R-:W-:Y:S01]  /*9190*/  IADD3 R7, P1, R223, R115, RZ ;  /* 0x00000073df077210 */ /* 0x001fe20007f3e0ff */
[----:B---3--:R-:W-:-:S04]  /*91a0*/  IMAD.X R3, R157, 0x1, R114, P0 ;  /* 0x000000019d037824 */ /* 0x008fc800000e0672 */
[----:B------:R0:W-:Y:S01]  /*91b0*/  STL [R1+0x8d8], R7 ;  /* 0x0008d80701007387 */ /* 0x0001e20000100800 */
[----:B------:R-:W-:Y:S02]  /*91c0*/  CS2R R114, SRZ ;  /* 0x0000000000727805 */ /* 0x000fe4000001ff00 */
[-C--:B----4-:R-:W-:Y:S01]  /*91d0*/  IADD3 R8, P0, R224, R117.reuse, RZ ;  /* 0x00000075e0087210 */ /* 0x090fe20007f1e0ff */
[----:B------:R3:W-:Y:S04]  /*91e0*/  STL [R1+0x904], R3 ;  /* 0x0009040301007387 */ /* 0x0007e80000100800 */
[----:B------:R4:W-:Y:S01]  /*91f0*/  STL [R1+0x8d0], R8 ;  /* 0x0008d00801007387 */ /* 0x0009e20000100800 */
[----:B0-----:R-:W-:Y:S01]  /*9200*/  IMAD.X R7, R158, 0x1, R116, P4 ;  /* 0x000000019e077824 */ /* 0x001fe200020e0674 */
[----:B---3--:R-:W-:-:S04]  /*9210*/  IADD3 R3, P4, R223, R117, RZ ;  /* 0x00000075df037210 */ /* 0x008fc80007f9e0ff */
[----:B------:R0:W-:Y:S01]  /*9220*/  STL [R1+0x8fc], R7 ;  /* 0x0008fc0701007387 */ /* 0x0001e20000100800 */
[----:B----4-:R-:W-:-:S03]  /*9230*/  IMAD.X R8, R157, 0x1, R116, P3 ;  /* 0x000000019d087824 */ /* 0x010fc600018e0674 */
[----:B------:R3:W-:Y:S01]  /*9240*/  STL [R1+0x8c8], R3 ;  /* 0x0008c80301007387 */ /* 0x0007e20000100800 */
[----:B------:R-:W-:-:S03]  /*9250*/  CS2R R116, SRZ ;  /* 0x0000000000747805 */ /* 0x000fc6000001ff00 */
        /* <DEDUP_REMOVED lines=156> */
[--C-:B0-----:R-:W-:Y:S01]  /*9c20*/  IMAD.X R7, R158, 0x1, R152.reuse, P3 ;  /* 0x000000019e077824 */ /* 0x101fe200018e0698 */
[----:B---3--:R-:W-:Y:S01]  /*9c30*/  IADD3 R3, P3, R223, R2, RZ ;  /* 0x00000002df037210 */ /* 0x008fe20007f7e0ff */
[----:B------:R-:W-:-:S03]  /*9c40*/  IMAD.X R2, R157, 0x1, R152, P6 ;  /* 0x000000019d027824 */ /* 0x000fc600030e0698 */
[----:B------:R0:W-:Y:S01]  /*9c50*/  STL [R1+0x7dc], R7 ;  /* 0x0007dc0701007387 */ /* 0x0001e20000100800 */
[----:B----4-:R-:W-:-:S03]  /*9c60*/  LOP3.LUT R8, R156, 0x10, RZ, 0x3c, !PT ;  /* 0x000000109c087812 */ /* 0x010fc600078e3cff */
[----:B------:R3:W-:Y:S04]  /*9c70*/  STL [R1+0x7a8], R3 ;  /* 0x0007a80301007387 */ /* 0x0007e80000100800 */
[----:B------:R4:W-:Y:S01]  /*9c80*/  STL [R1+0x7d4], R2 ;  /* 0x0007d40201007387 */ /* 0x0009e20000100800 */
[--C-:B0-----:R-:W-:Y:S02]  /*9c90*/  IMAD.X R7, R158, 0x1, R154.reuse, P5 ;  /* 0x000000019e077824 */ /* 0x101fe400028e069a */
[----:B---3--:R-:W-:-:S03]  /*9ca0*/  IMAD.X R3, R157, 0x1, R154, P2 ;  /* 0x000000019d037824 */ /* 0x008fc600010e069a */
[----:B------:R0:W-:Y:S01]  /*9cb0*/  STL [R1+0x7cc], R7 ;  /* 0x0007cc0701007387 */ /* 0x0001e20000100800 */
[----:B----4-:R-:W-:-:S03]  /*9cc0*/  IMAD.X R2, R158, 0x1, R153, P1 ;  /* 0x000000019e027824 */ /* 0x010fc600008e0699 */
[----:B------:R3:W-:Y:S04]  /*9cd0*/  STL [R1+0x7c4], R3 ;  /* 0x0007c40301007387 */ /* 0x0007e80000100800 */
[----:B------:R4:W-:Y:S01]  /*9ce0*/  STL [R1+0x7bc], R2 ;  /* 0x0007bc0201007387 */ /* 0x0009e20000100800 */
[----:B0-----:R-:W-:Y:S02]  /*9cf0*/  IMAD.X R7, R157, 0x1, R153, P0 ;  /* 0x000000019d077824 */ /* 0x001fe400000e0699 */
[----:B---3--:R-:W-:-:S03]  /*9d00*/  IMAD.X R3, R158, 0x1, R155, P4 ;  /* 0x000000019e037824 */ /* 0x008fc600020e069b */
[----:B------:R0:W-:Y:S01]  /*9d10*/  STL [R1+0x7b4], R7 ;  /* 0x0007b40701007387 */ /* 0x0001e20000100800 */
[----:B----4-:R-:W-:-:S03]  /*9d20*/  IMAD.X R2, R157, 0x1, R155, P3 ;  /* 0x000000019d027824 */ /* 0x010fc600018e069b */
[----:B------:R3:W-:Y:S04]  /*9d30*/  STL [R1+0x7ac], R3 ;  /* 0x0007ac0301007387 */ /* 0x0007e80000100800 */
[----:B------:R4:W-:Y:S01]  /*9d40*/  STL [R1+0x7a4], R2 ;  /* 0x0007a40201007387 */ /* 0x0009e20000100800 */
[----:B0-----:R-:W-:-:S03]  /*9d50*/  IMAD R7, R14, UR9, RZ ;  /* 0x000000090e077c24 */ /* 0x001fc6000f8e02ff */
[----:B------:R0:W-:Y:S01]  /*9d60*/  STL [R1+0x998], R8 ;  /* 0x0009980801007387 */ /* 0x0001e20000100800 */
[----:B---3--:R-:W-:Y:S01]  /*9d70*/  IMAD.U32 R3, RZ, RZ, UR14 ;  /* 0x0000000eff037e24 */ /* 0x008fe2000f8e00ff */
[----:B------:R-:W-:Y:S01]  /*9d80*/  SHF.R.S32.HI R9, RZ, 0x1f, R7 ;  /* 0x0000001fff097819 */ /* 0x000fe20000011407 */
[----:B-1--4-:R-:W-:-:S07]  /*9d90*/  IMAD.U32 R2, RZ, RZ, UR15 ;  /* 0x0000000fff027e24 */ /* 0x012fce000f8e00ff */
.L_x_1:
[----:B------:R-:W3:Y:S04]  /*9da0*/  LDL R13, [R1+0x7b0] ;  /* 0x0007b000010d7983 */ /* 0x000ee80000100800 */
[----:B------:R-:W4:Y:S04]  /*9db0*/  LDL R12, [R1+0x7ac] ;  /* 0x0007ac00010c7983 */ /* 0x000f280000100800 */
[----:B------:R1:W-:Y:S04]  /*9dc0*/  STL.64 [R1+0x16a0], R150 ;  /* 0x0016a09601007387 */ /* 0x0003e80000100a00 */
[----:B-1----:R-:W2:Y:S04]  /*9dd0*/  LDL R150, [R1+0x7b4] ;  /* 0x0007b40001967983 */ /* 0x002ea80000100800 */
[----:B------:R-:W2:Y:S04]  /*9de0*/  LDL R151, [R1+0x7bc] ;  /* 0x0007bc0001977983 */ /* 0x000ea80000100800 */
[----:B------:R1:W-:Y:S04]  /*9df0*/  STL.64 [R1+0x1698], R148 ;  /* 0x0016989401007387 */ /* 0x0003e80000100a00 */
[----:B-1----:R-:W2:Y:S04]  /*9e00*/  LDL R148, [R1+0x7b8] ;  /* 0x0007b80001947983 */ /* 0x002ea80000100800 */
[----:B------:R-:W2:Y:S04]  /*9e10*/  LDL R149, [R1+0x7c0] ;  /* 0x0007c00001957983 */ /* 0x000ea80000100800 */
[----:B------:R1:W-:Y:S04]  /*9e20*/  STL.64 [R1+0x1690], R146 ;  /* 0x0016909201007387 */ /* 0x0003e80000100a00 */
[----:B-1----:R-:W2:Y:S04]  /*9e30*/  LDL R146, [R1+0x7a8] ;  /* 0x0007a80001927983 */ /* 0x002ea80000100800 */
[----:B------:R-:W2:Y:S04]  /*9e40*/  LDL R147, [R1+0x7a4] ;  /* 0x0007a40001937983 */ /* 0x000ea80000100800 */
[----:B------:R1:W-:Y:S04]  /*9e50*/  STL.64 [R1+0x1688], R144 ;  /* 0x0016889001007387 */ /* 0x0003e80000100a00 */
[----:B-1----:R-:W3:Y:S04]  /*9e60*/  LDL R145, [R1+0x794] ;  /* 0x0007940001917983 */ /* 0x002ee80000100800 */
[----:B------:R-:W4:Y:S04]  /*9e70*/  LDL R144, [R1+0x790] ;  /* 0x0007900001907983 */ /* 0x000f280000100800 */
[----:B------:R-:W-:Y:S04]  /*9e80*/  STL.64 [R1+0x1680], R142 ;  /* 0x0016808e01007387 */ /* 0x000fe80000100a00 */
        /* <DEDUP_REMOVED lines=57> */
[----:B------:R1:W-:Y:S04]  /*a220*/  STL.64 [R1+0x14b0], R26 ;  /* 0x0014b01a01007387 */ /* 0x0003e80000100a00 */
[----:B------:R0:W-:Y:S04]  /*a230*/  STL.64 [R1+0x14a8], R24 ;  /* 0x0014a81801007387 */ /* 0x0001e80000100a00 */
[----:B-----5:R0:W-:Y:S04]  /*a240*/  STL [R1+0x1400], R6 ;  /* 0x0014000601007387 */ /* 0x0201e80000100800 */
[----:B------:R0:W-:Y:S04]  /*a250*/  STL [R1+0x13fc], R5 ;  /* 0x0013fc0501007387 */ /* 0x0001e80000100800 */
[----:B------:R0:W-:Y:S04]  /*a260*/  STL [R1+0x13f8], R4 ;  /* 0x0013f80401007387 */ /* 0x0001e80000100800 */
[----:B------:R-:W-:Y:S04]  /*a270*/  STL [R1+0x1404], R223 ;  /* 0x001404df01007387 */ /* 0x000fe80000100800 */
[----:B------:R-:W-:Y:S04]  /*a280*/  STL [R1+0x1408], R224 ;  /* 0x001408e001007387 */ /* 0x000fe80000100800 */
[----:B-1----:R-:W2:Y:S04]  /*a290*/  LDL R26, [R1+0x7c8] ;  /* 0x0007c800011a7983 */ /* 0x002ea80000100800 */
[----:B0-----:R-:W2:Y:S04]  /*a2a0*/  LDL R24, [R1+0x7c4] ;  /* 0x0007c40001187983 */ /* 0x001ea80000100800 */
[----:B------:R-:W2:Y:S04]  /*a2b0*/  LDL R6, [R1+0x7d8] ;  /* 0x0007d80001067983 */ /* 0x000ea80000100800 */
[----:B------:R-:W2:Y:S04]  /*a2c0*/  LDL R25, [R1+0x7d0] ;  /* 0x0007d00001197983 */ /* 0x000ea80000100800 */
[----:B------:R-:W2:Y:S01]  /*a2d0*/  LDL R5, [R1+0x7d4] ;  /* 0x0007d40001057983 */ /* 0x000ea20000100800 */
[----:B------:R-:W-:-:S02]  /*a2e0*/  ISETP.GT.AND P2, PT, R3, RZ, PT ;  /* 0x000000ff0300720c */ /* 0x000fc40003f44270 */
[-C--:B------:R-:W-:Y:S01]  /*a2f0*/  IADD3 R10, P0, R224, R2.reuse, RZ ;  /* 0x00000002e00a7210 */ /* 0x080fe20007f1e0ff */
[----:B------:R-:W2:Y:S01]  /*a300*/  LDL R4, [R1+0x7e8] ;  /* 0x0007e80001047983 */ /* 0x000ea20000100800 */
[----:B------:R-:W-:Y:S02]  /*a310*/  PRMT R190, RZ, 0x7610, R190 ;  /* 0x00007610ffbe7816 */ /* 0x000fe400000000be */
[----:B------:R-:W-:Y:S01]  /*a320*/  IADD3 R8, P1, R223, R2, RZ ;  /* 0x00000002df087210 */ /* 0x000fe20007f3e0ff */
[----:B------:R-:W2:Y:S01]  /*a330*/  LDL R27, [R1+0x7e4] ;  /* 0x0007e400011b7983 */ /* 0x000ea20000100800 */
[----:B------:R-:W-:Y:S02]  /*a340*/  PRMT R188, RZ, 0x7610, R188 ;  /* 0x00007610ffbc7816 */ /* 0x000fe400000000bc */
[----:B------:R-:W-:Y:S01]  /*a350*/  ISETP.GT.AND P3, PT, R3, 0x1, PT ;  /* 0x000000010300780c */ /* 0x000fe20003f64270 */
[----:B------:R-:W2:Y:S01]  /*a360*/  LDL R30, [R1+0x7dc] ;  /* 0x0007dc00011e7983 */ /* 0x000ea20000100800 */
[----:B---3--:R-:W-:Y:S01]  /*a370*/  IMAD.X R11, R145, 0x1, R0, P0 ;  /* 0x00000001910b7824 */ /* 0x008fe200000e0600 */
[----:B------:R-:W-:-:S02]  /*a380*/  PRMT R186, RZ, 0x7610, R186 ;  /* 0x00007610ffba7816 */ /* 0x000fc400000000ba */
[----:B------:R-:W3:Y:S04]  /*a390*/  LDL R29, [R1+0x7f0] ;  /* 0x0007f000011d7983 */ /* 0x000ee80000100800 */
[----:B------:R0:W3:Y:S01]  /*a3a0*/  @P2 LDG.E.U8 R190, desc[UR20][R10.64] ;  /* 0x000000140abe2981 */ /* 0x0000e2000c1e1100 */
[----:B------:R-:W-:Y:S02]  /*a3b0*/  PRMT R189, RZ, 0x7610, R189 ;  /* 0x00007610ffbd7816 */ /* 0x000fe400000000bd */
[----:B------:R-:W-:Y:S01]  /*a3c0*/  PRMT R184, RZ, 0x7610, R184 ;  /* 0x00007610ffb87816 */ /* 0x000fe200000000b8 */
[----:B------:R-:W3:Y:S01]  /*a3d0*/  LDL R28, [R1+0x7ec] ;  /* 0x0007ec00011c7983 */ /* 0x000ee20000100800 */
[----:B------:R-:W-:Y:S02]  /*a3e0*/  PRMT R182, RZ, 0x7610, R182 ;  /* 0x00007610ffb67816 */ /* 0x000fe400000000b6 */
[----:B------:R-:W-:Y:S01]  /*a3f0*/  PRMT R187, RZ, 0x7610, R187 ;  /* 0x00007610ffbb7816 */ /* 0x000fe200000000bb */
[----:B------:R-:W3:Y:S01]  /*a400*/  LDL R31, [R1+0x800] ;  /* 0x00080000011f7983 */ /* 0x000ee20000100800 */
[----:B0-----:R-:W-:-:S03]  /*a410*/  IADD3 R10, P0, R2, R13, RZ ;  /* 0x0000000d020a7210 */ /* 0x001fc60007f1e0ff */
[----:B------:R-:W3:Y:S01]  /*a420*/  LDL R13, [R1+0x7cc] ;  /* 0x0007cc00010d7983 */ /* 0x000ee20000100800 */
[----:B----4-:R-:W-:Y:S02]  /*a430*/  IMAD.X R9, R144, 0x1, R0, P1 ;  /* 0x0000000190097824 */ /* 0x010fe400008e0600 */
[----:B------:R-:W-:Y:S01]  /*a440*/  IMAD.X R11, R0, 0x1, R12, P0 ;  /* 0x00000001000b7824 */ /* 0x000fe200000e060c */
[----:B------:R-:W-:Y:S01]  /*a450*/  PRMT R185, RZ, 0x7610, R185 ;  /* 0x00007610ffb97816 */ /* 0x000fe200000000b9 */
[----:B------:R-:W4:Y:S04]  /*a460*/  LDL R12, [R1+0x7e0] ;  /* 0x0007e000010c7983 */ /* 0x000f280000100800 */
[----:B------:R2:W4:Y:S01]  /*a470*/  @P2 LDG.E.U8 R188, desc[UR20][R8.64] ;  /* 0x0000001408bc2981 */ /* 0x000522000c1e1100 */
[----:B------:R-:W-:-:S03]  /*a480*/  ISETP.GT.AND P2, PT, R3, 0x2, PT ;  /* 0x000000020300780c */ /* 0x000fc60003f44270 */
[----:B------:R-:W4:Y:S01]  /*a490*/  @P3 LDG.E.U8 R189, desc[UR20][R10.64] ;  /* 0x000000140abd3981 */ /* 0x000f22000c1e1100 */
[----:B------:R-:W-:Y:S02]  /*a4a0*/  PRMT R180, RZ, 0x7610, R180 ;  /* 0x00007610ffb47816 */ /* 0x000fe400000000b4 */
[----:B------:R-:W-:Y:S01]  /*a4b0*/  PRMT R183, RZ, 0x7610, R183 ;  /* 0x00007610ffb77816 */ /* 0x000fe200000000b7 */
[----:B------:R-:W4:Y:S01]  /*a4c0*/  LDL R33, [R1+0x974] ;  /* 0x0009740001217983 */ /* 0x000f220000100800 */
[----:B--2---:R-:W-:Y:S02]  /*a4d0*/  IADD3 R8, P1, R2, R146, RZ ;  /* 0x0000009202087210 */ /* 0x004fe40007f3e0ff */
[----:B------:R-:W-:Y:S01]  /*a4e0*/  PRMT R178, RZ, 0x7610, R178 ;  /* 0x00007610ffb27816 */ /* 0x000fe200000000b2 */
[----:B------:R-:W2:Y:S02]  /*a4f0*/  LDL R32, [R1+0x988] ;  /* 0x0009880001207983 */ /* 0x000ea40000100800 */
[----:B------:R-:W-:Y:S01]  /*a500*/  IMAD.X R9, R0, 0x1, R147, P1 ;  /* 0x0000000100097824 */ /* 0x000fe200008e0693 */
[----:B------:R-:W-:Y:S01]  /*a510*/  PRMT R181, RZ, 0x7610, R181 ;  /* 0x00007610ffb57816 */ /* 0x000fe200000000b5 */
[----:B------:R-:W2:Y:S04]  /*a520*/  LDL R34, [R1+0x92c] ;  /* 0x00092c0001227983 */ /* 0x000ea80000100800 */
[----:B------:R0:W2:Y:S01]  /*a530*/  @P3 LDG.E.U8 R186, desc[UR20][R8.64] ;  /* 0x0000001408ba3981 */ /* 0x0000a2000c1e1100 */
[----:B------:R-:W-:-:S02]  /*a540*/  ISETP.GT.AND P3, PT, R3, 0x3, PT ;  /* 0x000000030300780c */ /* 0x000fc40003f64270 */
[----:B0-----:R-:W-:-:S05]  /*a550*/  IADD3 R8, P1, R2, R148, RZ ;  /* 0x0000009402087210 */ /* 0x001fca0007f3e0ff */
[----:B------:R-:W-:-:S05]  /*a560*/  IMAD.X R9, R0, 0x1, R150, P1 ;  /* 0x0000000100097824 */ /* 0x000fca00008e0696 */
[----:B------:R0:W2:Y:S01]  /*a570*/  @P2 LDG.E.U8 R184, desc[UR20][R8.64] ;  /* 0x0000001408b82981 */ /* 0x0000a2000c1e1100 */
[----:B------:R-:W-:-:S05]  /*a580*/  IADD3 R10, P0, R2, R149, RZ ;  /* 0x00000095020a7210 */ /* 0x000fca0007f1e0ff */
[----:B------:R-:W-:-:S05]  /*a590*/  IMAD.X R11, R0, 0x1, R151, P0 ;  /* 0x00000001000b7824 */ /* 0x000fca00000e0697 */
[----:B------:R1:W2:Y:S01]  /*a5a0*/  @P2 LDG.E.U8 R187, desc[UR20][R10.64] ;  /* 0x000000140abb2981 */ /* 0x0002a2000c1e1100 */
[----:B0-----:R-:W-:-:S03]  /*a5b0*/  IADD3 R8, P1, R2, R26, RZ ;  /* 0x0000001a02087210 */ /* 0x001fc60007f3e0ff */
[----:B------:R-:W2:Y:S02]  /*a5c0*/  LDL R26, [R1+0x7f8] ;  /* 0x0007f800011a7983 */ /* 0x000ea40000100800 */
[----:B------:R-:W-:Y:S02]  /*a5d0*/  IMAD.X R9, R0, 0x1, R24, P1 ;  /* 0x0000000100097824 */ /* 0x000fe400008e0618 */
[----:B------:R-:W2:Y:S04]  /*a5e0*/  LDL R24, [R1+0x7fc] ;  /* 0x0007fc0001187983 */ /* 0x000ea80000100800 */
[----:B------:R0:W2:Y:S01]  /*a5f0*/  @P3 LDG.E.U8 R182, desc[UR20][R8.64] ;  /* 0x0000001408b63981 */ /* 0x0000a2000c1e1100 */
[----:B-1----:R-:W-:-:S03]  /*a600*/  IADD3 R10, P0, R2, R25, RZ ;  /* 0x00000019020a7210 */ /* 0x002fc60007f1e0ff */
[----:B------:R-:W2:Y:S01]  /*a610*/  LDL R25, [R1+0x808] ;  /* 0x0008080001197983 */ /* 0x000ea20000100800 */
[----:B0-----:R-:W-:-:S03]  /*a620*/  IADD3 R8, P1, R2, R6, RZ ;  /* 0x0000000602087210 */ /* 0x001fc60007f3e0ff */
[----:B------:R-:W2:Y:S02]  /*a630*/  LDL R6, [R1+0x7f4] ;  /* 0x0007f40001067983 */ /* 0x000ea40000100800 */
[C---:B------:R-:W-:Y:S02]  /*a640*/  IMAD.X R9, R0.reuse, 0x1, R5, P1 ;  /* 0x0000000100097824 */ /* 0x040fe400008e0605 */
[----:B------:R-:W2:Y:S01]  /*a650*/  LDL R5, [R1+0x804] ;  /* 0x0008040001057983 */ /* 0x000ea20000100800 */
[----:B---3--:R-:W-:-:S05]  /*a660*/  IMAD.X R11, R0, 0x1, R13, P0 ;  /* 0x00000001000b7824 */ /* 0x008fca00000e060d */
[----:B------:R0:W3:Y:S02]  /*a670*/  @P3 LDG.E.U8 R185, desc[UR20][R10.64] ;  /* 0x000000140ab93981 */ /* 0x0000e4000c1e1100 */
[----:B0-----:R-:W-:Y:S02]  /*a680*/  IADD3 R10, P1, R2, R4, RZ ;  /* 0x00000004020a7210 */ /* 0x001fe40007f3e0ff */
[----:B------:R-:W3:Y:S01]  /*a690*/  LDL R4, [R1+0x810] ;  /* 0x0008100001047983 */ /* 0x000ee20000100800 */
[----:B------:R-:W-:Y:S02]  /*a6a0*/  ISETP.GT.AND P2, PT, R3, 0x4, PT ;  /* 0x000000040300780c */ /* 0x000fe40003f44270 */
[----:B------:R-:W-:Y:S02]  /*a6b0*/  IMAD.X R11, R0, 0x1, R27, P1 ;  /* 0x00000001000b7824 */ /* 0x000fe400008e061b */
[----:B------:R-:W3:Y:S01]  /*a6c0*/  LDL R27, [R1+0x80c] ;  /* 0x00080c00011b7983 */ /* 0x000ee20000100800 */
[----:B----4-:R-:W-:-:S05]  /*a6d0*/  IADD3 R12, P0, R2, R12, RZ ;  /* 0x0000000c020c7210 */ /* 0x010fca0007f1e0ff */
[----:B------:R-:W-:Y:S02]  /*a6e0*/  IMAD.X R13, R0, 0x1, R30, P0 ;  /* 0x00000001000d7824 */ /* 0x000fe400000e061e */
[----:B------:R-:W4:Y:S04]  /*a6f0*/  LDL R30, [R1+0x818] ;  /* 0x00081800011e7983 */ /* 0x000f280000100800 */
[----:B------:R0:W4:Y:S04]  /*a700*/  @P2 LDG.E.U8 R180, desc[UR20][R8.64] ;  /* 0x0000001408b42981 */ /* 0x000128000c1e1100 */
[----:B------:R-:W4:Y:S01]  /*a710*/  @P2 LDG.E.U8 R183, desc[UR20][R12.64] ;  /* 0x000000140cb72981 */ /* 0x000f22000c1e1100 */
[----:B0-----:R-:W-:-:S03]  /*a720*/  IADD3 R8, P0, R2, R29, RZ ;  /* 0x0000001d02087210 */ /* 0x001fc60007f1e0ff */
[----:B------:R-:W4:Y:S02]  /*a730*/  LDL R29, [R1+0x814] ;  /* 0x00081400011d7983 */ /* 0x000f240000100800 */
[----:B------:R-:W-:Y:S02]  /*a740*/  IMAD.X R9, R0, 0x1, R28, P0 ;  /* 0x0000000100097824 */ /* 0x000fe400000e061c */
[----:B------:R-:W4:Y:S01]  /*a750*/  LDL R28, [R1+0x820] ;  /* 0x00082000011c7983 */ /* 0x000f220000100800 */
[----:B------:R-:W-:-:S13]  /*a760*/  ISETP.GT.AND P3, PT, R3, 0x5, PT ;  /* 0x000000050300780c */ /* 0x000fda0003f64270 */
[----:B------:R-:W4:Y:S04]  /*a770*/  @P3 LDG.E.U8 R178, desc[UR20][R10.64] ;  /* 0x000000140ab23981 */ /* 0x000f28000c1e1100 */
[----:B------:R0:W4:Y:S02]  /*a780*/  @P3 LDG.E.U8 R181, desc[UR20][R8.64] ;  /* 0x0000001408b53981 */ /* 0x000124000c1e1100 */
[----:B0-----:R-:W-:Y:S02]  /*a790*/  IADD3 R8, P2, R2, R31, RZ ;  /* 0x0000001f02087210 */ /* 0x001fe40007f5e0ff */
[----:B------:R-:W-:Y:S01]  /*a7a0*/  ISETP.GT.AND P4, PT, R3, 0x6, PT ;  /* 0x000000060300780c */ /* 0x000fe20003f84270 */
[----:B------:R-:W4:Y:S01]  /*a7b0*/  LDL R31, [R1+0x984] ;  /* 0x00098400011f7983 */ /* 0x000f220000100800 */
[----:B------:R-:W-:-:S02]  /*a7c0*/  PRMT R179, RZ, 0x7610, R179 ;  /* 0x00007610ffb37816 */ /* 0x000fc400000000b3 */
[----:B--2---:R-:W-:Y:S02]  /*a7d0*/  IADD3 R12, P1, R2, R26, RZ ;  /* 0x0000001a020c7210 */ /* 0x004fe40007f3e0ff */
[----:B------:R-:W2:Y:S01]  /*a7e0*/  LDL R26, [R1+0x81c] ;  /* 0x00081c00011a7983 */ /* 0x000ea20000100800 */
[----:B------:R-:W-:-:S03]  /*a7f0*/  IMAD.X R9, R0, 0x1, R24, P2 ;  /* 0x0000000100097824 */ /* 0x000fc600010e0618 */
[----:B------:R-:W2:Y:S04]  /*a800*/  LDL R24, [R1+0x830] ;  /* 0x0008300001187983 */ /* 0x000ea80000100800 */
[----:B------:R3:W2:Y:S01]  /*a810*/  @P4 LDG.E.U8 R179, desc[UR20][R8.64] ;  /* 0x0000001408b34981 */ /* 0x0006a2000c1e1100 */
[----:B------:R-:W-:-:S03]  /*a820*/  IMAD.X R13, R0, 0x1, R6, P1 ;  /* 0x00000001000d7824 */ /* 0x000fc600008e0606 */
[----:B------:R-:W2:Y:S01]  /*a830*/  LDL R6, [R1+0x828] ;  /* 0x0008280001067983 */ /* 0x000ea20000100800 */
[----:B------:R-:W-:-:S03]  /*a840*/  IADD3 R10, P1, R2, R25, RZ ;  /* 0x00000019020a7210 */ /* 0x000fc60007f3e0ff */
[----:B------:R-:W2:Y:S02]  /*a850*/  LDL R25, [R1+0x824] ;  /* 0x0008240001197983 */ /* 0x000ea40000100800 */
[----:B------:R-:W-:Y:S02]  /*a860*/  IMAD.X R11, R0, 0x1, R5, P1 ;  /* 0x00000001000b7824 */ /* 0x000fe400008e0605 */
[----:B------:R-:W2:Y:S01]  /*a870*/  LDL R5, [R1+0x82c] ;  /* 0x00082c0001057983 */ /* 0x000ea20000100800 */
[----:B---3--:R-:W-:-:S03]  /*a880*/  IADD3 R8, P1, R2, R4, RZ ;  /* 0x0000000402087210 */ /* 0x008fc60007f3e0ff */
[----:B------:R-:W3:Y:S01]  /*a890*/  LDL R4, [R1+0x838] ;  /* 0x0008380001047983 */ /* 0x000ee20000100800 */
[C---:B------:R-:W-:Y:S02]  /*a8a0*/  ISETP.GT.AND P0, PT, R3.reuse, 0x7, PT ;  /* 0x000000070300780c */ /* 0x040fe40003f04270 */
[----:B------:R-:W-:Y:S01]  /*a8b0*/  PRMT R177, RZ, 0x7610, R177 ;  /* 0x00007610ffb17816 */ /* 0x000fe200000000b1 */
[----:B------:R-:W-:Y:S02]  /*a8c0*/  IMAD.X R9, R0, 0x1, R27, P1 ;  /* 0x0000000100097824 */ /* 0x000fe400008e061b */
[----:B------:R-:W3:Y:S01]  /*a8d0*/  LDL R27, [R1+0x834] ;  /* 0x00083400011b7983 */ /* 0x000ee20000100800 */
[----:B------:R-:W-:Y:S02]  /*a8e0*/  PRMT R175, RZ, 0x7610, R175 ;  /* 0x00007610ffaf7816 */ /* 0x000fe400000000af */
[----:B------:R-:W-:Y:S01]  /*a8f0*/  ISETP.GT.AND P2, PT, R3, 0x8, PT ;  /* 0x000000080300780c */ /* 0x000fe20003f44270 */
[----:B------:R-:W3:Y:S04]  /*a900*/  @P4 LDG.E.U8 R177, desc[UR20][R12.64] ;  /* 0x000000140cb14981 */ /* 0x000ee8000c1e1100 */
[----:B------:R4:W3:Y:S04]  /*a910*/  @P0 LDG.E.U8 R175, desc[UR20][R10.64] ;  /* 0x000000140aaf0981 */ /* 0x0008e8000c1e1100 */
[----:B------:R-:W3:Y:S01]  /*a920*/  LDL R13, [R1+0x840] ;  /* 0x00084000010d7983 */ /* 0x000ee20000100800 */
[----:B------:R-:W-:-:S02]  /*a930*/  PRMT R176, RZ, 0x7610, R176 ;  /* 0x00007610ffb07816 */ /* 0x000fc400000000b0 */
[----:B----4-:R-:W-:Y:S01]  /*a940*/  IADD3 R10, P1, R2, R30, RZ ;  /* 0x0000001e020a7210 */ /* 0x010fe20007f3e0ff */
[----:B------:R-:W4:Y:S01]  /*a950*/  LDL R12, [R1+0x83c] ;  /* 0x00083c00010c7983 */ /* 0x000f220000100800 */
[----:B------:R-:W-:-:S03]  /*a960*/  PRMT R173, RZ, 0x7610, R173 ;  /* 0x00007610ffad7816 */ /* 0x000fc600000000ad */
[----:B------:R-:W-:Y:S01]  /*a970*/  IMAD.X R11, R0, 0x1, R29, P1 ;  /* 0x00000001000b7824 */ /* 0x000fe200008e061d */
[----:B------:R0:W4:Y:S04]  /*a980*/  @P0 LDG.E.U8 R176, desc[UR20][R8.64] ;  /* 0x0000001408b00981 */ /* 0x000128000c1e1100 */
[----:B------:R-:W4:Y:S01]  /*a990*/  @P2 LDG.E.U8 R173, desc[UR20][R10.64] ;  /* 0x000000140aad2981 */ /* 0x000f22000c1e1100 */
[----:B------:R-:W-:Y:S02]  /*a9a0*/  PRMT R174, RZ, 0x7610, R174 ;  /* 0x00007610ffae7816 */ /* 0x000fe400000000ae */
[----:B------:R-:W-:Y:S01]  /*a9b0*/  PRMT R171, RZ, 0x7610, R171 ;  /* 0x00007610ffab7816 */ /* 0x000fe200000000ab */
[----:B------:R-:W4:Y:S01]  /*a9c0*/  LDL R30, [R1+0x940] ;  /* 0x00094000011e7983 */ /* 0x000f220000100800 */
[----:B0-----:R-:W-:-:S02]  /*a9d0*/  IADD3 R8, P0, R2, R28, RZ ;  /* 0x0000001c02087210 */ /* 0x001fc40007f1e0ff */
[----:B------:R-:W-:Y:S01]  /*a9e0*/  ISETP.GT.AND P1, PT, R3, 0x9, PT ;  /* 0x000000090300780c */ /* 0x000fe20003f24270 */
[----:B------:R-:W4:Y:S04]  /*a9f0*/  LDL R28, [R1+0x908] ;  /* 0x00090800011c7983 */ /* 0x000f280000100800 */
[----:B------:R-:W4:Y:S04]  /*aa00*/  LDL R11, [R1+0x848] ;  /* 0x00084800010b7983 */ /* 0x000f280000100800 */
[----:B------:R-:W4:Y:S01]  /*aa10*/  LDL R10, [R1+0x850] ;  /* 0x00085000010a7983 */ /* 0x000f220000100800 */
[----:B------:R-:W-:-:S02]  /*aa20*/  PRMT R172, RZ, 0x7610, R172 ;  /* 0x00007610ffac7816 */ /* 0x000fc400000000ac */
[----:B------:R-:W-:Y:S01]  /*aa30*/  PRMT R169, RZ, 0x7610, R169 ;  /* 0x00007610ffa97816 */ /* 0x000fe200000000a9 */
[----:B------:R-:W4:Y:S01]  /*aa40*/  LDL R29, [R1+0x93c] ;  /* 0x00093c00011d7983 */ /* 0x000f220000100800 */
[----:B--2---:R-:W-:-:S03]  /*aa50*/  IMAD.X R9, R0, 0x1, R26, P0 ;  /* 0x0000000100097824 */ /* 0x004fc600000e061a */
[----:B------:R-:W2:Y:S04]  /*aa60*/  LDL R26, [R1+0x844] ;  /* 0x00084400011a7983 */ /* 0x000ea80000100800 */
[----:B------:R0:W2:Y:S02]  /*aa70*/  @P2 LDG.E.U8 R174, desc[UR20][R8.64] ;  /* 0x0000001408ae2981 */ /* 0x0000a4000c1e1100 */
[----:B0-----:R-:W-:Y:S02]  /*aa80*/  IADD3 R8, P0, R2, R6, RZ ;  /* 0x0000000602087210 */ /* 0x001fe40007f1e0ff */
[----:B------:R-:W2:Y:S03]  /*aa90*/  LDL R6, [R1+0x84c] ;  /* 0x00084c0001067983 */ /* 0x000ea60000100800 */
[----:B------:R-:W-:-:S02]  /*aaa0*/  IMAD.X R9, R0, 0x1, R25, P0 ;  /* 0x0000000100097824 */ /* 0x000fc400000e0619 */
[----:B------:R-:W2:Y:S04]  /*aab0*/  LDL R25, [R1+0x854] ;  /* 0x0008540001197983 */ /* 0x000ea80000100800 */
[----:B------:R0:W2:Y:S02]  /*aac0*/  @P1 LDG.E.U8 R171, desc[UR20][R8.64] ;  /* 0x0000001408ab1981 */ /* 0x0000a4000c1e1100 */
[----:B0-----:R-:W-:Y:S02]  /*aad0*/  IADD3 R8, P0, R2, R24, RZ ;  /* 0x0000001802087210 */ /* 0x001fe40007f1e0ff */
[----:B------:R-:W2:Y:S03]  /*aae0*/  LDL R24, [R1+0x860] ;  /* 0x0008600001187983 */ /* 0x000ea60000100800 */
[----:B------:R-:W-:-:S02]  /*aaf0*/  IMAD.X R9, R0, 0x1, R5, P0 ;  /* 0x0000000100097824 */ /* 0x000fc400000e0605 */
[----:B------:R-:W2:Y:S04]  /*ab00*/  LDL R5, [R1+0x858] ;  /* 0x0008580001057983 */ /* 0x000ea80000100800 */
[----:B------:R3:W2:Y:S02]  /*ab10*/  @P1 LDG.E.U8 R172, desc[UR20][R8.64] ;  /* 0x0000001408ac1981 */ /* 0x0006a4000c1e1100 */
[----:B---3--:R-:W-:Y:S02]  /*ab20*/  IADD3 R8, P0, R2, R4, RZ ;  /* 0x0000000402087210 */ /* 0x008fe40007f1e0ff */
[----:B------:R-:W3:Y:S01]  /*ab30*/  LDL R4, [R1+0x85c] ;  /* 0x00085c0001047983 */ /* 0x000ee20000100800 */
[----:B------:R-:W-:Y:S02]  /*ab40*/  ISETP.GT.AND P1, PT, R3, 0xa, PT ;  /* 0x0000000a0300780c */ /* 0x000fe40003f24270 */
[----:B------:R-:W-:Y:S01]  /*ab50*/  IMAD.X R9, R0, 0x1, R27, P0 ;  /* 0x0000000100097824 */ /* 0x000fe200000e061b */
[----:B------:R-:W-:Y:S01]  /*ab60*/  PRMT R170, RZ, 0x7610, R170 ;  /* 0x00007610ffaa7816 */ /* 0x000fe200000000aa */
[----:B------:R-:W3:Y:S09]  /*ab70*/  LDL R27, [R1+0x864] ;  /* 0x00086400011b7983 */ /* 0x000ef20000100800 */
[----:B------:R0:W3:Y:S02]  /*ab80*/  @P1 LDG.E.U8 R169, desc[UR20][R8.64] ;  /* 0x0000001408a91981 */ /* 0x0000e4000c1e1100 */
[----:B0-----:R-:W-:-:S02]  /*ab90*/  IADD3 R8, P0, R2, R13, RZ ;  /* 0x0000000d02087210 */ /* 0x001fc40007f1e0ff */
[----:B------:R-:W3:Y:S03]  /*aba0*/  LDL R13, [R1+0x868] ;  /* 0x00086800010d7983 */ /* 0x000ee60000100800 */
[----:B----4-:R-:W-:Y:S02]  /*abb0*/  IMAD.X R9, R0, 0x1, R12, P0 ;  /* 0x0000000100097824 */ /* 0x010fe400000e060c */
[----:B------:R-:W4:Y:S04]  /*abc0*/  LDL R12, [R1+0x870] ;  /* 0x00087000010c7983 */ /* 0x000f280000100800 */
[----:B------:R0:W4:Y:S01]  /*abd0*/  @P1 LDG.E.U8 R170, desc[UR20][R8.64] ;  /* 0x0000001408aa1981 */ /* 0x000122000c1e1100 */
[----:B------:R-:W-:-:S02]  /*abe0*/  ISETP.GT.AND P1, PT, R3, 0xb, PT ;  /* 0x0000000b0300780c */ /* 0x000fc40003f24270 */
[----:B------:R-:W-:Y:S02]  /*abf0*/  PRMT R167, RZ, 0x7610, R167 ;  /* 0x00007610ffa77816 */ /* 0x000fe400000000a7 */
[----:B0-----:R-:W-:Y:S02]  /*ac00*/  IADD3 R8, P0, R2, R11, RZ ;  /* 0x0000000b02087210 */ /* 0x001fe40007f1e0ff */
[----:B------:R-:W4:Y:S01]  /*ac10*/  LDL R11, [R1+0x86c] ;  /* 0x00086c00010b7983 */ /* 0x000f220000100800 */
[----:B------:R-:W-:Y:S02]  /*ac20*/  PRMT R168, RZ, 0x7610, R168 ;  /* 0x00007610ffa87816 */ /* 0x000fe400000000a8 */
[----:B------:R-:W-:Y:S01]  /*ac30*/  PRMT R165, RZ, 0x7610, R165 ;  /* 0x00007610ffa57816 */ /* 0x000fe200000000a5 */
[----:B--2---:R-:W-:Y:S02]  /*ac40*/  IMAD.X R9, R0, 0x1, R26, P0 ;  /* 0x0000000100097824 */ /* 0x004fe400000e061a */
[----:B------:R-:W2:Y:S04]  /*ac50*/  LDL R26, [R1+0x874] ;  /* 0x00087400011a7983 */ /* 0x000ea80000100800 */
[----:B------:R0:W2:Y:S02]  /*ac60*/  @P1 LDG.E.U8 R167, desc[UR20][R8.64] ;  /* 0x0000001408a71981 */ /* 0x0000a4000c1e1100 */
[----:B0-----:R-:W-:-:S02]  /*ac70*/  IADD3 R8, P0, R2, R10, RZ ;  /* 0x0000000a02087210 */ /* 0x001fc40007f1e0ff */
[----:B------:R-:W2:Y:S03]  /*ac80*/  LDL R10, [R1+0x878] ;  /* 0x00087800010a7983 */ /* 0x000ea60000100800 */
[----:B------:R-:W-:Y:S02]  /*ac90*/  IMAD.X R9, R0, 0x1, R6, P0 ;  /* 0x0000000100097824 */ /* 0x000fe400000e0606 */
[----:B------:R-:W2:Y:S04]  /*aca0*/  LDL R6, [R1+0x880] ;  /* 0x0008800001067983 */ /* 0x000ea80000100800 */
[----:B------:R0:W2:Y:S01]  /*acb0*/  @P1 LDG.E.U8 R168, desc[UR20][R8.64] ;  /* 0x0000001408a81981 */ /* 0x0000a2000c1e1100 */
[----:B------:R-:W-:-:S02]  /*acc0*/  ISETP.GT.AND P1, PT, R3, 0xc, PT ;  /* 0x0000000c0300780c */ /* 0x000fc40003f24270 */
[----:B0-----:R-:W-:Y:S02]  /*acd0*/  IADD3 R8, P0, R2, R5, RZ ;  /* 0x0000000502087210 */ /* 0x001fe40007f1e0ff */
[----:B------:R-:W2:Y:S03]  /*ace0*/  LDL R5, [R1+0x87c] ;  /* 0x00087c0001057983 */ /* 0x000ea60000100800 */
[----:B------:R-:W-:Y:S01]  /*acf0*/  IMAD.X R9, R0, 0x1, R25, P0 ;  /* 0x0000000100097824 */ /* 0x000fe200000e0619 */
[----:B------:R-:W-:Y:S01]  /*ad00*/  PRMT R166, RZ, 0x7610, R166 ;  /* 0x00007610ffa67816 */ /* 0x000fe200000000a6 */
[----:B------:R-:W2:Y:S04]  /*ad10*/  LDL R25, [R1+0x884] ;  /* 0x0008840001197983 */ /* 0x000ea80000100800 */
[----:B------:R0:W2:Y:S02]  /*ad20*/  @P1 LDG.E.U8 R165, desc[UR20][R8.64] ;  /* 0x0000001408a51981 */ /* 0x0000a4000c1e1100 */
[----:B0-----:R-:W-:-:S02]  /*ad30*/  IADD3 R8, P0, R2, R24, RZ ;  /* 0x0000001802087210 */ /* 0x001fc40007f1e0ff */
[----:B------:R-:W2:Y:S03]  /*ad40*/  LDL R24, [R1+0x890] ;  /* 0x0008900001187983 */ /* 0x000ea60000100800 */
[----:B---3--:R-:W-:Y:S02]  /*ad50*/  IMAD.X R9, R0, 0x1, R4, P0 ;  /* 0x0000000100097824 */ /* 0x008fe400000e0604 */
[----:B------:R-:W3:Y:S04]  /*ad60*/  LDL R4, [R1+0x888] ;  /* 0x0008880001047983 */ /* 0x000ee80000100800 */
[----:B------:R0:W3:Y:S01]  /*ad70*/  @P1 LDG.E.U8 R166, desc[UR20][R8.64] ;  /* 0x0000001408a61981 */ /* 0x0000e2000c1e1100 */
[----:B------:R-:W-:-:S02]  /*ad80*/  ISETP.GT.AND P1, PT, R3, 0xd, PT ;  /* 0x0000000d0300780c */ /* 0x000fc40003f24270 */
[----:B------:R-:W-:Y:S02]  /*ad90*/  PRMT R163, RZ, 0x7610, R163 ;  /* 0x00007610ffa37816 */ /* 0x000fe400000000a3 */
[----:B0-----:R-:W-:Y:S02]  /*ada0*/  IADD3 R8, P0, R2, R13, RZ ;  /* 0x0000000d02087210 */ /* 0x001fe40007f1e0ff */
[----:B------:R-:W3:Y:S03]  /*adb0*/  LDL R13, [R1+0x88c] ;  /* 0x00088c00010d7983 */ /* 0x000ee60000100800 */
[----:B------:R-:W-:Y:S01]  /*adc0*/  IMAD.X R9, R0, 0x1, R27, P0 ;  /* 0x0000000100097824 */ /* 0x000fe200000e061b */
[----:B------:R-:W-:Y:S01]  /*add0*/  PRMT R164, RZ, 0x7610, R164 ;  /* 0x00007610ffa47816 */ /* 0x000fe200000000a4 */
[----:B------:R-:W3:Y:S04]  /*ade0*/  LDL R27, [R1+0x894] ;  /* 0x00089400011b7983 */ /* 0x000ee80000100800 */
[----:B------:R4:W3:Y:S02]  /*adf0*/  @P1 LDG.E.U8 R163, desc[UR20][R8.64] ;  /* 0x0000001408a31981 */ /* 0x0008e4000c1e1100 */
[----:B----4-:R-:W-:-:S02]  /*ae00*/  IADD3 R8, P0, R2, R12, RZ ;  /* 0x0000000c02087210 */ /* 0x010fc40007f1e0ff */
[----:B------:R-:W4:Y:S03]  /*ae10*/  LDL R12, [R1+0x898] ;  /* 0x00089800010c7983 */ /* 0x000f260000100800 */
[----:B------:R-:W-:Y:S02]  /*ae20*/  IMAD.X R9, R0, 0x1, R11, P0 ;  /* 0x0000000100097824 */ /* 0x000fe400000e060b */
[----:B------:R-:W4:Y:S04]  /*ae30*/  LDL R11, [R1+0x8a0] ;  /* 0x0008a000010b7983 */ /* 0x000f280000100800 */
[----:B------:R2:W4:Y:S01]  /*ae40*/  @P1 LDG.E.U8 R164, desc[UR20][R8.64] ;  /* 0x0000001408a41981 */ /* 0x000522000c1e1100 */
[----:B------:R-:W-:-:S02]  /*ae50*/  ISETP.GT.AND P1, PT, R3, 0xe, PT ;  /* 0x0000000e0300780c */ /* 0x000fc40003f24270 */
[----:B------:R-:W-:Y:S02]  /*ae60*/  PRMT R160, RZ, 0x7610, R160 ;  /* 0x00007610ffa07816 */ /* 0x000fe400000000a0 */
[----:B------:R-:W-:Y:S02]  /*ae70*/  PRMT R162, RZ, 0x7610, R162 ;  /* 0x00007610ffa27816 */ /* 0x000fe400000000a2 */
[----:B--2---:R-:W-:Y:S02]  /*ae80*/  IADD3 R8, P0, R2, R10, RZ ;  /* 0x0000000a02087210 */ /* 0x004fe40007f1e0ff */
[----:B------:R-:W2:Y:S03]  /*ae90*/  LDL R10, [R1+0x89c] ;  /* 0x00089c00010a7983 */ /* 0x000ea60000100800 */
[----:B------:R-:W-:Y:S02]  /*aea0*/  IMAD.X R9, R0, 0x1, R26, P0 ;  /* 0x0000000100097824 */ /* 0x000fe400000e061a */
[----:B------:R-:W2:Y:S04]  /*aeb0*/  LDL R26, [R1+0x8a4] ;  /* 0x0008a400011a7983 */ /* 0x000ea80000100800 */
[----:B------:R0:W2:Y:S02]  /*aec0*/  @P1 LDG.E.U8 R160, desc[UR20][R8.64] ;  /* 0x0000001408a01981 */ /* 0x0000a4000c1e1100 */
[----:B0-----:R-:W-:-:S02]  /*aed0*/  IADD3 R8, P0, R2, R6, RZ ;  /* 0x0000000602087210 */ /* 0x001fc40007f1e0ff */
[----:B------:R-:W2:Y:S03]  /*aee0*/  LDL R6, [R1+0x8a8] ;  /* 0x0008a80001067983 */ /* 0x000ea60000100800 */
[----:B------:R-:W-:Y:S02]  /*aef0*/  IMAD.X R9, R0, 0x1, R5, P0 ;  /* 0x0000000100097824 */ /* 0x000fe400000e0605 */
[----:B------:R-:W2:Y:S04]  /*af00*/  LDL R5, [R1+0x8b0] ;  /* 0x0008b00001057983 */ /* 0x000ea80000100800 */
[----:B------:R3:W2:Y:S02]  /*af10*/  @P1 LDG.E.U8 R162, desc[UR20][R8.64] ;  /* 0x0000001408a21981 */ /* 0x0006a4000c1e1100 */
[----:B---3--:R-:W-:-:S02]  /*af20*/  IADD3 R8, P0, R2, R4, RZ ;  /* 0x0000000402087210 */ /* 0x008fc40007f1e0ff */
[----:B------:R-:W3:Y:S01]  /*af30*/  LDL R4, [R1+0x8ac] ;  /* 0x0008ac0001047983 */ /* 0x000ee20000100800 */
[----:B------:R-:W-:Y:S02]  /*af40*/  ISETP.GT.AND P1, PT, R3, 0xf, PT ;  /* 0x0000000f0300780c */ /* 0x000fe40003f24270 */
[----:B------:R-:W-:Y:S01]  /*af50*/  PRMT R157, RZ, 0x7610, R157 ;  /* 0x00007610ff9d7816 */ /* 0x000fe2000000009d */
[----:B------:R-:W-:Y:S01]  /*af60*/  IMAD.X R9, R0, 0x1, R25, P0 ;  /* 0x0000000100097824 */ /* 0x000fe200000e0619 */
[----:B------:R-:W-:Y:S01]  /*af70*/  PRMT R159, RZ, 0x7610, R159 ;  /* 0x00007610ff9f7816 */ /* 0x000fe2000000009f */
[----:B------:R-:W3:Y:S08]  /*af80*/  LDL R25, [R1+0x8b4] ;  /* 0x0008b40001197983 */ /* 0x000ef00000100800 */
[----:B------:R0:W3:Y:S02]  /*af90*/  @P1 LDG.E.U8 R157, desc[UR20][R8.64] ;  /* 0x00000014089d1981 */ /* 0x0000e4000c1e1100 */
[----:B0-----:R-:W-:-:S02]  /*afa0*/  IADD3 R8, P0, R2, R24, RZ ;  /* 0x0000001802087210 */ /* 0x001fc40007f1e0ff */
[----:B------:R-:W3:Y:S03]  /*afb0*/  LDL R24, [R1+0x8b8] ;  /* 0x0008b80001187983 */ /* 0x000ee60000100800 */
[----:B------:R-:W-:Y:S02]  /*afc0*/  IMAD.X R9, R0, 0x1, R13, P0 ;  /* 0x0000000100097824 */ /* 0x000fe400000e060d */
[----:B------:R-:W3:Y:S04]  /*afd0*/  LDL R13, [R1+0x8c0] ;  /* 0x0008c000010d7983 */ /* 0x000ee80000100800 */
[----:B------:R4:W3:Y:S01]  /*afe0*/  @P1 LDG.E.U8 R159, desc[UR20][R8.64] ;  /* 0x00000014089f1981 */ /* 0x0008e2000c1e1100 */
[----:B------:R-:W-:-:S02]  /*aff0*/  ISETP.GT.AND P1, PT, R3, 0x10, PT ;  /* 0x000000100300780c */ /* 0x000fc40003f24270 */
[----:B------:R-:W-:Y:S02]  /*b000*/  PRMT R161, RZ, 0x7610, R161 ;  /* 0x00007610ffa17816 */ /* 0x000fe400000000a1 */
[----:B----4-:R-:W-:Y:S02]  /*b010*/  IADD3 R8, P0, R2, R12, RZ ;  /* 0x0000000c02087210 */ /* 0x010fe40007f1e0ff */
[----:B------:R-:W4:Y:S03]  /*b020*/  LDL R12, [R1+0x8bc] ;  /* 0x0008bc00010c7983 */ /* 0x000f260000100800 */
[----:B------:R-:W-:Y:S01]  /*b030*/  IMAD.X R9, R0, 0x1, R27, P0 ;  /* 0x0000000100097824 */ /* 0x000fe200000e061b */
[----:B------:R-:W-:Y:S01]  /*b040*/  PRMT R220, RZ, 0x7610, R220 ;  /* 0x00007610ffdc7816 */ /* 0x000fe200000000dc */
[----:B------:R-:W4:Y:S04]  /*b050*/  LDL R27, [R1+0x8c4] ;  /* 0x0008c400011b7983 */ /* 0x000f280000100800 */
[----:B------:R0:W4:Y:S02]  /*b060*/  @P1 LDG.E.U8 R161, desc[UR20][R8.64] ;  /* 0x0000001408a11981 */ /* 0x000124000c1e1100 */
[----:B0-----:R-:W-:-:S02]  /*b070*/  IADD3 R8, P0, R2, R11, RZ ;  /* 0x0000000b02087210 */ /* 0x001fc40007f1e0ff */
[----:B------:R-:W4:Y:S01]  /*b080*/  LDL R11, [R1+0x8c8] ;  /* 0x0008c800010b7983 */ /* 0x000f220000100800 */
[----:B------:R-:W-:Y:S02]  /*b090*/  PRMT R158, RZ, 0x7610, R158 ;  /* 0x00007610ff9e7816 */ /* 0x000fe4000000009e */
[----:B--2---:R-:W-:Y:S02]  /*b0a0*/  IMAD.X R9, R0, 0x1, R10, P0 ;  /* 0x0000000100097824 */ /* 0x004fe400000e060a */
        /* <DEDUP_REMOVED lines=30> */
[----:B------:R-:W4:Y:S03]  /*b290*/  LDL R11, [R1+0x8ec] ;  /* 0x0008ec00010b7983 */ /* 0x000f260000100800 */
[----:B------:R-:W-:Y:S01]  /*b2a0*/  IMAD.X R9, R0, 0x1, R27, P0 ;  /* 0x0000000100097824 */ /* 0x000fe200000e061b */
[----:B------:R-:W-:Y:S01]  /*b2b0*/  PRMT R217, RZ, 0x7610, R217 ;  /* 0x00007610ffd97816 */ /* 0x000fe200000000d9 */
[----:B------:R-:W4:Y:S04]  /*b2c0*/  LDL R27, [R1+0x904] ;  /* 0x00090400011b7983 */ /* 0x000f280000100800 */
[----:B------:R2:W4:Y:S02]  /*b2d0*/  @P1 LDG.E.U8 R155, desc[UR20][R8.64] ;  /* 0x00000014089b1981 */ /* 0x000524000c1e1100 */
[----:B--2---:R-:W-:-:S02]  /*b2e0*/  IADD3 R8, P0, R2, R10, RZ ;  /* 0x0000000a02087210 */ /* 0x004fc40007f1e0ff */
[----:B------:R-:W2:Y:S03]  /*b2f0*/  LDL R10, [R1+0x8f8] ;  /* 0x0008f800010a7983 */ /* 0x000ea60000100800 */
[----:B------:R-:W-:Y:S02]  /*b300*/  IMAD.X R9, R0, 0x1, R6, P0 ;  /* 0x0000000100097824 */ /* 0x000fe400000e0606 */
[----:B------:R-:W2:Y:S04]  /*b310*/  LDL R6, [R1+0x8f4] ;  /* 0x0008f40001067983 */ /* 0x000ea80000100800 */
[----:B------:R0:W2:Y:S02]  /*b320*/  @P1 LDG.E.U8 R217, desc[UR20][R8.64] ;  /* 0x0000001408d91981 */ /* 0x0000a4000c1e1100 */
[----:B0-----:R-:W-:-:S02]  /*b330*/  IADD3 R8, P0, R2, R5, RZ ;  /* 0x0000000502087210 */ /* 0x001fc40007f1e0ff */
[----:B------:R-:W2:Y:S03]  /*b340*/  LDL R5, [R1+0x900] ;  /* 0x0009000001057983 */ /* 0x000ea60000100800 */
[----:B---3--:R-:W-:Y:S02]  /*b350*/  IMAD.X R9, R0, 0x1, R4, P0 ;  /* 0x0000000100097824 */ /* 0x008fe400000e0604 */
[----:B------:R-:W3:Y:S01]  /*b360*/  LDL R4, [R1+0x8fc] ;  /* 0x0008fc0001047983 */ /* 0x000ee20000100800 */
[----:B------:R-:W-:Y:S02]  /*b370*/  ISETP.GT.AND P1, PT, R3, 0x14, PT ;  /* 0x000000140300780c */ /* 0x000fe40003f24270 */
[----:B------:R-:W-:Y:S02]  /*b380*/  PRMT R154, RZ, 0x7610, R154 ;  /* 0x00007610ff9a7816 */ /* 0x000fe4000000009a */
[----:B------:R-:W-:-:S09]  /*b390*/  PRMT R216, RZ, 0x7610, R216 ;  /* 0x00007610ffd87816 */ /* 0x000fd200000000d8 */
[----:B------:R0:W3:Y:S02]  /*b3a0*/  @P1 LDG.E.U8 R154, desc[UR20][R8.64] ;  /* 0x00000014089a1981 */ /* 0x0000e4000c1e1100 */
[----:B0-----:R-:W-:Y:S02]  /*b3b0*/  IADD3 R8, P0, R2, R26, RZ ;  /* 0x0000001a02087210 */ /* 0x001fe40007f1e0ff */
[----:B------:R-:W-:Y:S01]  /*b3c0*/  PRMT R153, RZ, 0x7610, R153 ;  /* 0x00007610ff997816 */ /* 0x000fe20000000099 */
[----:B------:R-:W3:Y:S02]  /*b3d0*/  LDL R26, [R1+0x920] ;  /* 0x00092000011a7983 */ /* 0x000ee40000100800 */
[----:B------:R-:W-:Y:S02]  /*b3e0*/  IMAD.X R9, R0, 0x1, R24, P0 ;  /* 0x0000000100097824 */ /* 0x000fe400000e0618 */
[----:B------:R-:W3:Y:S04]  /*b3f0*/  LDL R24, [R1+0x910] ;  /* 0x0009100001187983 */ /* 0x000ee80000100800 */
[----:B------:R0:W3:Y:S01]  /*b400*/  @P1 LDG.E.U8 R216, desc[UR20][R8.64] ;  /* 0x0000001408d81981 */ /* 0x0000e2000c1e1100 */
[----:B------:R-:W-:-:S02]  /*b410*/  ISETP.GT.AND P1, PT, R3, 0x15, PT ;  /* 0x000000150300780c */ /* 0x000fc40003f24270 */
        /* <DEDUP_REMOVED lines=22> */
[----:B------:R-:W-:-:S06]  /*b580*/  PRMT R214, RZ, 0x7610, R214 ;  /* 0x00007610ffd67816 */ /* 0x000fcc00000000d6 */
[----:B------:R0:W3:Y:S01]  /*b590*/  @P1 LDG.E.U8 R214, desc[UR20][R8.64] ;  /* 0x0000001408d61981 */ /* 0x0000e2000c1e1100 */
[----:B------:R-:W-:Y:S02]  /*b5a0*/  ISETP.GT.AND P1, PT, R3, 0x17, PT ;  /* 0x000000170300780c */ /* 0x000fe40003f24270 */
[----:B------:R-:W-:Y:S02]  /*b5b0*/  PRMT R23, RZ, 0x7610, R23 ;  /* 0x00007610ff177816 */ /* 0x000fe40000000017 */
[----:B0-----:R-:W-:Y:S02]  /*b5c0*/  IADD3 R8, P0, R2, R28, RZ ;  /* 0x0000001c02087210 */ /* 0x001fe40007f1e0ff */
[----:B------:R-:W-:Y:S01]  /*b5d0*/  PRMT R213, RZ, 0x7610, R213 ;  /* 0x00007610ffd57816 */ /* 0x000fe200000000d5 */
[----:B------:R-:W3:Y:S02]  /*b5e0*/  LDL R28, [R1+0x950] ;  /* 0x00095000011c7983 */ /* 0x000ee40000100800 */
[----:B------:R-:W-:Y:S01]  /*b5f0*/  IMAD.X R9, R0, 0x1, R27, P0 ;  /* 0x0000000100097824 */ /* 0x000fe200000e061b */
[----:B------:R-:W-:Y:S01]  /*b600*/  PRMT R22, RZ, 0x7610, R22 ;  /* 0x00007610ff167816 */ /* 0x000fe20000000016 */
[----:B------:R-:W3:Y:S04]  /*b610*/  LDL R27, [R1+0x94c] ;  /* 0x00094c00011b7983 */ /* 0x000ee80000100800 */
[----:B------:R0:W3:Y:S02]  /*b620*/  @P1 LDG.E.U8 R23, desc[UR20][R8.64] ;  /* 0x0000001408171981 */ /* 0x0000e4000c1e1100 */
[----:B0-----:R-:W-:-:S02]  /*b630*/  IADD3 R8, P0, R2, R24, RZ ;  /* 0x0000001802087210 */ /* 0x001fc40007f1e0ff */
[----:B------:R-:W3:Y:S03]  /*b640*/  LDL R24, [R1+0x948] ;  /* 0x0009480001187983 */ /* 0x000ee60000100800 */
[----:B------:R-:W-:Y:S02]  /*b650*/  IMAD.X R9, R0, 0x1, R13, P0 ;  /* 0x0000000100097824 */ /* 0x000fe400000e060d */
[----:B------:R-:W3:Y:S04]  /*b660*/  LDL R13, [R1+0x944] ;  /* 0x00094400010d7983 */ /* 0x000ee80000100800 */
[----:B------:R4:W3:Y:S01]  /*b670*/  @P1 LDG.E.U8 R213, desc[UR20][R8.64] ;  /* 0x0000001408d51981 */ /* 0x0008e2000c1e1100 */
[----:B------:R-:W-:-:S02]  /*b680*/  ISETP.GT.AND P1, PT, R3, 0x18, PT ;  /* 0x000000180300780c */ /* 0x000fc40003f24270 */
[----:B----4-:R-:W-:Y:S02]  /*b690*/  IADD3 R8, P0, R2, R12, RZ ;  /* 0x0000000c02087210 */ /* 0x010fe40007f1e0ff */
[----:B------:R-:W4:Y:S03]  /*b6a0*/  LDL R12, [R1+0x958] ;  /* 0x00095800010c7983 */ /* 0x000f260000100800 */
[----:B------:R-:W-:Y:S01]  /*b6b0*/  IMAD.X R9, R0, 0x1, R11, P0 ;  /* 0x0000000100097824 */ /* 0x000fe200000e060b */
[----:B------:R-:W-:Y:S01]  /*b6c0*/  PRMT R212, RZ, 0x7610, R212 ;  /* 0x00007610ffd47816 */ /* 0x000fe200000000d4 */
[----:B------:R-:W4:Y:S04]  /*b6d0*/  LDL R11, [R1+0x954] ;  /* 0x00095400010b7983 */ /* 0x000f280000100800 */
[----:B------:R0:W4:Y:S02]  /*b6e0*/  @P1 LDG.E.U8 R22, desc[UR20][R8.64] ;  /* 0x0000001408161981 */ /* 0x000124000c1e1100 */
[----:B0-----:R-:W-:-:S02]  /*b6f0*/  IADD3 R8, P0, R2, R26, RZ ;  /* 0x0000001a02087210 */ /* 0x001fc40007f1e0ff */
[----:B------:R-:W-:Y:S01]  /*b700*/  PRMT R21, RZ, 0x7610, R21 ;  /* 0x00007610ff157816 */ /* 0x000fe20000000015 */
[----:B------:R-:W4:Y:S02]  /*b710*/  LDL R26, [R1+0x960] ;  /* 0x00096000011a7983 */ /* 0x000f240000100800 */
[----:B------:R-:W-:Y:S01]  /*b720*/  IMAD.X R9, R0, 0x1, R25, P0 ;  /* 0x0000000100097824 */ /* 0x000fe200000e0619 */
[C---:B------:R-:W-:Y:S01]  /*b730*/  ISETP.GT.AND P4, PT, R3.reuse, 0x1a, PT ;  /* 0x0000001a0300780c */ /* 0x040fe20003f84270 */
[----:B------:R-:W4:Y:S04]  /*b740*/  LDL R25, [R1+0x95c] ;  /* 0x00095c0001197983 */ /* 0x000f280000100800 */
[----:B------:R2:W4:Y:S01]  /*b750*/  @P1 LDG.E.U8 R212, desc[UR20][R8.64] ;  /* 0x0000001408d41981 */ /* 0x000522000c1e1100 */
[----:B------:R-:W-:-:S02]  /*b760*/  ISETP.GT.AND P0, PT, R3, 0x19, PT ;  /* 0x000000190300780c */ /* 0x000fc40003f04270 */
        /* <DEDUP_REMOVED lines=9> */
[----:B------:R-:W-:Y:S02]  /*b800*/  PRMT R20, RZ, 0x7610, R20 ;  /* 0x00007610ff147816 */ /* 0x000fe40000000014 */
[----:B------:R-:W-:-:S04]  /*b810*/  ISETP.GT.AND P3, PT, R3, 0x1b, PT ;  /* 0x0000001b0300780c */ /* 0x000fc80003f64270 */
[----:B------:R0:W3:Y:S01]  /*b820*/  @P4 LDG.E.U8 R20, desc[UR20][R8.64] ;  /* 0x0000001408144981 */ /* 0x0000e2000c1e1100 */
[----:B------:R-:W-:Y:S02]  /*b830*/  PRMT R19, RZ, 0x7610, R19 ;  /* 0x00007610ff137816 */ /* 0x000fe40000000013 */
[----:B------:R-:W-:Y:S02]  /*b840*/  ISETP.GT.AND P2, PT, R3, 0x1c, PT ;  /* 0x0000001c0300780c */ /* 0x000fe40003f44270 */
[----:B------:R-:W-:Y:S02]  /*b850*/  PRMT R18, RZ, 0x7610, R18 ;  /* 0x00007610ff127816 */ /* 0x000fe40000000012 */
[----:B0-----:R-:W-:Y:S02]  /*b860*/  IADD3 R8, P1, R2, R24, RZ ;  /* 0x0000001802087210 */ /* 0x001fe40007f3e0ff */
[----:B------:R-:W3:Y:S03]  /*b870*/  LDL R24, [R1+0x970] ;  /* 0x0009700001187983 */ /* 0x000ee60000100800 */
[----:B------:R-:W-:-:S05]  /*b880*/  IMAD.X R9, R0, 0x1, R13, P1 ;  /* 0x0000000100097824 */ /* 0x000fca00008e060d */
[----:B------:R4:W3:Y:S02]  /*b890*/  @P3 LDG.E.U8 R19, desc[UR20][R8.64] ;  /* 0x0000001408133981 */ /* 0x0008e4000c1e1100 */
[----:B----4-:R-:W-:-:S05]  /*b8a0*/  IADD3 R8, P1, R2, R12, RZ ;  /* 0x0000000c02087210 */ /* 0x010fca0007f3e0ff */
[----:B------:R-:W-:-:S05]  /*b8b0*/  IMAD.X R9, R0, 0x1, R11, P1 ;  /* 0x0000000100097824 */ /* 0x000fca00008e060b */
[----:B------:R2:W4:Y:S02]  /*b8c0*/  @P2 LDG.E.U8 R18, desc[UR20][R8.64] ;  /* 0x0000001408122981 */ /* 0x000524000c1e1100 */
[----:B--2---:R-:W-:Y:S02]  /*b8d0*/  IADD3 R8, P5, R2, R6, RZ ;  /* 0x0000000602087210 */ /* 0x004fe40007fbe0ff */
[----:B------:R-:W2:Y:S03]  /*b8e0*/  LDL R6, [R1+0x96c] ;  /* 0x00096c0001067983 */ /* 0x000ea60000100800 */
[----:B------:R-:W-:Y:S02]  /*b8f0*/  IMAD.X R9, R0, 0x1, R5, P5 ;  /* 0x0000000100097824 */ /* 0x000fe400028e0605 */
[----:B------:R-:W4:Y:S01]  /*b900*/  LDL R5, [R1+0x980] ;  /* 0x0009800001057983 */ /* 0x000f220000100800 */
[----:B---3--:R-:W-:-:S03]  /*b910*/  IADD3 R12, P5, R2, R4, RZ ;  /* 0x00000004020c7210 */ /* 0x008fc60007fbe0ff */
[----:B------:R-:W3:Y:S01]  /*b920*/  LDL R4, [R1+0x97c] ;  /* 0x00097c0001047983 */ /* 0x000ee20000100800 */
[----:B------:R-:W-:Y:S02]  /*b930*/  ISETP.GT.AND P1, PT, R3, 0x1d, PT ;  /* 0x0000001d0300780c */ /* 0x000fe40003f24270 */
[----:B------:R-:W-:Y:S02]  /*b940*/  PRMT R17, RZ, 0x7610, R17 ;  /* 0x00007610ff117816 */ /* 0x000fe40000000011 */
[----:B------:R-:W-:-:S05]  /*b950*/  IADD3 R10, P6, R2, R10, RZ ;  /* 0x0000000a020a7210 */ /* 0x000fca0007fde0ff */
[----:B------:R-:W-:-:S04]  /*b960*/  IMAD.X R11, R0, 0x1, R33, P6 ;  /* 0x00000001000b7824 */ /* 0x000fc800030e0621 */
[----:B------:R0:W3:Y:S02]  /*b970*/  @P1 LDG.E.U8 R17, desc[UR20][R8.64] ;  /* 0x0000001408111981 */ /* 0x0000e4000c1e1100 */
[----:B0-----:R-:W-:-:S05]  /*b980*/  IADD3 R8, P6, R2, R32, RZ ;  /* 0x0000002002087210 */ /* 0x001fca0007fde0ff */
[C---:B------:R-:W-:Y:S01]  /*b990*/  IMAD.X R9, R0.reuse, 0x1, R31, P6 ;  /* 0x0000000100097824 */ /* 0x040fe200030e061f */
[----:B------:R-:W-:Y:S01]  /*b9a0*/  ISETP.GT.AND P6, PT, R3, 0x1f, PT ;  /* 0x0000001f0300780c */ /* 0x000fe20003fc4270 */
[----:B------:R-:W-:Y:S01]  /*b9b0*/  IMAD.X R13, R0, 0x1, R34, P5 ;  /* 0x00000001000d7824 */ /* 0x000fe200028e0622 */
[----:B------:R-:W-:Y:S02]  /*b9c0*/  PRMT R15, RZ, 0x7610, R15 ;  /* 0x00007610ff0f7816 */ /* 0x000fe4000000000f */
[----:B------:R-:W-:-:S06]  /*b9d0*/  PRMT R210, RZ, 0x7610, R210 ;  /* 0x00007610ffd27816 */ /* 0x000fcc00000000d2 */
[----:B------:R-:W3:Y:S04]  /*b9e0*/  @P0 LDG.E.U8 R210, desc[UR20][R12.64] ;  /* 0x000000140cd20981 */ /* 0x000ee8000c1e1100 */
[----:B------:R0:W3:Y:S01]  /*b9f0*/  @P6 LDG.E.U8 R15, desc[UR20][R8.64] ;  /* 0x00000014080f6981 */ /* 0x0000e2000c1e1100 */
[----:B------:R-:W-:Y:S02]  /*ba00*/  PRMT R211, RZ, 0x7610, R211 ;  /* 0x00007610ffd37816 */ /* 0x000fe400000000d3 */
[----:B0-----:R-:W-:-:S05]  /*ba10*/  IADD3 R8, P0, R2, R30, RZ ;  /* 0x0000001e02087210 */ /* 0x001fca0007f1e0ff */
[----:B------:R-:W-:-:S05]  /*ba20*/  IMAD.X R9, R0, 0x1, R29, P0 ;  /* 0x0000000100097824 */ /* 0x000fca00000e061d */
        /* <DEDUP_REMOVED lines=11> */
[----:B--2---:R-:W-:Y:S02]  /*bae0*/  IMAD.X R9, R0, 0x1, R6, P0 ;  /* 0x0000000100097824 */ /* 0x004fe400000e0606 */
[----:B------:R-:W2:Y:S04]  /*baf0*/  LDL R6, [R1+0x990] ;  /* 0x0009900001067983 */ /* 0x000ea80000100800 */
[----:B------:R4:W2:Y:S02]  /*bb00*/  @P1 LDG.E.U8 R206, desc[UR20][R8.64] ;  /* 0x0000001408ce1981 */ /* 0x0008a4000c1e1100 */
[----:B----4-:R-:W-:Y:S02]  /*bb10*/  IADD3 R8, P0, R2, R5, RZ ;  /* 0x0000000502087210 */ /* 0x010fe40007f1e0ff */
[----:B------:R-:W4:Y:S03]  /*bb20*/  LDL R5, [R1+0x98c] ;  /* 0x00098c0001057983 */ /* 0x000f260000100800 */
[----:B---3--:R-:W-:-:S02]  /*bb30*/  IMAD.X R9, R0, 0x1, R4, P0 ;  /* 0x0000000100097824 */ /* 0x008fc400000e0604 */
[----:B------:R-:W3:Y:S01]  /*bb40*/  LDL R4, [R1+0x798] ;  /* 0x0007980001047983 */ /* 0x000ee20000100800 */
[----:B------:R-:W-:Y:S02]  /*bb50*/  ISETP.GT.AND P5, PT, R3, 0x1e, PT ;  /* 0x0000001e0300780c */ /* 0x000fe40003fa4270 */
[----:B------:R-:W-:Y:S02]  /*bb60*/  PRMT R16, RZ, 0x7610, R16 ;  /* 0x00007610ff107816 */ /* 0x000fe40000000010 */
[----:B------:R-:W-:Y:S02]  /*bb70*/  PRMT R207, RZ, 0x7610, R207 ;  /* 0x00007610ffcf7816 */ /* 0x000fe400000000cf */
[----:B------:R-:W-:-:S07]  /*bb80*/  PRMT R205, RZ, 0x7610, R205 ;  /* 0x00007610ffcd7816 */ /* 0x000fce00000000cd */
[----:B------:R-:W3:Y:S04]  /*bb90*/  @P5 LDG.E.U8 R16, desc[UR20][R10.64] ;  /* 0x000000140a105981 */ /* 0x000ee8000c1e1100 */
[----:B------:R0:W3:Y:S01]  /*bba0*/  @P5 LDG.E.U8 R207, desc[UR20][R8.64] ;  /* 0x0000001408cf5981 */ /* 0x0000e2000c1e1100 */
[----:B------:R-:W-:Y:S02]  /*bbb0*/  LOP3.LUT R188, R188, 0xffff, RZ, 0xc0, !PT ;  /* 0x0000ffffbcbc7812 */ /* 0x000fe400078ec0ff */
[----:B------:R-:W-:Y:S02]  /*bbc0*/  LOP3.LUT R186, R186, 0xffff, RZ, 0xc0, !PT ;  /* 0x0000ffffbaba7812 */ /* 0x000fe400078ec0ff */
[----:B------:R-:W-:Y:S02]  /*bbd0*/  LOP3.LUT R184, R184, 0xffff, RZ, 0xc0, !PT ;  /* 0x0000ffffb8b87812 */ /* 0x000fe400078ec0ff */
[----:B------:R-:W-:-:S02]  /*bbe0*/  LOP3.LUT R182, R182, 0xffff, RZ, 0xc0, !PT ;  /* 0x0000ffffb6b67812 */ /* 0x000fc400078ec0ff */
[----:B------:R-:W-:Y:S02]  /*bbf0*/  LOP3.LUT R180, R180, 0xffff, RZ, 0xc0, !PT ;  /* 0x0000ffffb4b47812 */ /* 0x000fe400078ec0ff */
[----:B------:R-:W-:Y:S02]  /*bc00*/  LOP3.LUT R178, R178, 0xffff, RZ, 0xc0, !PT ;  /* 0x0000ffffb2b27812 */ /* 0x000fe400078ec0ff */
        /* <DEDUP_REMOVED lines=10> */
[----:B------:R-:W-:Y:S02]  /*bcb0*/  PRMT R186, R188, 0x3340, R186 ;  /* 0x00003340bcba7816 */ /* 0x000fe400000000ba */
[----:B0-----:R-:W-:Y:S02]  /*bcc0*/  PRMT R8, R184, 0x3340, R182 ;  /* 0x00003340b8087816 */ /* 0x001fe400000000b6 */
[----:B------:R-:W-:Y:S02]  /*bcd0*/  PRMT R178, R180, 0x3340, R178 ;  /* 0x00003340b4b27816 */ /* 0x000fe400000000b2 */
[----:B------:R-:W-:Y:S02]  /*bce0*/  PRMT R9, R177, 0x3340, R175 ;  /* 0x00003340b1097816 */ /* 0x000fe400000000af */
[----:B------:R-:W-:Y:S02]  /*bcf0*/  PRMT R171, R173, 0x3340, R171 ;  /* 0x00003340adab7816 */ /* 0x000fe400000000ab */
[----:B------:R-:W-:-:S02]  /*bd00*/  PRMT R10, R169, 0x3340, R167 ;  /* 0x00003340a90a7816 */ /* 0x000fc400000000a7 */
[----:B------:R-:W-:Y:S02]  /*bd10*/  PRMT R163, R165, 0x3340, R163 ;  /* 0x00003340a5a37816 */ /* 0x000fe400000000a3 */
[----:B------:R-:W-:Y:S02]  /*bd20*/  PRMT R11, R160, 0x3340, R157 ;  /* 0x00003340a00b7816 */ /* 0x000fe4000000009d */
[----:B------:R-:W-:Y:S02]  /*bd30*/  PRMT R8, R186, 0x5410, R8 ;  /* 0x00005410ba087816 */ /* 0x000fe40000000008 */
[----:B------:R-:W-:Y:S02]  /*bd40*/  PRMT R9, R178, 0x5410, R9 ;  /* 0x00005410b2097816 */ /* 0x000fe40000000009 */
[----:B------:R-:W-:Y:S02]  /*bd50*/  PRMT R10, R171, 0x5410, R10 ;  /* 0x00005410ab0a7816 */ /* 0x000fe4000000000a */
[----:B------:R-:W-:Y:S01]  /*bd60*/  PRMT R11, R163, 0x5410, R11 ;  /* 0x00005410a30b7816 */ /* 0x000fe2000000000b */
[----:B------:R0:W-:Y:S01]  /*bd70*/  STL [R1+0x1414], R2 ;  /* 0x0014140201007387 */ /* 0x0001e20000100800 */
        /* <DEDUP_REMOVED lines=15> */
[----:B------:R-:W-:Y:S01]  /*be70*/  LOP3.LUT R159, R159, 0xffff, RZ, 0xc0, !PT ;  /* 0x0000ffff9f9f7812 */ /* 0x000fe200078ec0ff */
[----:B------:R1:W-:Y:S01]  /*be80*/  STL [R1+0x140c], R0 ;  /* 0x00140c0001007387 */ /* 0x0003e20000100800 */
[----:B------:R-:W-:Y:S02]  /*be90*/  PRMT R189, R190, 0x3340, R189 ;  /* 0x00003340bebd7816 */ /* 0x000fe400000000bd */
[----:B------:R-:W-:Y:S01]  /*bea0*/  PRMT R181, R183, 0x3340, R181 ;  /* 0x00003340b7b57816 */ /* 0x000fe200000000b5 */
[----:B------:R-:W3:Y:S01]  /*beb0*/  LDL R25, [R1+0x998] ;  /* 0x0009980001197983 */ /* 0x000ee20000100800 */
[----:B------:R-:W-:-:S02]  /*bec0*/  PRMT R172, R174, 0x3340, R172 ;  /* 0x00003340aeac7816 */ /* 0x000fc400000000ac */
[----:B------:R-:W-:Y:S01]  /*bed0*/  PRMT R164, R166, 0x3340, R164 ;  /* 0x00003340a6a47816 */ /* 0x000fe200000000a4 */
[----:B------:R-:W3:Y:S04]  /*bee0*/  LDL R28, [R1+0x76c] ;  /* 0x00076c00011c7983 */ /* 0x000ee80000100800 */
[----:B------:R-:W3:Y:S01]  /*bef0*/  LDL R27, [R1+0x75c] ;  /* 0x00075c00011b7983 */ /* 0x000ee20000100800 */
[----:B--2---:R-:W-:-:S03]  /*bf00*/  IADD3 R12, P0, R2, R6, RZ ;  /* 0x00000006020c7210 */ /* 0x004fc60007f1e0ff */
[----:B0-----:R-:W2:Y:S02]  /*bf10*/  LDL R2, [R1+0x78c] ;  /* 0x00078c0001027983 */ /* 0x001ea40000100800 */
[----:B----4-:R-:W-:-:S05]  /*bf20*/  IMAD.X R13, R0, 0x1, R5, P0 ;  /* 0x00000001000d7824 */ /* 0x010fca00000e0605 */
[----:B------:R0:W4:Y:S01]  /*bf30*/  @P6 LDG.E.U8 R205, desc[UR20][R12.64] ;  /* 0x000000140ccd6981 */ /* 0x000122000c1e1100 */
[----:B------:R-:W-:Y:S01]  /*bf40*/  BAR.SYNC.DEFER_BLOCKING 0x0 ;  /* 0x0000000000007b1d */ /* 0x000fe20000010000 */
[----:B------:R-:W-:-:S05]  /*bf50*/  ISETP.GE.AND P0, PT, R14, R3, PT ;  /* 0x000000030e00720c */ /* 0x000fca0003f06270 */
[----:B------:R-:W0:Y:S04]  /*bf60*/  LDL R12, [R1+0x77c] ;  /* 0x00077c00010c7983 */ /* 0x000e280000100800 */
[----:B-1----:R-:W4:Y:S04]  /*bf70*/  LDL.LU R0, [R1+0x758] ;  /* 0x0007580001007983 */ /* 0x002f280000300800 */
[----:B------:R-:W4:Y:S04]  /*bf80*/  LDL.LU R224, [R1+0x760] ;  /* 0x0007600001e07983 */ /* 0x000f280000300800 */
[----:B------:R-:W4:Y:S04]  /*bf90*/  LDL.LU R223, [R1+0x768] ;  /* 0x0007680001df7983 */ /* 0x000f280000300800 */
[----:B---3--:R1:W-:Y:S04]  /*bfa0*/  STS.128 [R4+UR4], R8 ;  /* 0x0000000804007988 */ /* 0x0083e80008000c04 */
[----:B------:R-:W3:Y:S04]  /*bfb0*/  LDL.LU R6, [R1+0x770] ;  /* 0x0007700001067983 */ /* 0x000ee80000300800 */
[----:B------:R-:W4:Y:S01]  /*bfc0*/  LDL.LU R5, [R1+0x778] ;  /* 0x0007780001057983 */ /* 0x000f220000300800 */
[----:B-1----:R-:W-:-:S02]  /*bfd0*/  PRMT R8, R187, 0x3340, R185 ;  /* 0x00003340bb087816 */ /* 0x002fc400000000b9 */
[----:B------:R-:W-:Y:S02]  /*bfe0*/  PRMT R9, R179, 0x3340, R176 ;  /* 0x00003340b3097816 */ /* 0x000fe400000000b0 */
[----:B------:R-:W-:Y:S02]  /*bff0*/  PRMT R10, R170, 0x3340, R168 ;  /* 0x00003340aa0a7816 */ /* 0x000fe400000000a8 */
[----:B------:R-:W-:Y:S02]  /*c000*/  PRMT R11, R162, 0x3340, R159 ;  /* 0x00003340a20b7816 */ /* 0x000fe4000000009f */
[----:B------:R-:W-:Y:S02]  /*c010*/  PRMT R8, R189, 0x5410, R8 ;  /* 0x00005410bd087816 */ /* 0x000fe40000000008 */
[----:B------:R-:W-:Y:S02]  /*c020*/  PRMT R9, R181, 0x5410, R9 ;  /* 0x00005410b5097816 */ /* 0x000fe40000000009 */
[----:B------:R-:W-:-:S02]  /*c030*/  PRMT R10, R172, 0x5410, R10 ;  /* 0x00005410ac0a7816 */ /* 0x000fc4000000000a */
[----:B------:R-:W-:-:S05]  /*c040*/  PRMT R11, R164, 0x5410, R11 ;  /* 0x00005410a40b7816 */ /* 0x000fca000000000b */
[----:B------:R1:W-:Y:S04]  /*c050*/  STS.128 [R4+UR4+0x1000], R8 ;  /* 0x0010000804007988 */ /* 0x0003e80008000c04 */
[----:B-1----:R-:W3:Y:S04]  /*c060*/  LDL.LU R4, [R1+0x780] ;  /* 0x0007800001047983 */ /* 0x002ee80000300800 */
[----:B------:R-:W4:Y:S01]  /*c070*/  LDL.LU R14, [R1+0x788] ;  /* 0x00078800010e7983 */ /* 0x000f220000300800 */
[----:B------:R-:W-:Y:S02]  /*c080*/  LOP3.LUT R161, R161, 0xffff, RZ, 0xc0, !PT ;  /* 0x0000ffffa1a17812 */ /* 0x000fe400078ec0ff */
[----:B------:R-:W-:Y:S01]  /*c090*/  LOP3.LUT R158, R158, 0xffff, RZ, 0xc0, !PT ;  /* 0x0000ffff9e9e7812 */ /* 0x000fe200078ec0ff */
[----:B------:R-:W3:Y:S01]  /*c0a0*/  LDL R26, [R1+0x74c] ;  /* 0x00074c00011a7983 */ /* 0x000ee20000100800 */
        /* <DEDUP_REMOVED lines=14> */
[----:B------:R-:W-:Y:S02]  /*c190*/  PRMT R158, R161, 0x3340, R158 ;  /* 0x00003340a19e7816 */ /* 0x000fe4000000009e */
        /* <DEDUP_REMOVED lines=9> */
[----:B------:R-:W-:-:S02]  /*c230*/  PRMT R10, R21, 0x5410, R10 ;  /* 0x00005410150a7816 */ /* 0x000fc4000000000a */
[----:B------:R-:W-:Y:S02]  /*c240*/  PRMT R11, R17, 0x5410, R11 ;  /* 0x00005410110b7816 */ /* 0x000fe4000000000b */
[----:B------:R-:W-:-:S03]  /*c250*/  SHF.R.S32.HI R24, RZ, 0x1f, R7 ;  /* 0x0000001fff187819 */ /* 0x000fc60000011407 */
[----:B------:R1:W-:Y:S01]  /*c260*/  STS.128 [R25+UR4], R8 ;  /* 0x0000000819007988 */ /* 0x0003e20008000c04 */
[----:B------:R-:W-:Y:S02]  /*c270*/  PRMT R203, RZ, 0x7610, R203 ;  /* 0x00007610ffcb7816 */ /* 0x000fe400000000cb */
[----:B-1----:R-:W-:-:S05]  /*c280*/  IADD3 R8, P1, R7, R226, RZ ;  /* 0x000000e207087210 */ /* 0x002fca0007f3e0ff */
[C---:B------:R-:W-:Y:S01]  /*c290*/  IMAD.X R9, R24.reuse, 0x1, R225, P1 ;  /* 0x0000000118097824 */ /* 0x040fe200008e06e1 */
[C---:B--2---:R-:W-:Y:S02]  /*c2a0*/  IADD3 R10, P1, R7.reuse, R2, RZ ;  /* 0x00000002070a7210 */ /* 0x044fe40007f3e0ff */
[----:B------:R-:W2:Y:S03]  /*c2b0*/  LDL.LU R2, [R1+0x784] ;  /* 0x0007840001027983 */ /* 0x000ea60000300800 */
[C---:B----4-:R-:W-:Y:S01]  /*c2c0*/  IMAD.X R11, R24.reuse, 0x1, R14, P1 ;  /* 0x00000001180b7824 */ /* 0x050fe200008e060e */
[----:B0-----:R-:W-:Y:S01]  /*c2d0*/  IADD3 R12, P1, R7, R12, RZ ;  /* 0x0000000c070c7210 */ /* 0x001fe20007f3e0ff */
[----:B------:R0:W-:Y:S04]  /*c2e0*/  STL [R1+0x1410], R14 ;  /* 0x0014100e01007387 */ /* 0x0001e80000100800 */
[----:B------:R-:W4:Y:S01]  /*c2f0*/  @!P0 LDG.E.U8 R203, desc[UR20][R10.64] ;  /* 0x000000140acb8981 */ /* 0x000f22000c1e1100 */
[----:B------:R-:W-:-:S03]  /*c300*/  IMAD.X R13, R24, 0x1, R5, P1 ;  /* 0x00000001180d7824 */ /* 0x000fc600008e0605 */
[----:B0-----:R-:W4:Y:S04]  /*c310*/  LDL.LU R14, [R1+0x750] ;  /* 0x00075000010e7983 */ /* 0x001f280000300800 */
[----:B------:R-:W2:Y:S04]  /*c320*/  LDL R31, [R1+0x73c] ;  /* 0x00073c00011f7983 */ /* 0x000ea80000100800 */
[----:B------:R-:W4:Y:S04]  /*c330*/  LDL R11, [R1+0x738] ;  /* 0x00073800010b7983 */ /* 0x000f280000100800 */
[----:B------:R0:W-:Y:S04]  /*c340*/  STL [R1+0x1418], R5 ;  /* 0x0014180501007387 */ /* 0x0001e80000100800 */
[----:B0-----:R-:W2:Y:S04]  /*c350*/  LDL.LU R5, [R1+0x748] ;  /* 0x0007480001057983 */ /* 0x001ea80000300800 */
[----:B------:R-:W4:Y:S04]  /*c360*/  LDL R30, [R1+0x72c] ;  /* 0x00072c00011e7983 */ /* 0x000f280000100800 */
[----:B------:R-:W4:Y:S01]  /*c370*/  LDL R10, [R1+0x728] ;  /* 0x00072800010a7983 */ /* 0x000f220000100800 */
[----:B------:R-:W-:-:S06]  /*c380*/  PRMT R204, RZ, 0x7610, R204 ;  /* 0x00007610ffcc7816 */ /* 0x000fcc00000000cc */
[----:B------:R0:W4:Y:S04]  /*c390*/  @!P0 LDG.E.U8 R204, desc[UR20][R8.64] ;  /* 0x0000001408cc8981 */ /* 0x000128000c1e1100 */
[----:B------:R1:W-:Y:S01]  /*c3a0*/  STL [R1+0x141c], R223 ;  /* 0x00141cdf01007387 */ /* 0x0003e20000100800 */
[----:B0-----:R-:W-:-:S05]  /*c3b0*/  IADD3 R8, P1, R7, R28, RZ ;  /* 0x0000001c07087210 */ /* 0x001fca0007f3e0ff */
[----:B------:R-:W-:Y:S02]  /*c3c0*/  IMAD.X R9, R24, 0x1, R223, P1 ;  /* 0x0000000118097824 */ /* 0x000fe400008e06df */
[----:B-1----:R-:W4:Y:S01]  /*c3d0*/  LDL.LU R223, [R1+0x740] ;  /* 0x0007400001df7983 */ /* 0x002f220000300800 */
[----:B------:R-:W-:-:S03]  /*c3e0*/  PRMT R201, RZ, 0x7610, R201 ;  /* 0x00007610ffc97816 */ /* 0x000fc600000000c9 */
[----:B------:R-:W4:Y:S04]  /*c3f0*/  LDL R29, [R1+0x71c] ;  /* 0x00071c00011d7983 */ /* 0x000f280000100800 */
[----:B------:R-:W4:Y:S04]  /*c400*/  LDL R28, [R1+0x718] ;  /* 0x00071800011c7983 */ /* 0x000f280000100800 */
[----:B------:R0:W4:Y:S01]  /*c410*/  @!P0 LDG.E.U8 R201, desc[UR20][R8.64] ;  /* 0x0000001408c98981 */ /* 0x000122000c1e1100 */
[----:B------:R-:W-:-:S03]  /*c420*/  PRMT R200, RZ, 0x7610, R200 ;  /* 0x00007610ffc87816 */ /* 0x000fc600000000c8 */
[----:B------:R-:W4:Y:S01]  /*c430*/  LDL R33, [R1+0x70c] ;  /* 0x00070c0001217983 */ /* 0x000f220000100800 */
[----:B0-----:R-:W-:-:S03]  /*c440*/  IADD3 R8, P1, R7, R27, RZ ;  /* 0x0000001b07087210 */ /* 0x001fc60007f3e0ff */
[----:B------:R-:W4:Y:S02]  /*c450*/  LDL R27, [R1+0x708] ;  /* 0x00070800011b7983 */ /* 0x000f240000100800 */
[----:B------:R-:W-:Y:S02]  /*c460*/  IMAD.X R9, R24, 0x1, R0, P1 ;  /* 0x0000000118097824 */ /* 0x000fe400008e0600 */
[----:B------:R0:W-:Y:S04]  /*c470*/  STL [R1+0x1420], R0 ;  /* 0x0014200001007387 */ /* 0x0001e80000100800 */
[----:B------:R3:W4:Y:S01]  /*c480*/  @!P0 LDG.E.U8 R200, desc[UR20][R8.64] ;  /* 0x0000001408c88981 */ /* 0x000722000c1e1100 */
[----:B------:R-:W-:-:S03]  /*c490*/  PRMT R202, RZ, 0x7610, R202 ;  /* 0x00007610ffca7816 */ /* 0x000fc600000000ca */
[----:B0-----:R-:W4:Y:S01]  /*c4a0*/  LDL.LU R0, [R1+0x774] ;  /* 0x0007740001007983 */ /* 0x001f220000300800 */
[----:B---3--:R-:W-:-:S03]  /*c4b0*/  IADD3 R8, P1, R7, R26, RZ ;  /* 0x0000001a07087210 */ /* 0x008fc60007f3e0ff */
[----:B------:R-:W3:Y:S04]  /*c4c0*/  LDL R32, [R1+0x6f8] ;  /* 0x0006f80001207983 */ /* 0x000ee80000100800 */
[----:B------:R-:W3:Y:S01]  /*c4d0*/  LDL R26, [R1+0x6fc] ;  /* 0x0006fc00011a7983 */ /* 0x000ee20000100800 */
[----:B------:R-:W-:-:S03]  /*c4e0*/  PRMT R199, RZ, 0x7610, R199 ;  /* 0x00007610ffc77816 */ /* 0x000fc600000000c7 */
[----:B------:R-:W3:Y:S01]  /*c4f0*/  @!P0 LDG.E.U8 R202, desc[UR20][R12.64] ;  /* 0x000000140cca8981 */ /* 0x000ee2000c1e1100 */
[----:B------:R-:W-:-:S03]  /*c500*/  PRMT R198, RZ, 0x7610, R198 ;  /* 0x00007610ffc67816 */ /* 0x000fc600000000c6 */
[----:B------:R-:W3:Y:S01]  /*c510*/  LDL R13, [R1+0x6ec] ;  /* 0x0006ec00010d7983 */ /* 0x000ee20000100800 */
[----:B--2---:R-:W-:-:S03]  /*c520*/  IMAD.X R9, R24, 0x1, R5, P1 ;  /* 0x0000000118097824 */ /* 0x004fc600008e0605 */
[----:B------:R0:W-:Y:S04]  /*c530*/  STL [R1+0x1424], R5 ;  /* 0x0014240501007387 */ /* 0x0001e80000100800 */
[----:B------:R1:W2:Y:S04]  /*c540*/  @!P0 LDG.E.U8 R199, desc[UR20][R8.64] ;  /* 0x0000001408c78981 */ /* 0x0002a8000c1e1100 */
[----:B------:R-:W2:Y:S01]  /*c550*/  LDL R12, [R1+0x6e8] ;  /* 0x0006e800010c7983 */ /* 0x000ea20000100800 */
[----:B-1----:R-:W-:-:S03]  /*c560*/  IADD3 R8, P1, R7, R31, RZ ;  /* 0x0000001f07087210 */ /* 0x002fc60007f3e0ff */
[----:B------:R-:W2:Y:S02]  /*c570*/  LDL R31, [R1+0x6dc] ;  /* 0x0006dc00011f7983 */ /* 0x000ea40000100800 */
[----:B----4-:R-:W-:Y:S02]  /*c580*/  IMAD.X R9, R24, 0x1, R11, P1 ;  /* 0x0000000118097824 */ /* 0x010fe400008e060b */
[----:B------:R-:W4:Y:S04]  /*c590*/  LDL R11, [R1+0x6d8] ;  /* 0x0006d800010b7983 */ /* 0x000f280000100800 */
[----:B------:R1:W4:Y:S04]  /*c5a0*/  @!P0 LDG.E.U8 R198, desc[UR20][R8.64] ;  /* 0x0000001408c68981 */ /* 0x000328000c1e1100 */
[----:B0-----:R-:W4:Y:S01]  /*c5b0*/  LDL.LU R5, [R1+0x730] ;  /* 0x0007300001057983 */ /* 0x001f220000300800 */
[----:B------:R-:W-:-:S02]  /*c5c0*/  PRMT R197, RZ, 0x7610, R197 ;  /* 0x00007610ffc57816 */ /* 0x000fc400000000c5 */
[----:B------:R-:W-:Y:S01]  /*c5d0*/  PRMT R196, RZ, 0x7610, R196 ;  /* 0x00007610ffc47816 */ /* 0x000fe200000000c4 */
[----:B------:R-:W4:Y:S01]  /*c5e0*/  LDL R37, [R1+0x67c] ;  /* 0x00067c0001257983 */ /* 0x000f220000100800 */
[----:B-1----:R-:W-:-:S03]  /*c5f0*/  IADD3 R8, P1, R7, R30, RZ ;  /* 0x0000001e07087210 */ /* 0x002fc60007f3e0ff */
[----:B------:R-:W4:Y:S02]  /*c600*/  LDL R30, [R1+0x6c8] ;  /* 0x0006c800011e7983 */ /* 0x000f240000100800 */
[----:B------:R-:W-:Y:S01]  /*c610*/  IMAD.X R9, R24, 0x1, R10, P1 ;  /* 0x0000000118097824 */ /* 0x000fe200008e060a */
[----:B------:R-:W-:Y:S01]  /*c620*/  PRMT R195, RZ, 0x7610, R195 ;  /* 0x00007610ffc37816 */ /* 0x000fe200000000c3 */
[----:B------:R-:W4:Y:S04]  /*c630*/  LDL R10, [R1+0x6cc] ;  /* 0x0006cc00010a7983 */ /* 0x000f280000100800 */
[----:B------:R0:W4:Y:S01]  /*c640*/  @!P0 LDG.E.U8 R197, desc[UR20][R8.64] ;  /* 0x0000001408c58981 */ /* 0x000122000c1e1100 */
[----:B------:R-:W-:Y:S02]  /*c650*/  PRMT R194, RZ, 0x7610, R194 ;  /* 0x00007610ffc27816 */ /* 0x000fe400000000c2 */
[----:B------:R-:W-:Y:S01]  /*c660*/  PRMT R193, RZ, 0x7610, R193 ;  /* 0x00007610ffc17816 */ /* 0x000fe200000000c1 */
[----:B------:R-:W4:Y:S01]  /*c670*/  LDL R36, [R1+0x678] ;  /* 0x0006780001247983 */ /* 0x000f220000100800 */
[----:B------:R-:W-:-:S03]  /*c680*/  PRMT R192, RZ, 0x7610, R192 ;  /* 0x00007610ffc07816 */ /* 0x000fc600000000c0 */
[----:B------:R-:W4:Y:S01]  /*c690*/  LDL R35, [R1+0x66c] ;  /* 0x00066c0001237983 */ /* 0x000f220000100800 */
[----:B0-----:R-:W-:-:S03]  /*c6a0*/  IADD3 R8, P1, R7, R29, RZ ;  /* 0x0000001d07087210 */ /* 0x001fc60007f3e0ff */
[----:B------:R-:W4:Y:S02]  /*c6b0*/  LDL R29, [R1+0x6bc] ;  /* 0x0006bc00011d7983 */ /* 0x000f240000100800 */
[----:B------:R-:W-:Y:S02]  /*c6c0*/  IMAD.X R9, R24, 0x1, R28, P1 ;  /* 0x0000000118097824 */ /* 0x000fe400008e061c */
[----:B------:R-:W4:Y:S04]  /*c6d0*/  LDL R34, [R1+0x668] ;  /* 0x0006680001227983 */ /* 0x000f280000100800 */
[----:B------:R0:W4:Y:S04]  /*c6e0*/  @!P0 LDG.E.U8 R196, desc[UR20][R8.64] ;  /* 0x0000001408c48981 */ /* 0x000128000c1e1100 */
[----:B------:R-:W4:Y:S01]  /*c6f0*/  LDL R28, [R1+0x6b8] ;  /* 0x0006b800011c7983 */ /* 0x000f220000100800 */
[----:B0-----:R-:W-:-:S03]  /*c700*/  IADD3 R8, P1, R7, R33, RZ ;  /* 0x0000002107087210 */ /* 0x001fc60007f3e0ff */
[----:B------:R-:W4:Y:S02]  /*c710*/  LDL R33, [R1+0x65c] ;  /* 0x00065c0001217983 */ /* 0x000f240000100800 */
[----:B------:R-:W-:Y:S02]  /*c720*/  IMAD.X R9, R24, 0x1, R27, P1 ;  /* 0x0000000118097824 */ /* 0x000fe400008e061b */
[----:B------:R-:W4:Y:S04]  /*c730*/  LDL R27, [R1+0x6ac] ;  /* 0x0006ac00011b7983 */ /* 0x000f280000100800 */
[----:B------:R3:W4:Y:S02]  /*c740*/  @!P0 LDG.E.U8 R195, desc[UR20][R8.64] ;  /* 0x0000001408c38981 */ /* 0x000724000c1e1100 */
[----:B---3--:R-:W-:-:S02]  /*c750*/  IADD3 R8, P1, R7, R26, RZ ;  /* 0x0000001a07087210 */ /* 0x008fc40007f3e0ff */
[----:B------:R-:W3:Y:S03]  /*c760*/  LDL R26, [R1+0x6a8] ;  /* 0x0006a800011a7983 */ /* 0x000ee60000100800 */
[----:B------:R-:W-:Y:S02]  /*c770*/  IMAD.X R9, R24, 0x1, R32, P1 ;  /* 0x0000000118097824 */ /* 0x000fe400008e0620 */
[----:B------:R-:W3:Y:S04]  /*c780*/  LDL R32, [R1+0x658] ;  /* 0x0006580001207983 */ /* 0x000ee80000100800 */
[----:B------:R0:W3:Y:S02]  /*c790*/  @!P0 LDG.E.U8 R194, desc[UR20][R8.64] ;  /* 0x0000001408c28981 */ /* 0x0000e4000c1e1100 */
[----:B0-----:R-:W-:-:S02]  /*c7a0*/  IADD3 R8, P1, R7, R13, RZ ;  /* 0x0000000d07087210 */ /* 0x001fc40007f3e0ff */
[----:B------:R-:W3:Y:S03]  /*c7b0*/  LDL R13, [R1+0x69c] ;  /* 0x00069c00010d7983 */ /* 0x000ee60000100800 */
[----:B--2---:R-:W-:Y:S02]  /*c7c0*/  IMAD.X R9, R24, 0x1, R12, P1 ;  /* 0x0000000118097824 */ /* 0x004fe400008e060c */
[----:B------:R-:W2:Y:S04]  /*c7d0*/  LDL R12, [R1+0x698] ;  /* 0x00069800010c7983 */ /* 0x000ea80000100800 */
[----:B------:R0:W2:Y:S02]  /*c7e0*/  @!P0 LDG.E.U8 R193, desc[UR20][R8.64] ;  /* 0x0000001408c18981 */ /* 0x0000a4000c1e1100 */
[----:B0-----:R-:W-:-:S02]  /*c7f0*/  IADD3 R8, P1, R7, R31, RZ ;  /* 0x0000001f07087210 */ /* 0x001fc40007f3e0ff */
[----:B------:R-:W2:Y:S03]  /*c800*/  LDL R31, [R1+0x64c] ;  /* 0x00064c00011f7983 */ /* 0x000ea60000100800 */
[----:B----4-:R-:W-:Y:S02]  /*c810*/  IMAD.X R9, R24, 0x1, R11, P1 ;  /* 0x0000000118097824 */ /* 0x010fe400008e060b */
[----:B------:R-:W4:Y:S04]  /*c820*/  LDL R11, [R1+0x68c] ;  /* 0x00068c00010b7983 */ /* 0x000f280000100800 */
[----:B------:R0:W4:Y:S02]  /*c830*/  @!P0 LDG.E.U8 R192, desc[UR20][R8.64] ;  /* 0x0000001408c08981 */ /* 0x000124000c1e1100 */
[----:B0-----:R-:W-:-:S02]  /*c840*/  IADD3 R8, P1, R7, R10, RZ ;  /* 0x0000000a07087210 */ /* 0x001fc40007f3e0ff */
[----:B------:R-:W4:Y:S01]  /*c850*/  LDL R10, [R1+0x688] ;  /* 0x00068800010a7983 */ /* 0x000f220000100800 */
[----:B------:R-:W-:Y:S02]  /*c860*/  PRMT R191, RZ, 0x7610, R191 ;  /* 0x00007610ffbf7816 */ /* 0x000fe400000000bf */
[----:B------:R-:W-:Y:S02]  /*c870*/  IMAD.X R9, R24, 0x1, R30, P1 ;  /* 0x0000000118097824 */ /* 0x000fe400008e061e */
[----:B------:R-:W4:Y:S04]  /*c880*/  LDL R30, [R1+0x648] ;  /* 0x00064800011e7983 */ /* 0x000f280000100800 */
[----:B------:R0:W4:Y:S01]  /*c890*/  @!P0 LDG.E.U8 R191, desc[UR20][R8.64] ;  /* 0x0000001408bf8981 */ /* 0x000122000c1e1100 */
[----:B------:R-:W-:-:S02]  /*c8a0*/  PRMT R190, RZ, 0x7610, R190 ;  /* 0x00007610ffbe7816 */ /* 0x000fc400000000be */
[----:B0-----:R-:W-:Y:S02]  /*c8b0*/  IADD3 R8, P1, R7, R29, RZ ;  /* 0x0000001d07087210 */ /* 0x001fe40007f3e0ff */
[----:B------:R-:W4:Y:S03]  /*c8c0*/  LDL R29, [R1+0x63c] ;  /* 0x00063c00011d7983 */ /* 0x000f260000100800 */
[----:B------:R-:W-:Y:S02]  /*c8d0*/  IMAD.X R9, R24, 0x1, R28, P1 ;  /* 0x0000000118097824 */ /* 0x000fe400008e061c */
[----:B------:R-:W4:Y:S04]  /*c8e0*/  LDL R28, [R1+0x638] ;  /* 0x00063800011c7983 */ /* 0x000f280000100800 */
[----:B------:R0:W4:Y:S01]  /*c8f0*/  @!P0 LDG.E.U8 R190, desc[UR20][R8.64] ;  /* 0x0000001408be8981 */ /* 0x000122000c1e1100 */
[----:B------:R-:W-:-:S02]  /*c900*/  PRMT R189, RZ, 0x7610, R189 ;  /* 0x00007610ffbd7816 */ /* 0x000fc400000000bd */
[----:B0-----:R-:W-:Y:S02]  /*c910*/  IADD3 R8, P1, R7, R27, RZ ;  /* 0x0000001b07087210 */ /* 0x001fe40007f3e0ff */
[----:B------:R-:W4:Y:S03]  /*c920*/  LDL R27, [R1+0x62c] ;  /* 0x00062c00011b7983 */ /* 0x000f260000100800 */
[----:B---3--:R-:W-:Y:S02]  /*c930*/  IMAD.X R9, R24, 0x1, R26, P1 ;  /* 0x0000000118097824 */ /* 0x008fe400008e061a */
[----:B------:R-:W3:Y:S04]  /*c940*/  LDL R26, [R1+0x628] ;  /* 0x00062800011a7983 */ /* 0x000ee80000100800 */
[----:B------:R0:W3:Y:S01]  /*c950*/  @!P0 LDG.E.U8 R189, desc[UR20][R8.64] ;  /* 0x0000001408bd8981 */ /* 0x0000e2000c1e1100 */
[----:B------:R-:W-:-:S02]  /*c960*/  PRMT R188, RZ, 0x7610, R188 ;  /* 0x00007610ffbc7816 */ /* 0x000fc400000000bc */
[C---:B0-----:R-:W-:Y:S02]  /*c970*/  IADD3 R8, P1, R7.reuse, R13, RZ ;  /* 0x0000000d07087210 */ /* 0x041fe40007f3e0ff */
[----:B------:R-:W3:Y:S03]  /*c980*/  LDL R13, [R1+0x61c] ;  /* 0x00061c00010d7983 */ /* 0x000ee60000100800 */
[----:B--2---:R-:W-:Y:S02]  /*c990*/  IMAD.X R9, R24, 0x1, R12, P1 ;  /* 0x0000000118097824 */ /* 0x004fe400008e060c */
[----:B------:R-:W2:Y:S04]  /*c9a0*/  LDL R12, [R1+0x618] ;  /* 0x00061800010c7983 */ /* 0x000ea80000100800 */
[----:B------:R4:W2:Y:S02]  /*c9b0*/  @!P0 LDG.E.U8 R188, desc[UR20][R8.64] ;  /* 0x0000001408bc8981 */ /* 0x0008a4000c1e1100 */
[----:B----4-:R-:W-:-:S02]  /*c9c0*/  IADD3 R8, P1, R7, R11, RZ ;  /* 0x0000000b07087210 */ /* 0x010fc40007f3e0ff */
[----:B------:R-:W4:Y:S03]  /*c9d0*/  LDL R11, [R1+0x60c] ;  /* 0x00060c00010b7983 */ /* 0x000f260000100800 */
[----:B------:R-:W-:Y:S02]  /*c9e0*/  IMAD.X R9, R24, 0x1, R10, P1 ;  /* 0x0000000118097824 */ /* 0x000fe400008e060a */
[----:B------:R-:W4:Y:S01]  /*c9f0*/  LDL R10, [R1+0x608] ;  /* 0x00060800010a7983 */ /* 0x000f220000100800 */
[----:B------:R-:W-:-:S06]  /*ca00*/  PRMT R187, RZ, 0x7610, R187 ;  /* 0x00007610ffbb7816 */ /* 0x000fcc00000000bb */
[----:B------:R0:W4:Y:S01]  /*ca10*/  @!P0 LDG.E.U8 R187, desc[UR20][R8.64] ;  /* 0x0000001408bb8981 */ /* 0x000122000c1e1100 */
[----:B------:R-:W-:Y:S02]  /*ca20*/  PRMT R186, RZ, 0x7610, R186 ;  /* 0x00007610ffba7816 */ /* 0x000fe400000000ba */
[----:B0-----:R-:W-:-:S05]  /*ca30*/  IADD3 R8, P1, R7, R37, RZ ;  /* 0x0000002507087210 */ /* 0x001fca0007f3e0ff */
[----:B------:R-:W-:-:S05]  /*ca40*/  IMAD.X R9, R24, 0x1, R36, P1 ;  /* 0x0000000118097824 */ /* 0x000fca00008e0624 */
        /* <DEDUP_REMOVED lines=18> */
[C---:B0-----:R-:W-:Y:S02]  /*cb70*/  IADD3 R8, P1, R7.reuse, R27, RZ ;  /* 0x0000001b07087210 */ /* 0x041fe40007f3e0ff */
[----:B------:R-:W-:Y:S01]  /*cb80*/  PRMT R180, RZ, 0x7610, R180 ;  /* 0x00007610ffb47816 */ /* 0x000fe200000000b4 */
[----:B------:R-:W4:Y:S02]  /*cb90*/  LDL R27, [R1+0x764] ;  /* 0x00076400011b7983 */ /* 0x000f240000100800 */
[----:B---3--:R-:W-:Y:S01]  /*cba0*/  IMAD.X R9, R24, 0x1, R26, P1 ;  /* 0x0000000118097824 */ /* 0x008fe200008e061a */
[----:B------:R-:W-:Y:S01]  /*cbb0*/  PRMT R179, RZ, 0x7610, R179 ;  /* 0x00007610ffb37816 */ /* 0x000fe200000000b3 */
[----:B------:R-:W3:Y:S04]  /*cbc0*/  LDL R26, [R1+0x734] ;  /* 0x00073400011a7983 */ /* 0x000ee80000100800 */
[----:B------:R0:W3:Y:S02]  /*cbd0*/  @!P0 LDG.E.U8 R181, desc[UR20][R8.64] ;  /* 0x0000001408b58981 */ /* 0x0000e4000c1e1100 */
[----:B0-----:R-:W-:-:S02]  /*cbe0*/  IADD3 R8, P1, R7, R13, RZ ;  /* 0x0000000d07087210 */ /* 0x001fc40007f3e0ff */
[----:B------:R-:W-:Y:S02]  /*cbf0*/  PRMT R178, RZ, 0x7610, R178 ;  /* 0x00007610ffb27816 */ /* 0x000fe400000000b2 */
[----:B------:R-:W-:Y:S02]  /*cc00*/  PRMT R177, RZ, 0x7610, R177 ;  /* 0x00007610ffb17816 */ /* 0x000fe400000000b1 */
[----:B------:R-:W-:Y:S02]  /*cc10*/  PRMT R176, RZ, 0x7610, R176 ;  /* 0x00007610ffb07816 */ /* 0x000fe400000000b0 */
[----:B------:R-:W-:Y:S02]  /*cc20*/  PRMT R175, RZ, 0x7610, R175 ;  /* 0x00007610ffaf7816 */ /* 0x000fe400000000af */
[----:B------:R-:W-:Y:S02]  /*cc30*/  PRMT R174, RZ, 0x7610, R174 ;  /* 0x00007610ffae7816 */ /* 0x000fe400000000ae */
[----:B------:R-:W-:Y:S01]  /*cc40*/  PRMT R173, RZ, 0x7610, R173 ;  /* 0x00007610ffad7816 */ /* 0x000fe200000000ad */
[----:B------:R-:W-:Y:S04]  /*cc50*/  STL [R1+0x14a4], R251 ;  /* 0x0014a4fb01007387 */ /* 0x000fe80000100800 */
[----:B------:R-:W-:Y:S04]  /*cc60*/  STL [R1+0x1428], R2 ;  /* 0x0014280201007387 */ /* 0x000fe80000100800 */
[----:B------:R0:W-:Y:S01]  /*cc70*/  STL [R1+0x142c], R4 ;  /* 0x00142c0401007387 */ /* 0x0001e20000100800 */
[----:B--2---:R-:W-:-:S05]  /*cc80*/  IMAD.X R9, R24, 0x1, R12, P1 ;  /* 0x0000000118097824 */ /* 0x004fca00008e060c */
[----:B------:R4:W2:Y:S02]  /*cc90*/  @!P0 LDG.E.U8 R180, desc[UR20][R8.64] ;  /* 0x0000001408b48981 */ /* 0x0008a4000c1e1100 */
[----:B----4-:R-:W-:-:S05]  /*cca0*/  IADD3 R8, P1, R7, R11, RZ ;  /* 0x0000000b07087210 */ /* 0x010fca0007f3e0ff */
[----:B------:R-:W-:-:S05]  /*ccb0*/  IMAD.X R9, R24, 0x1, R10, P1 ;  /* 0x0000000118097824 */ /* 0x000fca00008e060a */
[----:B------:R1:W4:Y:S02]  /*ccc0*/  @!P0 LDG.E.U8 R179, desc[UR20][R8.64] ;  /* 0x0000001408b38981 */ /* 0x000324000c1e1100 */
[----:B-1----:R-:W-:-:S05]  /*ccd0*/  IADD3 R8, P1, R7, R252, RZ ;  /* 0x000000fc07087210 */ /* 0x002fca0007f3e0ff */
        /* <DEDUP_REMOVED lines=18> */
[----:B------:R-:W-:Y:S01]  /*ce00*/  IMAD.X R9, R24, 0x1, R227, P1 ;  /* 0x0000000118097824 */ /* 0x000fe200008e06e3 */
[----:B------:R-:W-:-:S05]  /*ce10*/  IADD3 R12, P1, R7, R2, RZ ;  /* 0x00000002070c7210 */ /* 0x000fca0007f3e0ff */
[----:B------:R-:W-:Y:S02]  /*ce20*/  IMAD.X R13, R24, 0x1, R4, P1 ;  /* 0x00000001180d7824 */ /* 0x000fe400008e0604 */
[----:B0-----:R-:W3:Y:S01]  /*ce30*/  LDL.LU R4, [R1+0x754] ;  /* 0x0007540001047983 */ /* 0x001ee20000300800 */
[----:B------:R-:W-:-:S03]  /*ce40*/  IADD3 R10, P1, R7, R0, RZ ;  /* 0x00000000070a7210 */ /* 0x000fc60007f3e0ff */
[----:B------:R-:W-:Y:S02]  /*ce50*/  STL [R1+0x1430], R0 ;  /* 0x0014300001007387 */ /* 0x000fe40000100800 */
[----:B------:R-:W-:Y:S02]  /*ce60*/  IMAD.X R11, R24, 0x1, R6, P1 ;  /* 0x00000001180b7824 */ /* 0x000fe400008e0606 */
[----:B------:R0:W-:Y:S01]  /*ce70*/  STL [R1+0x1434], R6 ;  /* 0x0014340601007387 */ /* 0x0001e20000100800 */
[----:B------:R-:W-:Y:S02]  /*ce80*/  PRMT R172, RZ, 0x7610, R172 ;  /* 0x00007610ffac7816 */ /* 0x000fe400000000ac */
[----:B------:R-:W-:-:S04]  /*ce90*/  PRMT R170, RZ, 0x7610, R170 ;  /* 0x00007610ffaa7816 */ /* 0x000fc800000000aa */
[----:B------:R1:W4:Y:S04]  /*cea0*/  @!P0 LDG.E.U8 R172, desc[UR20][R8.64] ;  /* 0x0000001408ac8981 */ /* 0x000328000c1e1100 */
[----:B0-----:R-:W2:Y:S01]  /*ceb0*/  LDL.LU R6, [R1+0x744] ;  /* 0x0007440001067983 */ /* 0x001ea20000300800 */
[----:B------:R-:W-:-:S03]  /*cec0*/  PRMT R169, RZ, 0x7610, R169 ;  /* 0x00007610ffa97816 */ /* 0x000fc600000000a9 */
[----:B------:R-:W4:Y:S01]  /*ced0*/  @!P0 LDG.E.U8 R170, desc[UR20][R10.64] ;  /* 0x000000140aaa8981 */ /* 0x000f22000c1e1100 */
[----:B-1----:R-:W-:-:S05]  /*cee0*/  IADD3 R8, P1, R7, R27, RZ ;  /* 0x0000001b07087210 */ /* 0x002fca0007f3e0ff */
[----:B------:R-:W-:Y:S01]  /*cef0*/  IMAD.X R9, R24, 0x1, R224, P1 ;  /* 0x0000000118097824 */ /* 0x000fe200008e06e0 */
[----:B------:R-:W4:Y:S04]  /*cf00*/  LDL R10, [R1+0x704] ;  /* 0x00070400010a7983 */ /* 0x000f280000100800 */
[----:B------:R3:W4:Y:S04]  /*cf10*/  @!P0 LDG.E.U8 R169, desc[UR20][R8.64] ;  /* 0x0000001408a98981 */ /* 0x000728000c1e1100 */
[----:B------:R-:W4:Y:S04]  /*cf20*/  LDL.LU R0, [R1+0x710] ;  /* 0x0007100001007983 */ /* 0x000f280000300800 */
[----:B------:R-:W4:Y:S04]  /*cf30*/  LDL.LU R2, [R1+0x720] ;  /* 0x0007200001027983 */ /* 0x000f280000300800 */
[----:B------:R0:W-:Y:S04]  /*cf40*/  STL [R1+0x1438], R224 ;  /* 0x001438e001007387 */ /* 0x0001e80000100800 */
[----:B0-----:R-:W4:Y:S01]  /*cf50*/  LDL.LU R224, [R1+0x700] ;  /* 0x0007000001e07983 */ /* 0x001f220000300800 */
[----:B---3--:R-:W-:-:S03]  /*cf60*/  IADD3 R8, P1, R7, R4, RZ ;  /* 0x0000000407087210 */ /* 0x008fc60007f3e0ff */
[----:B------:R-:W-:Y:S02]  /*cf70*/  STL [R1+0x143c], R4 ;  /* 0x00143c0401007387 */ /* 0x000fe40000100800 */
[----:B------:R-:W-:Y:S02]  /*cf80*/  IMAD.X R9, R24, 0x1, R14, P1 ;  /* 0x0000000118097824 */ /* 0x000fe400008e060e */
[----:B------:R0:W-:Y:S04]  /*cf90*/  STL [R1+0x1440], R14 ;  /* 0x0014400e01007387 */ /* 0x0001e80000100800 */
[----:B0-----:R-:W3:Y:S01]  /*cfa0*/  LDL.LU R14, [R1+0x724] ;  /* 0x00072400010e7983 */ /* 0x001ee20000300800 */
[----:B------:R-:W-:-:S06]  /*cfb0*/  PRMT R168, RZ, 0x7610, R168 ;  /* 0x00007610ffa87816 */ /* 0x000fcc00000000a8 */
[----:B------:R0:W4:Y:S04]  /*cfc0*/  @!P0 LDG.E.U8 R168, desc[UR20][R8.64] ;  /* 0x0000001408a88981 */ /* 0x000128000c1e1100 */
[----:B--2---:R-:W-:Y:S01]  /*cfd0*/  STL [R1+0x1444], R6 ;  /* 0x0014440601007387 */ /* 0x004fe20000100800 */
[----:B0-----:R-:W-:-:S03]  /*cfe0*/  IADD3 R8, P1, R7, R6, RZ ;  /* 0x0000000607087210 */ /* 0x001fc60007f3e0ff */
[----:B------:R0:W-:Y:S02]  /*cff0*/  STL [R1+0x1448], R223 ;  /* 0x001448df01007387 */ /* 0x0001e40000100800 */
[----:B------:R-:W-:Y:S01]  /*d000*/  IMAD.X R9, R24, 0x1, R223, P1 ;  /* 0x0000000118097824 */ /* 0x000fe200008e06df */
[----:B------:R-:W-:Y:S01]  /*d010*/  PRMT R167, RZ, 0x7610, R167 ;  /* 0x00007610ffa77816 */ /* 0x000fe200000000a7 */
[----:B0-----:R-:W2:Y:S05]  /*d020*/  LDL.LU R223, [R1+0x714] ;  /* 0x0007140001df7983 */ /* 0x001eaa0000300800 */
[----:B------:R0:W2:Y:S01]  /*d030*/  @!P0 LDG.E.U8 R167, desc[UR20][R8.64] ;  /* 0x0000001408a78981 */ /* 0x0000a2000c1e1100 */
[----:B------:R-:W-:-:S03]  /*d040*/  PRMT R166, RZ, 0x7610, R166 ;  /* 0x00007610ffa67816 */ /* 0x000fc600000000a6 */
[----:B------:R-:W2:Y:S04]  /*d050*/  LDL R11, [R1+0x6d4] ;  /* 0x0006d400010b7983 */ /* 0x000ea80000100800 */
[----:B------:R-:W2:Y:S01]  /*d060*/  LDL.LU R6, [R1+0x6e0] ;  /* 0x0006e00001067983 */ /* 0x000ea20000300800 */
[----:B0-----:R-:W-:-:S03]  /*d070*/  IADD3 R8, P1, R7, R26, RZ ;  /* 0x0000001a07087210 */ /* 0x001fc60007f3e0ff */
[----:B------:R-:W2:Y:S02]  /*d080*/  LDL.LU R4, [R1+0x6f0] ;  /* 0x0006f00001047983 */ /* 0x000ea40000300800 */
[----:B------:R-:W-:Y:S02]  /*d090*/  IMAD.X R9, R24, 0x1, R5, P1 ;  /* 0x0000000118097824 */ /* 0x000fe400008e0605 */
[----:B------:R0:W-:Y:S04]  /*d0a0*/  STL [R1+0x144c], R5 ;  /* 0x00144c0501007387 */ /* 0x0001e80000100800 */
[----:B------:R3:W2:Y:S04]  /*d0b0*/  @!P0 LDG.E.U8 R166, desc[UR20][R8.64] ;  /* 0x0000001408a68981 */ /* 0x0006a8000c1e1100 */
[----:B0-----:R-:W2:Y:S01]  /*d0c0*/  LDL.LU R5, [R1+0x6d0] ;  /* 0x0006d00001057983 */ /* 0x001ea20000300800 */
[----:B---3--:R-:W-:-:S03]  /*d0d0*/  IADD3 R8, P1, R7, R14, RZ ;  /* 0x0000000e07087210 */ /* 0x008fc60007f3e0ff */
[----:B------:R-:W-:Y:S02]  /*d0e0*/  STL [R1+0x1450], R14 ;  /* 0x0014500e01007387 */ /* 0x000fe40000100800 */
[----:B----4-:R-:W-:Y:S02]  /*d0f0*/  IMAD.X R9, R24, 0x1, R2, P1 ;  /* 0x0000000118097824 */ /* 0x010fe400008e0602 */
        /* <DEDUP_REMOVED lines=10> */
[----:B------:R0:W4:Y:S01]  /*d1a0*/  @!P0 LDG.E.U8 R164, desc[UR20][R8.64] ;  /* 0x0000001408a48981 */ /* 0x000122000c1e1100 */
[----:B------:R-:W-:-:S02]  /*d1b0*/  PRMT R163, RZ, 0x7610, R163 ;  /* 0x00007610ffa37816 */ /* 0x000fc400000000a3 */
[C---:B0-----:R-:W-:Y:S02]  /*d1c0*/  IADD3 R8, P1, R7.reuse, R10, RZ ;  /* 0x0000000a07087210 */ /* 0x041fe40007f3e0ff */
[----:B------:R-:W4:Y:S03]  /*d1d0*/  LDL R10, [R1+0x6a4] ;  /* 0x0006a400010a7983 */ /* 0x000f260000100800 */
[----:B------:R-:W-:Y:S01]  /*d1e0*/  IMAD.X R9, R24, 0x1, R224, P1 ;  /* 0x0000000118097824 */ /* 0x000fe200008e06e0 */
[----:B------:R-:W4:Y:S04]  /*d1f0*/  LDL.LU R223, [R1+0x6b0] ;  /* 0x0006b00001df7983 */ /* 0x000f280000300800 */
[----:B------:R3:W4:Y:S04]  /*d200*/  @!P0 LDG.E.U8 R163, desc[UR20][R8.64] ;  /* 0x0000001408a38981 */ /* 0x000728000c1e1100 */
        /* <DEDUP_REMOVED lines=17> */
[----:B------:R-:W-:-:S02]  /*d320*/  PRMT R160, RZ, 0x7610, R160 ;  /* 0x00007610ffa07816 */ /* 0x000fc400000000a0 */
[C---:B0-----:R-:W-:Y:S02]  /*d330*/  IADD3 R8, P1, R7.reuse, R11, RZ ;  /* 0x0000000b07087210 */ /* 0x041fe40007f3e0ff */
[----:B------:R-:W2:Y:S03]  /*d340*/  LDL R11, [R1+0x674] ;  /* 0x00067400010b7983 */ /* 0x000ea60000100800 */
[----:B------:R-:W-:Y:S01]  /*d350*/  IMAD.X R9, R24, 0x1, R5, P1 ;  /* 0x0000000118097824 */ /* 0x000fe200008e0605 */
[----:B------:R-:W2:Y:S04]  /*d360*/  LDL.LU R0, [R1+0x680] ;  /* 0x0006800001007983 */ /* 0x000ea80000300800 */
[----:B------:R3:W2:Y:S04]  /*d370*/  @!P0 LDG.E.U8 R160, desc[UR20][R8.64] ;  /* 0x0000001408a08981 */ /* 0x0006a8000c1e1100 */
[----:B------:R-:W2:Y:S04]  /*d380*/  LDL.LU R2, [R1+0x690] ;  /* 0x0006900001027983 */ /* 0x000ea80000300800 */
[----:B------:R0:W-:Y:S04]  /*d390*/  STL [R1+0x1474], R5 ;  /* 0x0014740501007387 */ /* 0x0001e80000100800 */
        /* <DEDUP_REMOVED lines=39> */
[----:B------:R-:W2:Y:S04]  /*d610*/  LDL.LU R223, [R1+0x620] ;  /* 0x0006200001df7983 */ /* 0x000ea80000300800 */
[----:B------:R-:W2:Y:S01]  /*d620*/  LDL.LU R14, [R1+0x630] ;  /* 0x00063000010e7983 */ /* 0x000ea20000300800 */
[----:B0-----:R-:W-:-:S05]  /*d630*/  IADD3 R8, P1, R7, R11, RZ ;  /* 0x0000000b07087210 */ /* 0x001fca0007f3e0ff */
[----:B------:R-:W-:Y:S01]  /*d640*/  IMAD.X R9, R24, 0x1, R5, P1 ;  /* 0x0000000118097824 */ /* 0x000fe200008e0605 */
[----:B------:R0:W-:Y:S04]  /*d650*/  STL [R1+0x149c], R5 ;  /* 0x00149c0501007387 */ /* 0x0001e80000100800 */
[----:B------:R3:W2:Y:S04]  /*d660*/  @!P0 LDG.E.U8 R154, desc[UR20][R8.64] ;  /* 0x00000014089a8981 */ /* 0x0006a8000c1e1100 */
[----:B0-----:R-:W2:Y:S01]  /*d670*/  LDL.LU R5, [R1+0x610] ;  /* 0x0006100001057983 */ /* 0x001ea20000300800 */
[----:B------:R-:W-:-:S02]  /*d680*/  LOP3.LUT R220, R220, 0xffff, RZ, 0xc0, !PT ;  /* 0x0000ffffdcdc7812 */ /* 0x000fc400078ec0ff */
[----:B------:R-:W-:-:S04]  /*d690*/  LOP3.LUT R219, R219, 0xffff, RZ, 0xc0, !PT ;  /* 0x0000ffffdbdb7812 */ /* 0x000fc800078ec0ff */
[----:B------:R-:W-:Y:S02]  /*d6a0*/  PRMT R219, R220, 0x3340, R219 ;  /* 0x00003340dcdb7816 */ /* 0x000fe400000000db */
[----:B------:R-:W-:Y:S02]  /*d6b0*/  LOP3.LUT R218, R218, 0xffff, RZ, 0xc0, !PT ;  /* 0x0000ffffdada7812 */ /* 0x000fe400078ec0ff */
[----:B------:R-:W-:-:S04]  /*d6c0*/  LOP3.LUT R217, R217, 0xffff, RZ, 0xc0, !PT ;  /* 0x0000ffffd9d97812 */ /* 0x000fc800078ec0ff */
[----:B------:R-:W-:Y:S02]  /*d6d0*/  PRMT R217, R218, 0x3340, R217 ;  /* 0x00003340dad97816 */ /* 0x000fe400000000d9 */
[----:B------:R-:W-:Y:S02]  /*d6e0*/  LOP3.LUT R216, R216, 0xffff, RZ, 0xc0, !PT ;  /* 0x0000ffffd8d87812 */ /* 0x000fe400078ec0ff */
[----:B------:R-:W-:-:S04]  /*d6f0*/  LOP3.LUT R215, R215, 0xffff, RZ, 0xc0, !PT ;  /* 0x0000ffffd7d77812 */ /* 0x000fc800078ec0ff */
[----:B------:R-:W-:Y:S02]  /*d700*/  PRMT R215, R216, 0x3340, R215 ;  /* 0x00003340d8d77816 */ /* 0x000fe400000000d7 */
[----:B---3--:R-:W-:Y:S01]  /*d710*/  IADD3 R8, P1, R7, R2, RZ ;  /* 0x0000000207087210 */ /* 0x008fe20007f3e0ff */
[----:B------:R0:W-:Y:S04]  /*d720*/  STL [R1+0x14a0], R2 ;  /* 0x0014a00201007387 */ /* 0x0001e80000100800 */
[----:B0-----:R-:W3:Y:S04]  /*d730*/  LDL.LU R2, [R1+0x634] ;  /* 0x0006340001027983 */ /* 0x001ee80000300800 */
[----:B------:R-:W3:Y:S04]  /*d740*/  LDL.LU R251, [R1+0x604] ;  /* 0x0006040001fb7983 */ /* 0x000ee80000300800 */
[----:B------:R-:W3:Y:S04]  /*d750*/  LDL.LU R220, [R1+0x624] ;  /* 0x0006240001dc7983 */ /* 0x000ee80000300800 */
[----:B------:R-:W3:Y:S04]  /*d760*/  LDL.LU R218, [R1+0x614] ;  /* 0x0006140001da7983 */ /* 0x000ee80000300800 */
[----:B------:R-:W3:Y:S01]  /*d770*/  LDL.LU R216, [R1+0x600] ;  /* 0x0006000001d87983 */ /* 0x000ee20000300800 */
[----:B------:R-:W-:Y:S01]  /*d780*/  PRMT R153, RZ, 0x7610, R153 ;  /* 0x00007610ff997816 */ /* 0x000fe20000000099 */
[----:B----4-:R-:W-:-:S05]  /*d790*/  IMAD.X R9, R24, 0x1, R4, P1 ;  /* 0x0000000118097824 */ /* 0x010fca00008e0604 */
[----:B------:R2:W4:Y:S01]  /*d7a0*/  @!P0 LDG.E.U8 R153, desc[UR20][R8.64] ;  /* 0x0000001408998981 */ /* 0x000522000c1e1100 */
[----:B------:R-:W-:Y:S02]  /*d7b0*/  PRMT R152, RZ, 0x7610, R152 ;  /* 0x00007610ff987816 */ /* 0x000fe40000000098 */
[----:B--2---:R-:W-:-:S05]  /*d7c0*/  IADD3 R8, P1, R7, R0, RZ ;  /* 0x0000000007087210 */ /* 0x004fca0007f3e0ff */
[----:B------:R-:W-:-:S05]  /*d7d0*/  IMAD.X R9, R24, 0x1, R6, P1 ;  /* 0x0000000118097824 */ /* 0x000fca00008e0606 */
[----:B------:R0:W2:Y:S01]  /*d7e0*/  @!P0 LDG.E.U8 R152, desc[UR20][R8.64] ;  /* 0x0000001408988981 */ /* 0x0000a2000c1e1100 */
[----:B------:R-:W-:Y:S02]  /*d7f0*/  PRMT R23, RZ, 0x7610, R23 ;  /* 0x00007610ff177816 */ /* 0x000fe40000000017 */
[----:B0-----:R-:W-:-:S05]  /*d800*/  IADD3 R8, P1, R7, R10, RZ ;  /* 0x0000000a07087210 */ /* 0x001fca0007f3e0ff */
[----:B------:R-:W-:-:S05]  /*d810*/  IMAD.X R9, R24, 0x1, R224, P1 ;  /* 0x0000000118097824 */ /* 0x000fca00008e06e0 */
[----:B------:R-:W2:Y:S01]  /*d820*/  @!P0 LDG.E.U8 R23, desc[UR20][R8.64] ;  /* 0x0000001408178981 */ /* 0x000ea2000c1e1100 */
[----:B------:R-:W-:Y:S02]  /*d830*/  PRMT R22, RZ, 0x7610, R22 ;  /* 0x00007610ff167816 */ /* 0x000fe40000000016 */
[----:B------:R-:W-:Y:S02]  /*d840*/  PRMT R21, RZ, 0x7610, R21 ;  /* 0x00007610ff157816 */ /* 0x000fe40000000015 */
[----:B------:R-:W-:Y:S02]  /*d850*/  PRMT R20, RZ, 0x7610, R20 ;  /* 0x00007610ff147816 */ /* 0x000fe40000000014 */
[----:B------:R-:W-:Y:S02]  /*d860*/  PRMT R19, RZ, 0x7610, R19 ;  /* 0x00007610ff137816 */ /* 0x000fe40000000013 */
[----:B------:R-:W-:Y:S02]  /*d870*/  PRMT R18, RZ, 0x7610, R18 ;  /* 0x00007610ff127816 */ /* 0x000fe40000000012 */
[----:B------:R-:W-:-:S02]  /*d880*/  PRMT R17, RZ, 0x7610, R17 ;  /* 0x00007610ff117816 */ /* 0x000fc40000000011 */
[----:B------:R-:W-:Y:S02]  /*d890*/  PRMT R16, RZ, 0x7610, R16 ;  /* 0x00007610ff107816 */ /* 0x000fe40000000010 */
[----:B------:R-:W-:Y:S02]  /*d8a0*/  PRMT R15, RZ, 0x7610, R15 ;  /* 0x00007610ff0f7816 */ /* 0x000fe4000000000f */
[----:B------:R-:W-:Y:S02]  /*d8b0*/  PRMT R171, RZ, 0x7610, R171 ;  /* 0x00007610ffab7816 */ /* 0x000fe400000000ab */
[----:B------:R-:W-:Y:S02]  /*d8c0*/  LOP3.LUT R214, R214, 0xffff, RZ, 0xc0, !PT ;  /* 0x0000ffffd6d67812 */ /* 0x000fe400078ec0ff */
[----:B------:R-:W-:Y:S02]  /*d8d0*/  LOP3.LUT R213, R213, 0xffff, RZ, 0xc0, !PT ;  /* 0x0000ffffd5d57812 */ /* 0x000fe400078ec0ff */
[----:B------:R0:W4:Y:S01]  /*d8e0*/  @!P0 LDG.E.U8 R171, desc[UR20][R12.64] ;  /* 0x000000140cab8981 */ /* 0x000122000c1e1100 */
        /* <DEDUP_REMOVED lines=8> */
[----:B0-----:R-:W-:Y:S02]  /*d970*/  PRMT R13, RZ, 0x7610, R13 ;  /* 0x00007610ff0d7816 */ /* 0x001fe4000000000d */
[----:B------:R-:W-:Y:S02]  /*d980*/  PRMT R12, RZ, 0x7610, R12 ;  /* 0x00007610ff0c7816 */ /* 0x000fe4000000000c */
[----:B------:R-:W-:Y:S02]  /*d990*/  PRMT R213, R214, 0x3340, R213 ;  /* 0x00003340d6d57816 */ /* 0x000fe400000000d5 */
[----:B------:R-:W-:Y:S02]  /*d9a0*/  PRMT R210, R212, 0x3340, R210 ;  /* 0x00003340d4d27816 */ /* 0x000fe400000000d2 */
[----:B------:R-:W-:-:S02]  /*d9b0*/  PRMT R208, R211, 0x3340, R208 ;  /* 0x00003340d3d07816 */ /* 0x000fc400000000d0 */
[----:B------:R-:W-:Y:S02]  /*d9c0*/  PRMT R206, R209, 0x3340, R206 ;  /* 0x00003340d1ce7816 */ /* 0x000fe400000000ce */
[----:B------:R-:W-:Y:S02]  /*d9d0*/  PRMT R205, R207, 0x3340, R205 ;  /* 0x00003340cfcd7816 */ /* 0x000fe400000000cd */
[----:B---3--:R-:W-:-:S05]  /*d9e0*/  IADD3 R8, P1, R7, R2, RZ ;  /* 0x0000000207087210 */ /* 0x008fca0007f3e0ff */
[----:B------:R-:W-:-:S05]  /*d9f0*/  IMAD.X R9, R24, 0x1, R14, P1 ;  /* 0x0000000118097824 */ /* 0x000fca00008e060e */
[----:B------:R0:W3:Y:S02]  /*da00*/  @!P0 LDG.E.U8 R22, desc[UR20][R8.64] ;  /* 0x0000001408168981 */ /* 0x0000e4000c1e1100 */
[----:B0-----:R-:W-:-:S05]  /*da10*/  IADD3 R8, P1, R7, R220, RZ ;  /* 0x000000dc07087210 */ /* 0x001fca0007f3e0ff */
        /* <DEDUP_REMOVED lines=21> */
[----:B------:R-:W-:Y:S01]  /*db70*/  IMAD.X R9, R24, 0x1, R233, P1 ;  /* 0x0000000118097824 */ /* 0x000fe200008e06e9 */
[----:B------:R-:W-:-:S04]  /*db80*/  IADD3 R10, P1, R7, R230, RZ ;  /* 0x000000e6070a7210 */ /* 0x000fc80007f3e0ff */
[----:B------:R0:W3:Y:S01]  /*db90*/  @!P0 LDG.E.U8 R13, desc[UR20][R8.64] ;  /* 0x00000014080d8981 */ /* 0x0000e2000c1e1100 */
[----:B------:R-:W-:Y:S02]  /*dba0*/  IMAD.X R11, R24, 0x1, R229, P1 ;  /* 0x00000001180b7824 */ /* 0x000fe400008e06e5 */
[----:B------:R-:W1:Y:S03]  /*dbb0*/  S2R R24, SR_TID.X ;  /* 0x0000000000187919 */ /* 0x000e660000002100 */
[----:B------:R2:W3:Y:S01]  /*dbc0*/  @!P0 LDG.E.U8 R12, desc[UR20][R10.64] ;  /* 0x000000140a0c8981 */ /* 0x0004e2000c1e1100 */
[----:B0-----:R-:W-:Y:S02]  /*dbd0*/  PRMT R8, R219, 0x5410, R217 ;  /* 0x00005410db087816 */ /* 0x001fe400000000d9 */
[----:B------:R-:W-:Y:S02]  /*dbe0*/  PRMT R9, R215, 0x5410, R213 ;  /* 0x00005410d7097816 */ /* 0x000fe400000000d5 */
[----:B--2---:R-:W-:-:S02]  /*dbf0*/  PRMT R10, R210, 0x5410, R208 ;  /* 0x00005410d20a7816 */ /* 0x004fc400000000d0 */
[----:B------:R-:W-:-:S05]  /*dc00*/  PRMT R11, R206, 0x5410, R205 ;  /* 0x00005410ce0b7816 */ /* 0x000fca00000000cd */
[----:B------:R0:W-:Y:S01]  /*dc10*/  STS.128 [R25+UR4+0x1000], R8 ;  /* 0x0010000819007988 */ /* 0x0001e20008000c04 */
[----:B-1----:R-:W-:-:S05]  /*dc20*/  LOP3.LUT R24, R24, 0x7f, RZ, 0xc0, !PT ;  /* 0x0000007f18187812 */ /* 0x002fca00078ec0ff */
[----:B------:R-:W-:Y:S01]  /*dc30*/  STS.U8 [R24+UR4+0x2000], R203 ;  /* 0x002000cb18007988 */ /* 0x000fe20008000004 */
[----:B------:R-:W-:Y:S01]  /*dc40*/  UMOV UR9, 0xc0000010 ;  /* 0xc000001000097882 */ /* 0x000fe20000000000 */
[----:B------:R-:W-:Y:S01]  /*dc50*/  UMOV UR14, UR10 ;  /* 0x0000000a000e7c82 */ /* 0x000fe20008000000 */
[----:B------:R-:W-:Y:S01]  /*dc60*/  UMOV UR15, UR11 ;  /* 0x0000000b000f7c82 */ /* 0x000fe20008000000 */
[----:B------:R-:W-:Y:S01]  /*dc70*/  STS.U8 [R24+UR4+0x2100], R202 ;  /* 0x002100ca18007988 */ /* 0x000fe20008000004 */
[----:B------:R-:W-:Y:S01]  /*dc80*/  UMOV UR18, UR10 ;  /* 0x0000000a00127c82 */ /* 0x000fe20008000000 */
[----:B------:R-:W-:Y:S01]  /*dc90*/  UMOV UR19, UR11 ;  /* 0x0000000b00137c82 */ /* 0x000fe20008000000 */
[----:B------:R-:W-:Y:S01]  /*dca0*/  IADD3 R226, P5, R226, UR7, RZ ;  /* 0x00000007e2e27c10 */ /* 0x000fe2000ffbe0ff */
[----:B------:R-:W-:Y:S01]  /*dcb0*/  STS.U8 [R24+UR4+0x2200], R201 ;  /* 0x002200c918007988 */ /* 0x000fe20008000004 */
[----:B------:R-:W-:Y:S01]  /*dcc0*/  IMAD.MOV.U32 R208, RZ, RZ, R216 ;  /* 0x000000ffffd07224 */ /* 0x000fe200078e00d8 */
[----:B------:R-:W-:Y:S01]  /*dcd0*/  IADD3 R228, P6, R228, UR7, RZ ;  /* 0x00000007e4e47c10 */ /* 0x000fe2000ffde0ff */
[----:B------:R-:W-:Y:S01]  /*dce0*/  UMOV UR26, UR10 ;  /* 0x0000000a001a7c82 */ /* 0x000fe20008000000 */
[----:B------:R-:W-:Y:S01]  /*dcf0*/  STS.U8 [R24+UR4+0x2300], R200 ;  /* 0x002300c818007988 */ /* 0x000fe20008000004 */
[----:B------:R-:W-:Y:S01]  /*dd00*/  IADD3 R230, P0, R230, UR7, RZ ;  /* 0x00000007e6e67c10 */ /* 0x000fe2000ff1e0ff */
[----:B------:R-:W-:Y:S01]  /*dd10*/  UMOV UR27, UR11 ;  /* 0x0000000b001b7c82 */ /* 0x000fe20008000000 */
[----:B------:R-:W-:Y:S01]  /*dd20*/  IADD3 R232, P1, R232, UR7, RZ ;  /* 0x00000007e8e87c10 */ /* 0x000fe2000ff3e0ff */
[----:B------:R-:W-:Y:S01]  /*dd30*/  STS.U8 [R24+UR4+0x2400], R199 ;  /* 0x002400c718007988 */ /* 0x000fe20008000004 */
[----:B------:R-:W-:Y:S01]  /*dd40*/  IADD3 R234, P2, R234, UR7, RZ ;  /* 0x00000007eaea7c10 */ /* 0x000fe2000ff5e0ff */
[----:B0-----:R-:W0:Y:S02]  /*dd50*/  LDC R8, c[0x0][0x238] ;  /* 0x00008e00ff087b82 */ /* 0x001e240000000800 */
[----:B------:R-:W-:Y:S04]  /*dd60*/  STS.U8 [R24+UR4+0x2500], R198 ;  /* 0x002500c618007988 */ /* 0x000fe80008000004 */
        /* <DEDUP_REMOVED lines=25> */
[----:B------:R1:W-:Y:S04]  /*df00*/  STS.U8 [R24+UR4+0x3f00], R172 ;  /* 0x003f00ac18007988 */ /* 0x0003e80008000004 */
[----:B-1----:R-:W2:Y:S04]  /*df10*/  LDL.LU.64 R24, [R1] ;  /* 0x0000000001187983 */ /* 0x002ea80000300a00 */
[----:B------:R-:W4:Y:S04]  /*df20*/  LDL.LU.64 R26, [R1+0x8] ;  /* 0x00000800011a7983 */ /* 0x000f280000300a00 */
[----:B------:R-:W3:Y:S04]  /*df30*/  LDL.LU.64 R28, [R1+0x10] ;  /* 0x00001000011c7983 */ /* 0x000ee80000300a00 */
[----:B------:R-:W2:Y:S04]  /*df40*/  LDL.LU.64 R30, [R1+0x18] ;  /* 0x00001800011e7983 */ /* 0x000ea80000300a00 */
        /* <DEDUP_REMOVED lines=60> */
[----:B--2---:R-:W-:Y:S04]  /*e310*/  STL.64 [R1+0x18a0], R150 ;  /* 0x0018a09601007387 */ /* 0x004fe80000100a00 */
[----:B---3--:R-:W-:Y:S04]  /*e320*/  STL.64 [R1+0x1898], R148 ;  /* 0x0018989401007387 */ /* 0x008fe80000100a00 */
[----:B----4-:R-:W-:Y:S04]  /*e330*/  STL.64 [R1+0x1890], R146 ;  /* 0x0018909201007387 */ /* 0x010fe80000100a00 */
        /* <DEDUP_REMOVED lines=61> */
[----:B-1----:R-:W2:Y:S04]  /*e710*/  LDL.LU.64 R24, [R1+0x200] ;  /* 0x0002000001187983 */ /* 0x002ea80000300a00 */
[----:B------:R-:W3:Y:S04]  /*e720*/  LDL.LU.64 R26, [R1+0x208] ;  /* 0x00020800011a7983 */ /* 0x000ee80000300a00 */
[----:B------:R-:W4:Y:S04]  /*e730*/  LDL.LU.64 R28, [R1+0x210] ;  /* 0x00021000011c7983 */ /* 0x000f280000300a00 */
[----:B------:R-:W2:Y:S04]  /*e740*/  LDL.LU.64 R30, [R1+0x218] ;  /* 0x00021800011e7983 */ /* 0x000ea80000300a00 */
        /* <DEDUP_REMOVED lines=60> */
[----:B--2---:R-:W-:Y:S04]  /*eb10*/  STL.64 [R1+0x1aa0], R150 ;  /* 0x001aa09601007387 */ /* 0x004fe80000100a00 */
[----:B----4-:R-:W-:Y:S04]  /*eb20*/  STL.64 [R1+0x1a98], R148 ;  /* 0x001a989401007387 */ /* 0x010fe80000100a00 */
[----:B---3--:R-:W-:Y:S04]  /*eb30*/  STL.64 [R1+0x1a90], R146 ;  /* 0x001a909201007387 */ /* 0x008fe80000100a00 */
        /* <DEDUP_REMOVED lines=62> */
[----:B------:R-:W2:Y:S04]  /*ef20*/  LDL.LU.64 R26, [R1+0x408] ;  /* 0x00040800011a7983 */ /* 0x000ea80000300a00 */
        /* <DEDUP_REMOVED lines=93> */
[----:B------:R-:W-:Y:S01]  /*f500*/  STS.U8 [R221+UR4+0x3e80], R12 ;  /* 0x003e800cdd007988 */ /* 0x000fe20008000004 */
[----:B------:R1:W-:Y:S06]  /*f510*/  MEMBAR.ALL.CTA ;  /* 0x0000000000007992 */ /* 0x0003ec0000008000 */
[----:B-1----:R-:W1:Y:S02]  /*f520*/  FENCE.VIEW.ASYNC.S ;  /* 0x00000000000073c6 */ /* 0x002e640000000000 */
[----:B-1----:R-:W-:Y:S06]  /*f530*/  BAR.SYNC.DEFER_BLOCKING 0x0 ;  /* 0x0000000000007b1d */ /* 0x002fec0000010000 */
[----:B--2---:R-:W-:-:S06]  /*f540*/  WARPGROUP.ARRIVE ;  /* 0x00000000000079c5 */ /* 0x004fcc0000000000 */
[----:B------:R-:W-:Y:S03]  /*f550*/  QGMMA.64x256x32.F32.E5M2.E5M2 R24, gdesc[UR8], R24, gsb0 ;  /* 0x03e00000081879f3 */ /* 0x000fe60008003818 */
[----:B------:R-:W-:Y:S02]  /*f560*/  WARPGROUP.DEPBAR.LE gsb0, 0x0 ;  /* 0x00008000000079c5 */ /* 0x000fe40000010000 */
        /* <DEDUP_REMOVED lines=127> */
[----:B------:R-:W2:Y:S02]  /*fd60*/  LDL.LU.64 R24, [R1+0x18a8] ;  /* 0x0018a80001187983 */ /* 0x000ea40000300a00 */
        /* <DEDUP_REMOVED lines=132> */
[----:B------:R-:W-:Y:S01]  /*105b0*/  QGMMA.64x256x32.F32.E5M2.E5M2 R24, gdesc[UR16], R24, gsb0 ;  /* 0x03e00000101879f3 */ /* 0x000fe20008003818 */
[----:B------:R-:W-:Y:S02]  /*105c0*/  IADD3.X R225, R225, UR6, RZ, P5, !PT ;  /* 0x00000006e1e17c10 */ /* 0x000fe4000affe4ff */
[----:B------:R-:W-:-:S04]  /*105d0*/  IADD3 R240, P5, R240, UR7, RZ ;  /* 0x00000007f0f07c10 */ /* 0x000fc8000ffbe0ff */
[----:B------:R-:W-:Y:S02]  /*105e0*/  IADD3.X R239, R239, UR6, RZ, P5, !PT ;  /* 0x00000006efef7c10 */ /* 0x000fe4000affe4ff */
[----:B------:R-:W-:Y:S01]  /*105f0*/  IADD3 R251, P5, R251, UR7, RZ ;  /* 0x00000007fbfb7c10 */ /* 0x000fe2000ffbe0ff */
[----:B------:R-:W-:Y:S02]  /*10600*/  WARPGROUP.DEPBAR.LE gsb0, 0x0 ;  /* 0x00008000000079c5 */ /* 0x000fe40000010000 */
[----:B------:R-:W-:Y:S04]  /*10610*/  STL.64 [R1], R24 ;  /* 0x0000001801007387 */ /* 0x000fe80000100a00 */
        /* <DEDUP_REMOVED lines=127> */
[----:B------:R-:W3:Y:S04]  /*10e10*/  LDL.LU R216, [R1+0x60c] ;  /* 0x00060c0001d87983 */ /* 0x000ee80000300800 */
[----:B------:R-:W4:Y:S04]  /*10e20*/  LDL.LU R209, [R1+0x61c] ;  /* 0x00061c0001d17983 */ /* 0x000f280000300800 */
[----:B------:R-:W2:Y:S04]  /*10e30*/  LDL.LU R211, [R1+0x62c] ;  /* 0x00062c0001d37983 */ /* 0x000ea80000300800 */
[----:B------:R-:W2:Y:S04]  /*10e40*/  LDL.LU R215, [R1+0x63c] ;  /* 0x00063c0001d77983 */ /* 0x000ea80000300800 */
[----:B------:R-:W2:Y:S04]  /*10e50*/  LDL.LU R213, [R1+0x608] ;  /* 0x0006080001d57983 */ /* 0x000ea80000300800 */
[----:B------:R-:W2:Y:S04]  /*10e60*/  LDL.LU R212, [R1+0x644] ;  /* 0x0006440001d47983 */ /* 0x000ea80000300800 */
[----:B------:R-:W2:Y:S04]  /*10e70*/  LDL.LU R214, [R1+0x64c] ;  /* 0x00064c0001d67983 */ /* 0x000ea80000300800 */
[----:B------:R1:W-:Y:S04]  /*10e80*/  STL [R1+0x604], R251 ;  /* 0x000604fb01007387 */ /* 0x0003e80000100800 */
[----:B-1----:R-:W2:Y:S04]  /*10e90*/  LDL.LU R251, [R1+0x14a4] ;  /* 0x0014a40001fb7983 */ /* 0x002ea80000300800 */
[----:B------:R-:W2:Y:S01]  /*10ea0*/  LDL.LU R219, [R1+0x618] ;  /* 0x0006180001db7983 */ /* 0x000ea20000300800 */
[----:B------:R-:W-:-:S02]  /*10eb0*/  IADD3.X R227, R227, UR6, RZ, P6, !PT ;  /* 0x00000006e3e37c10 */ /* 0x000fc4000b7fe4ff */
[----:B------:R-:W-:Y:S02]  /*10ec0*/  IADD3 R242, P6, R242, UR7, RZ ;  /* 0x00000007f2f27c10 */ /* 0x000fe4000ffde0ff */
[----:B------:R-:W-:Y:S02]  /*10ed0*/  IADD3.X R229, R229, UR6, RZ, P0, !PT ;  /* 0x00000006e5e57c10 */ /* 0x000fe400087fe4ff */
[----:B------:R-:W-:Y:S02]  /*10ee0*/  IADD3 R244, P0, R244, UR7, RZ ;  /* 0x00000007f4f47c10 */ /* 0x000fe4000ff1e0ff */
[----:B------:R-:W-:Y:S02]  /*10ef0*/  IADD3.X R231, R231, UR6, RZ, P1, !PT ;  /* 0x00000006e7e77c10 */ /* 0x000fe40008ffe4ff */
[----:B------:R-:W-:Y:S02]  /*10f00*/  IADD3.X R241, R241, UR6, RZ, P6, !PT ;  /* 0x00000006f1f17c10 */ /* 0x000fe4000b7fe4ff */
[----:B------:R-:W-:-:S02]  /*10f10*/  IADD3 R236, P3, R236, UR7, RZ ;  /* 0x00000007ecec7c10 */ /* 0x000fc4000ff7e0ff */
[----:B------:R-:W-:Y:S02]  /*10f20*/  IADD3 R246, P1, R246, UR7, RZ ;  /* 0x00000007f6f67c10 */ /* 0x000fe4000ff3e0ff */
[----:B------:R-:W-:Y:S02]  /*10f30*/  IADD3 R238, P4, R238, UR7, RZ ;  /* 0x00000007eeee7c10 */ /* 0x000fe4000ff9e0ff */
[----:B------:R-:W-:Y:S02]  /*10f40*/  IADD3.X R233, R233, UR6, RZ, P2, !PT ;  /* 0x00000006e9e97c10 */ /* 0x000fe400097fe4ff */
[----:B------:R-:W-:Y:S02]  /*10f50*/  IADD3.X R243, R243, UR6, RZ, P0, !PT ;  /* 0x00000006f3f37c10 */ /* 0x000fe400087fe4ff */
[----:B------:R-:W-:Y:S02]  /*10f60*/  IADD3 R248, P2, R248, UR7, RZ ;  /* 0x00000007f8f87c10 */ /* 0x000fe4000ff5e0ff */
[----:B------:R-:W-:-:S02]  /*10f70*/  IADD3 R218, P0, R218, UR7, RZ ;  /* 0x00000007dada7c10 */ /* 0x000fc4000ff1e0ff */
[----:B------:R-:W-:Y:S02]  /*10f80*/  IADD3.X R235, R235, UR6, RZ, P3, !PT ;  /* 0x00000006ebeb7c10 */ /* 0x000fe40009ffe4ff */
[----:B------:R-:W-:Y:S02]  /*10f90*/  IADD3.X R245, R245, UR6, RZ, P1, !PT ;  /* 0x00000006f5f57c10 */ /* 0x000fe40008ffe4ff */
[----:B------:R-:W-:Y:S02]  /*10fa0*/  IADD3 R250, P3, R250, UR7, RZ ;  /* 0x00000007fafa7c10 */ /* 0x000fe4000ff7e0ff */
[----:B------:R-:W-:Y:S02]  /*10fb0*/  IADD3.X R237, R237, UR6, RZ, P4, !PT ;  /* 0x00000006eded7c10 */ /* 0x000fe4000a7fe4ff */
[----:B------:R-:W-:Y:S02]  /*10fc0*/  IADD3 R252, P4, R252, UR7, RZ ;  /* 0x00000007fcfc7c10 */ /* 0x000fe4000ff9e0ff */
[----:B------:R-:W-:-:S02]  /*10fd0*/  IADD3.X R247, R247, UR6, RZ, P2, !PT ;  /* 0x00000006f7f77c10 */ /* 0x000fc400097fe4ff */
[----:B------:R-:W-:Y:S02]  /*10fe0*/  IADD3 R220, P2, R220, UR7, RZ ;  /* 0x00000007dcdc7c10 */ /* 0x000fe4000ff5e0ff */
[----:B------:R-:W-:Y:S02]  /*10ff0*/  IADD3.X R249, R249, UR6, RZ, P3, !PT ;  /* 0x00000006f9f97c10 */ /* 0x000fe40009ffe4ff */
[----:B------:R-:W-:Y:S02]  /*11000*/  IADD3.X R208, R208, UR6, RZ, P5, !PT ;  /* 0x00000006d0d07c10 */ /* 0x000fe4000affe4ff */
[----:B------:R-:W-:Y:S02]  /*11010*/  IADD3.X R5, R5, UR6, RZ, P0, !PT ;  /* 0x0000000605057c10 */ /* 0x000fe400087fe4ff */
[----:B------:R-:W-:Y:S02]  /*11020*/  IADD3.X R223, R223, UR6, RZ, P2, !PT ;  /* 0x00000006dfdf7c10 */ /* 0x000fe400097fe4ff */
[----:B---3--:R-:W-:-:S02]  /*11030*/  IADD3 R216, P6, R216, UR7, RZ ;  /* 0x00000007d8d87c10 */ /* 0x008fc4000ffde0ff */
[----:B----4-:R-:W-:-:S03]  /*11040*/  IADD3 R209, P1, R209, UR7, RZ ;  /* 0x00000007d1d17c10 */ /* 0x010fc6000ff3e0ff */
[----:B------:R1:W-:Y:S01]  /*11050*/  STL [R1+0x60c], R216 ;  /* 0x00060cd801007387 */ /* 0x0003e20000100800 */
[----:B--2---:R-:W-:-:S03]  /*11060*/  IADD3 R211, P3, R211, UR7, RZ ;  /* 0x00000007d3d37c10 */ /* 0x004fc6000ff7e0ff */
[----:B-1----:R-:W2:Y:S04]  /*11070*/  LDL.LU R216, [R1+0x65c] ;  /* 0x00065c0001d87983 */ /* 0x002ea80000300800 */
[----:B------:R1:W-:Y:S04]  /*11080*/  STL [R1+0x614], R218 ;  /* 0x000614da01007387 */ /* 0x0003e80000100800 */
[----:B-1----:R-:W3:Y:S04]  /*11090*/  LDL.LU R218, [R1+0x628] ;  /* 0x0006280001da7983 */ /* 0x002ee80000300800 */
[----:B------:R-:W4:Y:S04]  /*110a0*/  LDL.LU R217, [R1+0x66c] ;  /* 0x00066c0001d97983 */ /* 0x000f280000300800 */
[----:B------:R-:W-:Y:S01]  /*110b0*/  STL [R1+0x61c], R209 ;  /* 0x00061cd101007387 */ /* 0x000fe20000100800 */
[----:B------:R-:W-:-:S02]  /*110c0*/  IADD3.X R251, R251, UR6, RZ, P4, !PT ;  /* 0x00000006fbfb7c10 */ /* 0x000fc4000a7fe4ff */
[----:B------:R-:W-:Y:S01]  /*110d0*/  IADD3 R2, P4, R2, UR7, RZ ;  /* 0x0000000702027c10 */ /* 0x000fe2000ff9e0ff */
[----:B------:R-:W4:Y:S04]  /*110e0*/  LDL.LU R207, [R1+0x638] ;  /* 0x0006380001cf7983 */ /* 0x000f280000300800 */
[----:B------:R1:W-:Y:S04]  /*110f0*/  STL [R1+0x624], R220 ;  /* 0x000624dc01007387 */ /* 0x0003e80000100800 */
[----:B-1----:R-:W4:Y:S04]  /*11100*/  LDL.LU R220, [R1+0x674] ;  /* 0x0006740001dc7983 */ /* 0x002f280000300800 */
[----:B------:R-:W4:Y:S04]  /*11110*/  LDL.LU R209, [R1+0x67c] ;  /* 0x00067c0001d17983 */ /* 0x000f280000300800 */
[----:B------:R-:W-:Y:S04]  /*11120*/  STL [R1+0x62c], R211 ;  /* 0x00062cd301007387 */ /* 0x000fe80000100800 */
[----:B------:R1:W-:Y:S04]  /*11130*/  STL [R1+0x634], R2 ;  /* 0x0006340201007387 */ /* 0x0003e80000100800 */
[----:B-1----:R-:W4:Y:S01]  /*11140*/  LDL.LU R2, [R1+0x14a0] ;  /* 0x0014a00001027983 */ /* 0x002f220000300800 */
[----:B------:R-:W-:-:S02]  /*11150*/  IADD3 R215, P5, R215, UR7, RZ ;  /* 0x00000007d7d77c10 */ /* 0x000fc4000ffbe0ff */
[----:B------:R-:W-:Y:S01]  /*11160*/  IADD3.X R213, R213, UR6, RZ, P6, !PT ;  /* 0x00000006d5d57c10 */ /* 0x000fe2000b7fe4ff */
[----:B------:R-:W4:Y:S01]  /*11170*/  LDL.LU R211, [R1+0x648] ;  /* 0x0006480001d37983 */ /* 0x000f220000300800 */
[----:B------:R-:W-:-:S03]  /*11180*/  IADD3 R212, P6, R212, UR7, RZ ;  /* 0x00000007d4d47c10 */ /* 0x000fc6000ffde0ff */
[----:B------:R1:W-:Y:S04]  /*11190*/  STL [R1+0x600], R208 ;  /* 0x000600d001007387 */ /* 0x0003e80000100800 */
[----:B------:R-:W4:Y:S01]  /*111a0*/  LDL.LU R210, [R1+0x68c] ;  /* 0x00068c0001d27983 */ /* 0x000f220000300800 */
[----:B------:R-:W-:-:S03]  /*111b0*/  IADD3 R214, P0, R214, UR7, RZ ;  /* 0x00000007d6d67c10 */ /* 0x000fc6000ff1e0ff */
[----:B------:R-:W-:Y:S01]  /*111c0*/  STL [R1+0x63c], R215 ;  /* 0x00063cd701007387 */ /* 0x000fe20000100800 */
[----:B------:R-:W-:-:S03]  /*111d0*/  IADD3.X R219, R219, UR6, RZ, P1, !PT ;  /* 0x00000006dbdb7c10 */ /* 0x000fc60008ffe4ff */
[----:B-1----:R-:W4:Y:S01]  /*111e0*/  LDL.LU R208, [R1+0x658] ;  /* 0x0006580001d07983 */ /* 0x002f220000300800 */
[----:B------:R-:W-:-:S03]  /*111f0*/  IADD3 R0, P1, R0, UR7, RZ ;  /* 0x0000000700007c10 */ /* 0x000fc6000ff3e0ff */
[----:B------:R-:W-:Y:S04]  /*11200*/  STL [R1+0x608], R213 ;  /* 0x000608d501007387 */ /* 0x000fe80000100800 */
[----:B------:R-:W-:Y:S04]  /*11210*/  STL [R1+0x644], R212 ;  /* 0x000644d401007387 */ /* 0x000fe80000100800 */
[----:B------:R1:W-:Y:S04]  /*11220*/  STL [R1+0x610], R5 ;  /* 0x0006100501007387 */ /* 0x0003e80000100800 */
[----:B-1----:R-:W4:Y:S04]  /*11230*/  LDL.LU R5, [R1+0x149c] ;  /* 0x00149c0001057983 */ /* 0x002f280000300800 */
[----:B------:R-:W4:Y:S04]  /*11240*/  LDL.LU R215, [R1+0x69c] ;  /* 0x00069c0001d77983 */ /* 0x000f280000300800 */
[----:B------:R-:W4:Y:S04]  /*11250*/  LDL.LU R212, [R1+0x668] ;  /* 0x0006680001d47983 */ /* 0x000f280000300800 */
[----:B------:R1:W-:Y:S04]  /*11260*/  STL [R1+0x64c], R214 ;  /* 0x00064cd601007387 */ /* 0x0003e80000100800 */
[----:B-1----:R-:W4:Y:S04]  /*11270*/  LDL.LU R214, [R1+0x6a4] ;  /* 0x0006a40001d67983 */ /* 0x002f280000300800 */
[----:B------:R1:W-:Y:S04]  /*11280*/  STL [R1+0x654], R0 ;  /* 0x0006540001007387 */ /* 0x0003e80000100800 */
[----:B-1----:R-:W4:Y:S04]  /*11290*/  LDL.LU R0, [R1+0x1498] ;  /* 0x0014980001007983 */ /* 0x002f280000300800 */
[----:B------:R-:W-:Y:S04]  /*112a0*/  STL [R1+0x618], R219 ;  /* 0x000618db01007387 */ /* 0x000fe80000100800 */
[----:B------:R1:W-:Y:S04]  /*112b0*/  STL [R1+0x620], R223 ;  /* 0x000620df01007387 */ /* 0x0003e80000100800 */
[----:B-1----:R-:W4:Y:S01]  /*112c0*/  LDL.LU R223, [R1+0x1494] ;  /* 0x0014940001df7983 */ /* 0x002f220000300800 */
[----:B------:R-:W-:-:S03]  /*112d0*/  IADD3.X R14, R14, UR6, RZ, P4, !PT ;  /* 0x000000060e0e7c10 */ /* 0x000fc6000a7fe4ff */
[----:B------:R-:W4:Y:S04]  /*112e0*/  LDL.LU R213, [R1+0x6ac] ;  /* 0x0006ac0001d57983 */ /* 0x000f280000300800 */
[----:B------:R-:W4:Y:S01]  /*112f0*/  LDL.LU R219, [R1+0x678] ;  /* 0x0006780001db7983 */ /* 0x000f220000300800 */
[----:B------:R-:W-:Y:S02]  /*11300*/  IADD3.X R224, R224, UR6, RZ, P6, !PT ;  /* 0x00000006e0e07c10 */ /* 0x000fe4000b7fe4ff */
[----:B------:R-:W-:Y:S02]  /*11310*/  IADD3.X R6, R6, UR6, RZ, P1, !PT ;  /* 0x0000000606067c10 */ /* 0x000fe40008ffe4ff */
[----:B--2---:R-:W-:-:S05]  /*11320*/  IADD3 R216, P2, R216, UR7, RZ ;  /* 0x00000007d8d87c10 */ /* 0x004fca000ff5e0ff */
[----:B------:R1:W-:Y:S01]  /*11330*/  STL [R1+0x65c], R216 ;  /* 0x00065cd801007387 */ /* 0x0003e20000100800 */
[----:B---3--:R-:W-:-:S03]  /*11340*/  IADD3.X R218, R218, UR6, RZ, P3, !PT ;  /* 0x00000006dada7c10 */ /* 0x008fc60009ffe4ff */
[----:B-1----:R-:W2:Y:S04]  /*11350*/  LDL.LU R216, [R1+0x6bc] ;  /* 0x0006bc0001d87983 */ /* 0x002ea80000300800 */
[----:B------:R1:W-:Y:S04]  /*11360*/  STL [R1+0x628], R218 ;  /* 0x000628da01007387 */ /* 0x0003e80000100800 */
[----:B-1----:R-:W3:Y:S01]  /*11370*/  LDL.LU R218, [R1+0x688] ;  /* 0x0006880001da7983 */ /* 0x002ee20000300800 */
[----:B----4-:R-:W-:-:S05]  /*11380*/  IADD3 R2, P3, R2, UR7, RZ ;  /* 0x0000000702027c10 */ /* 0x010fca000ff7e0ff */
[----:B------:R1:W-:Y:S04]  /*11390*/  STL [R1+0x664], R2 ;  /* 0x0006640201007387 */ /* 0x0003e80000100800 */
[----:B-1----:R-:W4:Y:S04]  /*113a0*/  LDL.LU R2, [R1+0x1490] ;  /* 0x0014900001027983 */ /* 0x002f280000300800 */
[----:B------:R1:W-:Y:S04]  /*113b0*/  STL [R1+0x630], R14 ;  /* 0x0006300e01007387 */ /* 0x0003e80000100800 */
[----:B-1----:R-:W2:Y:S01]  /*113c0*/  LDL.LU R14, [R1+0x148c] ;  /* 0x00148c00010e7983 */ /* 0x002ea20000300800 */
[----:B------:R-:W-:-:S02]  /*113d0*/  IADD3 R217, P4, R217, UR7, RZ ;  /* 0x00000007d9d97c10 */ /* 0x000fc4000ff9e0ff */
[----:B------:R-:W-:Y:S02]  /*113e0*/  IADD3.X R207, R207, UR6, RZ, P5, !PT ;  /* 0x00000006cfcf7c10 */ /* 0x000fe4000affe4ff */
[----:B------:R-:W-:Y:S01]  /*113f0*/  IADD3 R220, P5, R220, UR7, RZ ;  /* 0x00000007dcdc7c10 */ /* 0x000fe2000ffbe0ff */
[----:B------:R1:W-:Y:S01]  /*11400*/  STL [R1+0x66c], R217 ;  /* 0x00066cd901007387 */ /* 0x0003e20000100800 */
[----:B------:R-:W-:Y:S02]  /*11410*/  IADD3 R209, P6, R209, UR7, RZ ;  /* 0x00000007d1d17c10 */ /* 0x000fe4000ffde0ff */
[----:B------:R-:W-:Y:S01]  /*11420*/  IADD3.X R211, R211, UR6, RZ, P0, !PT ;  /* 0x00000006d3d37c10 */ /* 0x000fe200087fe4ff */
[----:B-1----:R-:W4:Y:S04]  /*11430*/  LDL.LU R217, [R1+0x6cc] ;  /* 0x0006cc0001d97983 */ /* 0x002f280000300800 */
[----:B------:R1:W-:Y:S04]  /*11440*/  STL [R1+0x674], R220 ;  /* 0x000674dc01007387 */ /* 0x0003e80000100800 */
[----:B------:R-:W-:Y:S04]  /*11450*/  STL [R1+0x638], R207 ;  /* 0x000638cf01007387 */ /* 0x000fe80000100800 */
[----:B-1----:R-:W4:Y:S04]  /*11460*/  LDL.LU R220, [R1+0x698] ;  /* 0x0006980001dc7983 */ /* 0x002f280000300800 */
[----:B------:R1:W-:Y:S04]  /*11470*/  STL [R1+0x640], R224 ;  /* 0x000640e001007387 */ /* 0x0003e80000100800 */
[----:B-1----:R-:W4:Y:S04]  /*11480*/  LDL.LU R224, [R1+0x1488] ;  /* 0x0014880001e07983 */ /* 0x002f280000300800 */
[----:B------:R-:W4:Y:S04]  /*11490*/  LDL.LU R207, [R1+0x6d4] ;  /* 0x0006d40001cf7983 */ /* 0x000f280000300800 */
[----:B------:R1:W-:Y:S04]  /*114a0*/  STL [R1+0x67c], R209 ;  /* 0x00067cd101007387 */ /* 0x0003e80000100800 */
[----:B-1----:R-:W4:Y:S01]  /*114b0*/  LDL.LU R209, [R1+0x6dc] ;  /* 0x0006dc0001d17983 */ /* 0x002f220000300800 */
[----:B------:R-:W-:-:S05]  /*114c0*/  IADD3 R223, P0, R223, UR7, RZ ;  /* 0x00000007dfdf7c10 */ /* 0x000fca000ff1e0ff */
[----:B------:R1:W-:Y:S04]  /*114d0*/  STL [R1+0x684], R223 ;  /* 0x000684df01007387 */ /* 0x0003e80000100800 */
[----:B------:R-:W-:Y:S04]  /*114e0*/  STL [R1+0x648], R211 ;  /* 0x000648d301007387 */ /* 0x000fe80000100800 */
[----:B-1----:R-:W4:Y:S04]  /*114f0*/  LDL.LU R223, [R1+0x1484] ;  /* 0x0014840001df7983 */ /* 0x002f280000300800 */
[----:B------:R1:W-:Y:S04]  /*11500*/  STL [R1+0x650], R6 ;  /* 0x0006500601007387 */ /* 0x0003e80000100800 */
[----:B-1----:R-:W3:Y:S01]  /*11510*/  LDL.LU R6, [R1+0x1480] ;  /* 0x0014800001067983 */ /* 0x002ee20000300800 */
[----:B------:R-:W-:-:S02]  /*11520*/  IADD3.X R208, R208, UR6, RZ, P2, !PT ;  /* 0x00000006d0d07c10 */ /* 0x000fc400097fe4ff */
[----:B------:R-:W-:Y:S01]  /*11530*/  IADD3 R210, P1, R210, UR7, RZ ;  /* 0x00000007d2d27c10 */ /* 0x000fe2000ff3e0ff */
[----:B------:R-:W4:Y:S01]  /*11540*/  LDL.LU R211, [R1+0x6a8] ;  /* 0x0006a80001d37983 */ /* 0x000f220000300800 */
[----:B------:R-:W-:Y:S02]  /*11550*/  IADD3.X R4, R4, UR6, RZ, P3, !PT ;  /* 0x0000000604047c10 */ /* 0x000fe40009ffe4ff */
[----:B------:R-:W-:Y:S02]  /*11560*/  IADD3.X R212, R212, UR6, RZ, P4, !PT ;  /* 0x00000006d4d47c10 */ /* 0x000fe4000a7fe4ff */
[----:B------:R-:W-:Y:S02]  /*11570*/  IADD3 R215, P3, R215, UR7, RZ ;  /* 0x00000007d7d77c10 */ /* 0x000fe4000ff7e0ff */
[----:B------:R-:W-:Y:S02]  /*11580*/  IADD3 R214, P4, R214, UR7, RZ ;  /* 0x00000007d6d67c10 */ /* 0x000fe4000ff9e0ff */
[----:B------:R-:W-:-:S02]  /*11590*/  IADD3.X R5, R5, UR6, RZ, P5, !PT ;  /* 0x0000000605057c10 */ /* 0x000fc4000affe4ff */
[----:B------:R-:W-:Y:S02]  /*115a0*/  IADD3.X R219, R219, UR6, RZ, P6, !PT ;  /* 0x00000006dbdb7c10 */ /* 0x000fe4000b7fe4ff */
[----:B------:R-:W-:Y:S02]  /*115b0*/  IADD3 R213, P5, R213, UR7, RZ ;  /* 0x00000007d5d57c10 */ /* 0x000fe4000ffbe0ff */
[----:B------:R-:W-:Y:S02]  /*115c0*/  IADD3.X R0, R0, UR6, RZ, P0, !PT ;  /* 0x0000000600007c10 */ /* 0x000fe400087fe4ff */
[----:B--2---:R-:W-:-:S05]  /*115d0*/  IADD3 R14, P2, R14, UR7, RZ ;  /* 0x000000070e0e7c10 */ /* 0x004fca000ff5e0ff */
[----:B------:R1:W-:Y:S04]  /*115e0*/  STL [R1+0x694], R14 ;  /* 0x0006940e01007387 */ /* 0x0003e80000100800 */
[----:B------:R-:W-:Y:S04]  /*115f0*/  STL [R1+0x68c], R210 ;  /* 0x00068cd201007387 */ /* 0x000fe80000100800 */
[----:B-1----:R-:W2:Y:S04]  /*11600*/  LDL.LU R14, [R1+0x147c] ;  /* 0x00147c00010e7983 */ /* 0x002ea80000300800 */
[----:B------:R-:W-:Y:S04]  /*11610*/  STL [R1+0x658], R208 ;  /* 0x000658d001007387 */ /* 0x000fe80000100800 */
[----:B------:R1:W-:Y:S04]  /*11620*/  STL [R1+0x660], R4 ;  /* 0x0006600401007387 */ /* 0x0003e80000100800 */
[----:B-1----:R-:W2:Y:S04]  /*11630*/  LDL.LU R4, [R1+0x1478] ;  /* 0x0014780001047983 */ /* 0x002ea80000300800 */
[----:B------:R1:W-:Y:S04]  /*11640*/  STL [R1+0x668], R212 ;  /* 0x000668d401007387 */ /* 0x0003e80000100800 */
[----:B------:R-:W-:Y:S04]  /*11650*/  STL [R1+0x69c], R215 ;  /* 0x00069cd701007387 */ /* 0x000fe80000100800 */
[----:B-1----:R-:W2:Y:S04]  /*11660*/  LDL.LU R212, [R1+0x6ec] ;  /* 0x0006ec0001d47983 */ /* 0x002ea80000300800 */
[----:B------:R1:W-:Y:S04]  /*11670*/  STL [R1+0x6a4], R214 ;  /* 0x0006a4d601007387 */ /* 0x0003e80000100800 */
[----:B-1----:R-:W2:Y:S04]  /*11680*/  LDL.LU R214, [R1+0x6b8] ;  /* 0x0006b80001d67983 */ /* 0x002ea80000300800 */
[----:B------:R1:W-:Y:S04]  /*11690*/  STL [R1+0x670], R5 ;  /* 0x0006700501007387 */ /* 0x0003e80000100800 */
[----:B-1----:R-:W2:Y:S01]  /*116a0*/  LDL.LU R5, [R1+0x1474] ;  /* 0x0014740001057983 */ /* 0x002ea20000300800 */
[----:B---3--:R-:W-:-:S05]  /*116b0*/  IADD3 R6, P6, R6, UR7, RZ ;  /* 0x0000000706067c10 */ /* 0x008fca000ffde0ff */
[----:B------:R1:W-:Y:S04]  /*116c0*/  STL [R1+0x6b4], R6 ;  /* 0x0006b40601007387 */ /* 0x0003e80000100800 */
[----:B------:R-:W-:Y:S04]  /*116d0*/  STL [R1+0x6ac], R213 ;  /* 0x0006acd501007387 */ /* 0x000fe80000100800 */
[----:B-1----:R-:W3:Y:S04]  /*116e0*/  LDL.LU R6, [R1+0x1470] ;  /* 0x0014700001067983 */ /* 0x002ee80000300800 */
[----:B------:R-:W-:Y:S04]  /*116f0*/  STL [R1+0x678], R219 ;  /* 0x000678db01007387 */ /* 0x000fe80000100800 */
[----:B------:R1:W-:Y:S04]  /*11700*/  STL [R1+0x680], R0 ;  /* 0x0006800001007387 */ /* 0x0003e80000100800 */
[----:B-1----:R-:W3:Y:S01]  /*11710*/  LDL.LU R0, [R1+0x146c] ;  /* 0x00146c0001007983 */ /* 0x002ee20000300800 */
[----:B------:R-:W-:-:S02]  /*11720*/  IADD3 R216, P0, R216, UR7, RZ ;  /* 0x00000007d8d87c10 */ /* 0x000fc4000ff1e0ff */
[----:B------:R-:W-:Y:S02]  /*11730*/  IADD3.X R218, R218, UR6, RZ, P1, !PT ;  /* 0x00000006dada7c10 */ /* 0x000fe40008ffe4ff */
[----:B----4-:R-:W-:Y:S01]  /*11740*/  IADD3.X R2, R2, UR6, RZ, P2, !PT ;  /* 0x0000000602027c10 */ /* 0x010fe200097fe4ff */
[----:B------:R1:W-:Y:S04]  /*11750*/  STL [R1+0x6bc], R216 ;  /* 0x0006bcd801007387 */ /* 0x0003e80000100800 */
[----:B-1----:R-:W4:Y:S01]  /*11760*/  LDL.LU R216, [R1+0x6fc] ;  /* 0x0006fc0001d87983 */ /* 0x002f220000300800 */
[----:B------:R-:W-:Y:S02]  /*11770*/  IADD3.X R220, R220, UR6, RZ, P3, !PT ;  /* 0x00000006dcdc7c10 */ /* 0x000fe40009ffe4ff */
[----:B------:R-:W-:-:S02]  /*11780*/  IADD3 R217, P2, R217, UR7, RZ ;  /* 0x00000007d9d97c10 */ /* 0x000fc4000ff5e0ff */
[----:B------:R-:W-:Y:S02]  /*11790*/  IADD3.X R224, R224, UR6, RZ, P4, !PT ;  /* 0x00000006e0e07c10 */ /* 0x000fe4000a7fe4ff */
[----:B------:R-:W-:Y:S02]  /*117a0*/  IADD3 R207, P3, R207, UR7, RZ ;  /* 0x00000007cfcf7c10 */ /* 0x000fe4000ff7e0ff */
[----:B------:R-:W-:Y:S02]  /*117b0*/  IADD3 R209, P4, R209, UR7, RZ ;  /* 0x00000007d1d17c10 */ /* 0x000fe4000ff9e0ff */
[----:B------:R-:W-:Y:S02]  /*117c0*/  IADD3.X R211, R211, UR6, RZ, P5, !PT ;  /* 0x00000006d3d37c10 */ /* 0x000fe4000affe4ff */
[----:B------:R-:W-:Y:S02]  /*117d0*/  IADD3.X R223, R223, UR6, RZ, P6, !PT ;  /* 0x00000006dfdf7c10 */ /* 0x000fe4000b7fe4ff */
[----:B--2---:R-:W-:-:S05]  /*117e0*/  IADD3 R4, P1, R4, UR7, RZ ;  /* 0x0000000704047c10 */ /* 0x004fca000ff3e0ff */
[----:B------:R1:W-:Y:S04]  /*117f0*/  STL [R1+0x6c4], R4 ;  /* 0x0006c40401007387 */ /* 0x0003e80000100800 */
[----:B------:R-:W-:Y:S04]  /*11800*/  STL [R1+0x688], R218 ;  /* 0x000688da01007387 */ /* 0x000fe80000100800 */
[----:B-1----:R-:W2:Y:S04]  /*11810*/  LDL.LU R4, [R1+0x1468] ;  /* 0x0014680001047983 */ /* 0x002ea80000300800 */
[----:B------:R1:W-:Y:S04]  /*11820*/  STL [R1+0x690], R2 ;  /* 0x0006900201007387 */ /* 0x0003e80000100800 */
[----:B-1----:R-:W2:Y:S04]  /*11830*/  LDL.LU R2, [R1+0x1464] ;  /* 0x0014640001027983 */ /* 0x002ea80000300800 */
[----:B------:R-:W2:Y:S04]  /*11840*/  LDL.LU R10, [R1+0x6c8] ;  /* 0x0006c800010a7983 */ /* 0x000ea80000300800 */
[----:B------:R-:W2:Y:S04]  /*11850*/  LDL.LU R218, [R1+0x704] ;  /* 0x0007040001da7983 */ /* 0x000ea80000300800 */
[----:B------:R-:W2:Y:S04]  /*11860*/  LDL.LU R11, [R1+0x70c] ;  /* 0x00070c00010b7983 */ /* 0x000ea80000300800 */
[----:B------:R1:W-:Y:S04]  /*11870*/  STL [R1+0x698], R220 ;  /* 0x000698dc01007387 */ /* 0x0003e80000100800 */
[----:B------:R-:W-:Y:S04]  /*11880*/  STL [R1+0x6cc], R217 ;  /* 0x0006ccd901007387 */ /* 0x000fe80000100800 */
[----:B-1----:R-:W2:Y:S04]  /*11890*/  LDL.LU R220, [R1+0x6d8] ;  /* 0x0006d80001dc7983 */ /* 0x002ea80000300800 */
[----:B------:R1:W-:Y:S04]  /*118a0*/  STL [R1+0x6a0], R224 ;  /* 0x0006a0e001007387 */ /* 0x0003e80000100800 */
[----:B-1----:R-:W2:Y:S04]  /*118b0*/  LDL.LU R224, [R1+0x1460] ;  /* 0x0014600001e07983 */ /* 0x002ea80000300800 */
[----:B------:R-:W-:Y:S04]  /*118c0*/  STL [R1+0x6d4], R207 ;  /* 0x0006d4cf01007387 */ /* 0x000fe80000100800 */
[----:B------:R-:W2:Y:S04]  /*118d0*/  LDL.LU R206, [R1+0x71c] ;  /* 0x00071c0001ce7983 */ /* 0x000ea80000300800 */
[----:B------:R-:W2:Y:S04]  /*118e0*/  LDL.LU R205, [R1+0x6e8] ;  /* 0x0006e80001cd7983 */ /* 0x000ea80000300800 */
[----:B------:R-:W-:Y:S01]  /*118f0*/  STL [R1+0x6dc], R209 ;  /* 0x0006dcd101007387 */ /* 0x000fe20000100800 */
[----:B---3--:R-:W-:-:S05]  /*11900*/  IADD3 R0, P5, R0, UR7, RZ ;  /* 0x0000000700007c10 */ /* 0x008fca000ffbe0ff */
[----:B------:R1:W-:Y:S04]  /*11910*/  STL [R1+0x6e4], R0 ;  /* 0x0006e40001007387 */ /* 0x0003e80000100800 */
[----:B-1----:R-:W3:Y:S04]  /*11920*/  LDL.LU R0, [R1+0x145c] ;  /* 0x00145c0001007983 */ /* 0x002ee80000300800 */
[----:B------:R-:W-:Y:S04]  /*11930*/  STL [R1+0x6a8], R211 ;  /* 0x0006a8d301007387 */ /* 0x000fe80000100800 */
[----:B------:R-:W3:Y:S04]  /*11940*/  LDL.LU R210, [R1+0x72c] ;  /* 0x00072c0001d27983 */ /* 0x000ee80000300800 */
[----:B------:R-:W3:Y:S04]  /*11950*/  LDL.LU R208, [R1+0x6f8] ;  /* 0x0006f80001d07983 */ /* 0x000ee80000300800 */
[----:B------:R-:W3:Y:S04]  /*11960*/  LDL.LU R215, [R1+0x734] ;  /* 0x0007340001d77983 */ /* 0x000ee80000300800 */
[----:B------:R1:W-:Y:S04]  /*11970*/  STL [R1+0x6b0], R223 ;  /* 0x0006b0df01007387 */ /* 0x0003e80000100800 */
[----:B-1----:R-:W3:Y:S01]  /*11980*/  LDL.LU R223, [R1+0x1458] ;  /* 0x0014580001df7983 */ /* 0x002ee20000300800 */
[----:B------:R-:W-:-:S02]  /*11990*/  IADD3 R212, P6, R212, UR7, RZ ;  /* 0x00000007d4d47c10 */ /* 0x000fc4000ffde0ff */
[----:B------:R-:W-:Y:S01]  /*119a0*/  IADD3.X R214, R214, UR6, RZ, P0, !PT ;  /* 0x00000006d6d67c10 */ /* 0x000fe200087fe4ff */
[----:B------:R-:W3:Y:S01]  /*119b0*/  LDL.LU R213, [R1+0x73c] ;  /* 0x00073c0001d57983 */ /* 0x000ee20000300800 */
[----:B------:R-:W-:-:S03]  /*119c0*/  IADD3.X R14, R14, UR6, RZ, P1, !PT ;  /* 0x000000060e0e7c10 */ /* 0x000fc60008ffe4ff */
[----:B------:R-:W3:Y:S04]  /*119d0*/  LDL.LU R219, [R1+0x708] ;  /* 0x0007080001db7983 */ /* 0x000ee80000300800 */
[----:B------:R-:W3:Y:S04]  /*119e0*/  LDL.LU R217, [R1+0x74c] ;  /* 0x00074c0001d97983 */ /* 0x000ee80000300800 */
[----:B------:R-:W3:Y:S04]  /*119f0*/  LDL.LU R207, [R1+0x718] ;  /* 0x0007180001cf7983 */ /* 0x000ee80000300800 */
[----:B------:R-:W-:Y:S04]  /*11a00*/  STL [R1+0x6ec], R212 ;  /* 0x0006ecd401007387 */ /* 0x000fe80000100800 */
[----:B------:R-:W-:Y:S01]  /*11a10*/  STL [R1+0x6b8], R214 ;  /* 0x0006b8d601007387 */ /* 0x000fe20000100800 */
[----:B----4-:R-:W-:-:S02]  /*11a20*/  IADD3 R216, P1, R216, UR7, RZ ;  /* 0x00000007d8d87c10 */ /* 0x010fc4000ff3e0ff */
[----:B------:R-:W-:Y:S02]  /*11a30*/  IADD3.X R5, R5, UR6, RZ, P3, !PT ;  /* 0x0000000605057c10 */ /* 0x000fe40009ffe4ff */
[----:B------:R-:W-:Y:S02]  /*11a40*/  IADD3.X R6, R6, UR6, RZ, P5, !PT ;  /* 0x0000000606067c10 */ /* 0x000fe4000affe4ff */
[----:B--2---:R-:W-:-:S05]  /*11a50*/  IADD3 R2, P0, R2, UR7, RZ ;  /* 0x0000000702027c10 */ /* 0x004fca000ff1e0ff */
[----:B------:R1:W-:Y:S04]  /*11a60*/  STL [R1+0x6f4], R2 ;  /* 0x0006f40201007387 */ /* 0x0003e80000100800 */
[----:B-1----:R-:W2:Y:S04]  /*11a70*/  LDL.LU R2, [R1+0x1454] ;  /* 0x0014540001027983 */ /* 0x002ea80000300800 */
[----:B------:R1:W-:Y:S04]  /*11a80*/  STL [R1+0x6c0], R14 ;  /* 0x0006c00e01007387 */ /* 0x0003e80000100800 */
[----:B-1----:R-:W4:Y:S01]  /*11a90*/  LDL.LU R14, [R1+0x1450] ;  /* 0x00145000010e7983 */ /* 0x002f220000300800 */
[----:B------:R-:W-:-:S02]  /*11aa0*/  IADD3.X R10, R10, UR6, RZ, P2, !PT ;  /* 0x000000060a0a7c10 */ /* 0x000fc400097fe4ff */
[----:B------:R-:W-:Y:S01]  /*11ab0*/  IADD3 R218, P2, R218, UR7, RZ ;  /* 0x00000007dada7c10 */ /* 0x000fe2000ff5e0ff */
[----:B------:R-:W2:Y:S04]  /*11ac0*/  LDL.LU R209, [R1+0x75c] ;  /* 0x00075c0001d17983 */ /* 0x000ea80000300800 */
[----:B------:R-:W2:Y:S01]  /*11ad0*/  LDL.LU R211, [R1+0x728] ;  /* 0x0007280001d37983 */ /* 0x000ea20000300800 */
[----:B------:R-:W-:-:S03]  /*11ae0*/  IADD3.X R220, R220, UR6, RZ, P4, !PT ;  /* 0x00000006dcdc7c10 */ /* 0x000fc6000a7fe4ff */
[----:B------:R-:W2:Y:S04]  /*11af0*/  LDL.LU R212, [R1+0x764] ;  /* 0x0007640001d47983 */ /* 0x000ea80000300800 */
[----:B------:R-:W2:Y:S01]  /*11b00*/  LDL.LU R214, [R1+0x76c] ;  /* 0x00076c0001d67983 */ /* 0x000ea20000300800 */
[----:B------:R-:W-:-:S03]  /*11b10*/  IADD3 R11, P3, R11, UR7, RZ ;  /* 0x000000070b0b7c10 */ /* 0x000fc6000ff7e0ff */
[----:B------:R1:W-:Y:S04]  /*11b20*/  STL [R1+0x6fc], R216 ;  /* 0x0006fcd801007387 */ /* 0x0003e80000100800 */
[----:B-1----:R-:W2:Y:S04]  /*11b30*/  LDL.LU R216, [R1+0x738] ;  /* 0x0007380001d87983 */ /* 0x002ea80000300800 */
[----:B------:R1:W-:Y:S04]  /*11b40*/  STL [R1+0x704], R218 ;  /* 0x000704da01007387 */ /* 0x0003e80000100800 */
[----:B-1----:R-:W2:Y:S04]  /*11b50*/  LDL.LU R218, [R1+0x77c] ;  /* 0x00077c0001da7983 */ /* 0x002ea80000300800 */
[----:B------:R-:W-:Y:S04]  /*11b60*/  STL [R1+0x6c8], R10 ;  /* 0x0006c80a01007387 */ /* 0x000fe80000100800 */
        /* <DEDUP_REMOVED lines=8> */
[----:B-1----:R-:W2:Y:S01]  /*11bf0*/  LDL.LU R6, [R1+0x1444] ;  /* 0x0014440001067983 */ /* 0x002ea20000300800 */
[----:B------:R-:W-:-:S02]  /*11c00*/  IADD3.X R205, R205, UR6, RZ, P6, !PT ;  /* 0x00000006cdcd7c10 */ /* 0x000fc4000b7fe4ff */
[----:B------:R-:W-:Y:S01]  /*11c10*/  IADD3 R206, P5, R206, UR7, RZ ;  /* 0x00000007cece7c10 */ /* 0x000fe2000ffbe0ff */
[----:B------:R-:W3:Y:S01]  /*11c20*/  LDL.LU R220, [R1+0x78c] ;  /* 0x00078c0001dc7983 */ /* 0x000ee20000300800 */
[----:B------:R-:W-:Y:S02]  /*11c30*/  IADD3.X R4, R4, UR6, RZ, P0, !PT ;  /* 0x0000000604047c10 */ /* 0x000fe400087fe4ff */
[----:B------:R-:W-:Y:S02]  /*11c40*/  IADD3 R210, P0, R210, UR7, RZ ;  /* 0x00000007d2d27c10 */ /* 0x000fe4000ff1e0ff */
[----:B------:R-:W-:Y:S02]  /*11c50*/  IADD3.X R224, R224, UR6, RZ, P2, !PT ;  /* 0x00000006e0e07c10 */ /* 0x000fe400097fe4ff */
[----:B------:R-:W-:Y:S02]  /*11c60*/  IADD3.X R208, R208, UR6, RZ, P1, !PT ;  /* 0x00000006d0d07c10 */ /* 0x000fe40008ffe4ff */
[----:B------:R-:W-:-:S02]  /*11c70*/  IADD3 R215, P1, R215, UR7, RZ ;  /* 0x00000007d7d77c10 */ /* 0x000fc4000ff3e0ff */
[----:B------:R-:W-:Y:S02]  /*11c80*/  IADD3.X R219, R219, UR6, RZ, P3, !PT ;  /* 0x00000006dbdb7c10 */ /* 0x000fe40009ffe4ff */
[----:B------:R-:W-:Y:S02]  /*11c90*/  IADD3 R213, P2, R213, UR7, RZ ;  /* 0x00000007d5d57c10 */ /* 0x000fe4000ff5e0ff */
[----:B------:R-:W-:Y:S02]  /*11ca0*/  IADD3.X R0, R0, UR6, RZ, P4, !PT ;  /* 0x0000000600007c10 */ /* 0x000fe4000a7fe4ff */
[----:B----4-:R-:W-:-:S05]  /*11cb0*/  IADD3 R14, P6, R14, UR7, RZ ;  /* 0x000000070e0e7c10 */ /* 0x010fca000ffde0ff */
[----:B------:R1:W-:Y:S04]  /*11cc0*/  STL [R1+0x724], R14 ;  /* 0x0007240e01007387 */ /* 0x0003e80000100800 */
[----:B------:R-:W-:Y:S04]  /*11cd0*/  STL [R1+0x71c], R206 ;  /* 0x00071cce01007387 */ /* 0x000fe80000100800 */
[----:B-1----:R-:W4:Y:S04]  /*11ce0*/  LDL.LU R14, [R1+0x1440] ;  /* 0x00144000010e7983 */ /* 0x002f280000300800 */
[----:B------:R-:W-:Y:S04]  /*11cf0*/  STL [R1+0x6e8], R205 ;  /* 0x0006e8cd01007387 */ /* 0x000fe80000100800 */
[----:B------:R1:W-:Y:S04]  /*11d00*/  STL [R1+0x6f0], R4 ;  /* 0x0006f00401007387 */ /* 0x0003e80000100800 */
[----:B-1----:R-:W3:Y:S04]  /*11d10*/  LDL.LU R4, [R1+0x143c] ;  /* 0x00143c0001047983 */ /* 0x002ee80000300800 */
[----:B------:R-:W-:Y:S04]  /*11d20*/  STL [R1+0x72c], R210 ;  /* 0x00072cd201007387 */ /* 0x000fe80000100800 */
[----:B------:R1:W-:Y:S04]  /*11d30*/  STL [R1+0x700], R224 ;  /* 0x000700e001007387 */ /* 0x0003e80000100800 */
[----:B------:R-:W-:Y:S04]  /*11d40*/  STL [R1+0x6f8], R208 ;  /* 0x0006f8d001007387 */ /* 0x000fe80000100800 */
[----:B-1----:R-:W4:Y:S04]  /*11d50*/  LDL.LU R224, [R1+0x1438] ;  /* 0x0014380001e07983 */ /* 0x002f280000300800 */
[----:B------:R-:W-:Y:S01]  /*11d60*/  STL [R1+0x734], R215 ;  /* 0x000734d701007387 */ /* 0x000fe20000100800 */
[----:B--2---:R-:W-:-:S05]  /*11d70*/  IADD3 R6, P3, R6, UR7, RZ ;  /* 0x0000000706067c10 */ /* 0x004fca000ff7e0ff */
[----:B------:R1:W-:Y:S04]  /*11d80*/  STL [R1+0x744], R6 ;  /* 0x0007440601007387 */ /* 0x0003e80000100800 */
[----:B------:R-:W-:Y:S04]  /*11d90*/  STL [R1+0x73c], R213 ;  /* 0x00073cd501007387 */ /* 0x000fe80000100800 */
[----:B-1----:R-:W2:Y:S04]  /*11da0*/  LDL.LU R6, [R1+0x1434] ;  /* 0x0014340001067983 */ /* 0x002ea80000300800 */
[----:B------:R-:W-:Y:S04]  /*11db0*/  STL [R1+0x708], R219 ;  /* 0x000708db01007387 */ /* 0x000fe80000100800 */
[----:B------:R1:W-:Y:S04]  /*11dc0*/  STL [R1+0x710], R0 ;  /* 0x0007100001007387 */ /* 0x0003e80000100800 */
[----:B-1----:R-:W4:Y:S01]  /*11dd0*/  LDL.LU R0, [R1+0x1430] ;  /* 0x0014300001007983 */ /* 0x002f220000300800 */
[----:B------:R-:W-:-:S02]  /*11de0*/  IADD3.X R207, R207, UR6, RZ, P5, !PT ;  /* 0x00000006cfcf7c10 */ /* 0x000fc4000affe4ff */
[----:B------:R-:W-:Y:S02]  /*11df0*/  IADD3 R217, P4, R217, UR7, RZ ;  /* 0x00000007d9d97c10 */ /* 0x000fe4000ff9e0ff */
[----:B------:R-:W-:Y:S02]  /*11e00*/  IADD3.X R2, R2, UR6, RZ, P6, !PT ;  /* 0x0000000602027c10 */ /* 0x000fe4000b7fe4ff */
[----:B------:R-:W-:Y:S02]  /*11e10*/  IADD3 R209, P6, R209, UR7, RZ ;  /* 0x00000007d1d17c10 */ /* 0x000fe4000ffde0ff */
[----:B------:R-:W-:Y:S02]  /*11e20*/  IADD3.X R5, R5, UR6, RZ, P1, !PT ;  /* 0x0000000605057c10 */ /* 0x000fe40008ffe4ff */
[----:B------:R-:W-:Y:S02]  /*11e30*/  IADD3.X R211, R211, UR6, RZ, P0, !PT ;  /* 0x00000006d3d37c10 */ /* 0x000fe400087fe4ff */
[----:B------:R-:W-:-:S02]  /*11e40*/  IADD3 R212, P0, R212, UR7, RZ ;  /* 0x00000007d4d47c10 */ /* 0x000fc4000ff1e0ff */
[----:B------:R-:W-:Y:S02]  /*11e50*/  IADD3.X R216, R216, UR6, RZ, P2, !PT ;  /* 0x00000006d8d87c10 */ /* 0x000fe400097fe4ff */
[----:B------:R-:W-:Y:S02]  /*11e60*/  IADD3 R214, P1, R214, UR7, RZ ;  /* 0x00000007d6d67c10 */ /* 0x000fe4000ff3e0ff */
[----:B---3--:R-:W-:-:S05]  /*11e70*/  IADD3 R4, P5, R4, UR7, RZ ;  /* 0x0000000704047c10 */ /* 0x008fca000ffbe0ff */
[----:B------:R1:W-:Y:S04]  /*11e80*/  STL [R1+0x754], R4 ;  /* 0x0007540401007387 */ /* 0x0003e80000100800 */
[----:B------:R-:W-:Y:S04]  /*11e90*/  STL [R1+0x74c], R217 ;  /* 0x00074cd901007387 */ /* 0x000fe80000100800 */
[----:B-1----:R-:W3:Y:S04]  /*11ea0*/  LDL.LU R4, [R1+0x142c] ;  /* 0x00142c0001047983 */ /* 0x002ee80000300800 */
[----:B------:R-:W-:Y:S04]  /*11eb0*/  STL [R1+0x718], R207 ;  /* 0x000718cf01007387 */ /* 0x000fe80000100800 */
[----:B------:R1:W-:Y:S04]  /*11ec0*/  STL [R1+0x720], R2 ;  /* 0x0007200201007387 */ /* 0x0003e80000100800 */
[----:B-1----:R-:W2:Y:S04]  /*11ed0*/  LDL.LU R2, [R1+0x1428] ;  /* 0x0014280001027983 */ /* 0x002ea80000300800 */
[----:B------:R-:W-:Y:S04]  /*11ee0*/  STL [R1+0x75c], R209 ;  /* 0x00075cd101007387 */ /* 0x000fe80000100800 */
[----:B------:R1:W-:Y:S04]  /*11ef0*/  STL [R1+0x730], R5 ;  /* 0x0007300501007387 */ /* 0x0003e80000100800 */
[----:B------:R-:W-:Y:S04]  /*11f00*/  STL [R1+0x728], R211 ;  /* 0x000728d301007387 */ /* 0x000fe80000100800 */
[----:B-1----:R-:W3:Y:S04]  /*11f10*/  LDL.LU R5, [R1+0x1424] ;  /* 0x0014240001057983 */ /* 0x002ee80000300800 */
[----:B------:R-:W-:Y:S01]  /*11f20*/  STL [R1+0x764], R212 ;  /* 0x000764d401007387 */ /* 0x000fe20000100800 */
[----:B----4-:R-:W-:-:S05]  /*11f30*/  IADD3 R0, P2, R0, UR7, RZ ;  /* 0x0000000700007c10 */ /* 0x010fca000ff5e0ff */
[----:B------:R1:W-:Y:S04]  /*11f40*/  STL [R1+0x774], R0 ;  /* 0x0007740001007387 */ /* 0x0003e80000100800 */
[----:B------:R-:W-:Y:S04]  /*11f50*/  STL [R1+0x76c], R214 ;  /* 0x00076cd601007387 */ /* 0x000fe80000100800 */
[----:B-1----:R-:W4:Y:S01]  /*11f60*/  LDL.LU R0, [R1+0x1420] ;  /* 0x0014200001007983 */ /* 0x002f220000300800 */
[----:B------:R-:W-:Y:S02]  /*11f70*/  IADD3.X R223, R223, UR6, RZ, P3, !PT ;  /* 0x00000006dfdf7c10 */ /* 0x000fe40009ffe4ff */
[----:B------:R-:W-:Y:S01]  /*11f80*/  IADD3 R218, P3, R218, UR7, RZ ;  /* 0x00000007dada7c10 */ /* 0x000fe2000ff7e0ff */
[----:B------:R-:W-:Y:S01]  /*11f90*/  STL [R1+0x738], R216 ;  /* 0x000738d801007387 */ /* 0x000fe20000100800 */
[----:B------:R-:W-:-:S03]  /*11fa0*/  IADD3.X R14, R14, UR6, RZ, P5, !PT ;  /* 0x000000060e0e7c10 */ /* 0x000fc6000affe4ff */
[----:B------:R1:W-:Y:S04]  /*11fb0*/  STL [R1+0x740], R223 ;  /* 0x000740df01007387 */ /* 0x0003e80000100800 */
[----:B-1----:R-:W4:Y:S01]  /*11fc0*/  LDL.LU R223, [R1+0x141c] ;  /* 0x00141c0001df7983 */ /* 0x002f220000300800 */
[----:B------:R-:W-:-:S06]  /*11fd0*/  WARPGROUP.ARRIVE ;  /* 0x00000000000079c5 */ /* 0x000fcc0000000000 */
[----:B------:R-:W-:Y:S01]  /*11fe0*/  QGMMA.64x256x32.F32.E5M2.E5M2 R24, gdesc[UR24], R24, gsb0 ;  /* 0x03e00000181879f3 */ /* 0x000fe20008003818 */
[----:B---3--:R-:W-:Y:S02]  /*11ff0*/  IADD3.X R5, R5, UR6, RZ, P4, !PT ;  /* 0x0000000605057c10 */ /* 0x008fe4000a7fe4ff */
[----:B--2---:R-:W-:-:S03]  /*12000*/  IADD3 R2, P4, R2, UR7, RZ ;  /* 0x0000000702027c10 */ /* 0x004fc6000ff9e0ff */
[----:B------:R1:W-:Y:S04]  /*12010*/  STL [R1+0x748], R5 ;  /* 0x0007480501007387 */ /* 0x0003e80000100800 */
[----:B-1----:R-:W2:Y:S04]  /*12020*/  LDL.LU R5, [R1+0x1418] ;  /* 0x0014180001057983 */ /* 0x002ea80000300800 */
[----:B------:R-:W-:Y:S04]  /*12030*/  STL [R1+0x77c], R218 ;  /* 0x00077cda01007387 */ /* 0x000fe80000100800 */
[----:B------:R1:W-:Y:S04]  /*12040*/  STL [R1+0x784], R2 ;  /* 0x0007840201007387 */ /* 0x0003e80000100800 */
[----:B-1----:R-:W3:Y:S04]  /*12050*/  LDL.LU R2, [R1+0x1414] ;  /* 0x0014140001027983 */ /* 0x002ee80000300800 */
[----:B------:R1:W-:Y:S04]  /*12060*/  STL [R1+0x750], R14 ;  /* 0x0007500e01007387 */ /* 0x0003e80000100800 */
[----:B-1----:R-:W3:Y:S01]  /*12070*/  LDL.LU R14, [R1+0x1410] ;  /* 0x00141000010e7983 */ /* 0x002ee20000300800 */
[----:B----4-:R-:W-:-:S05]  /*12080*/  IADD3.X R0, R0, UR6, RZ, P6, !PT ;  /* 0x0000000600007c10 */ /* 0x010fca000b7fe4ff */
[----:B------:R1:W-:Y:S04]  /*12090*/  STL [R1+0x758], R0 ;  /* 0x0007580001007387 */ /* 0x0003e80000100800 */
[----:B-1----:R-:W4:Y:S01]  /*120a0*/  LDL.LU R0, [R1+0x140c] ;  /* 0x00140c0001007983 */ /* 0x002f220000300800 */
[----:B------:R-:W-:Y:S02]  /*120b0*/  IADD3 R220, P5, R220, UR7, RZ ;  /* 0x00000007dcdc7c10 */ /* 0x000fe4000ffbe0ff */
[----:B------:R-:W-:Y:S02]  /*120c0*/  IADD3.X R224, R224, UR6, RZ, P0, !PT ;  /* 0x00000006e0e07c10 */ /* 0x000fe400087fe4ff */
[----:B------:R-:W-:Y:S01]  /*120d0*/  IADD3.X R223, R223, UR6, RZ, P1, !PT ;  /* 0x00000006dfdf7c10 */ /* 0x000fe20008ffe4ff */
[----:B------:R-:W-:Y:S01]  /*120e0*/  STL [R1+0x78c], R220 ;  /* 0x00078cdc01007387 */ /* 0x000fe20000100800 */
[----:B------:R-:W-:-:S03]  /*120f0*/  IADD3.X R6, R6, UR6, RZ, P2, !PT ;  /* 0x0000000606067c10 */ /* 0x000fc600097fe4ff */
[----:B------:R1:W-:Y:S01]  /*12100*/  STL [R1+0x760], R224 ;  /* 0x000760e001007387 */ /* 0x0003e20000100800 */
[----:B------:R-:W-:-:S03]  /*12110*/  IADD3.X R4, R4, UR6, RZ, P4, !PT ;  /* 0x0000000604047c10 */ /* 0x000fc6000a7fe4ff */
[----:B-1----:R1:W5:Y:S04]  /*12120*/  LDL.LU R224, [R1+0x1408] ;  /* 0x0014080001e07983 */ /* 0x0023680000300800 */
[----:B------:R0:W-:Y:S04]  /*12130*/  STL [R1+0x768], R223 ;  /* 0x000768df01007387 */ /* 0x0001e80000100800 */
[----:B0-----:R1:W5:Y:S04]  /*12140*/  LDL.LU R223, [R1+0x1404] ;  /* 0x0014040001df7983 */ /* 0x0013680000300800 */
[----:B------:R0:W-:Y:S04]  /*12150*/  STL [R1+0x770], R6 ;  /* 0x0007700601007387 */ /* 0x0001e80000100800 */
[----:B0-----:R1:W5:Y:S01]  /*12160*/  LDL.LU R6, [R1+0x1400] ;  /* 0x0014000001067983 */ /* 0x0013620000300800 */
[----:B------:R-:W-:-:S05]  /*12170*/  VIADD R222, R222, 0xffffffff ;  /* 0xffffffffdede7836 */ /* 0x000fca0000000000 */
[----:B------:R-:W-:Y:S01]  /*12180*/  ISETP.NE.U32.AND P0, PT, R222, RZ, PT ;  /* 0x000000ffde00720c */ /* 0x000fe20003f05070 */
[----:B------:R-:W-:Y:S01]  /*12190*/  IMAD.SHL.U32 R8, R8, 0x20, RZ ;  /* 0x0000002008087824 */ /* 0x000fe200078e00ff */
[----:B------:R-:W-:Y:S02]  /*121a0*/  WARPGROUP.DEPBAR.LE gsb0, 0x0 ;  /* 0x00008000000079c5 */ /* 0x000fe40000010000 */
[----:B------:R-:W-:Y:S01]  /*121b0*/  VIADD R3, R3, 0xffffffe0 ;  /* 0xffffffe003037836 */ /* 0x000fe20000000000 */
[----:B--2---:R-:W-:-:S05]  /*121c0*/  IADD3.X R5, R5, UR6, RZ, P3, !PT ;  /* 0x0000000605057c10 */ /* 0x004fca0009ffe4ff */
[----:B------:R0:W-:Y:S04]  /*121d0*/  STL [R1+0x778], R5 ;  /* 0x0007780501007387 */ /* 0x0001e80000100800 */
[----:B0-----:R1:W5:Y:S04]  /*121e0*/  LDL.LU R5, [R1+0x13fc] ;  /* 0x0013fc0001057983 */ /* 0x0013680000300800 */
[----:B------:R0:W-:Y:S04]  /*121f0*/  STL [R1+0x780], R4 ;  /* 0x0007800401007387 */ /* 0x0001e80000100800 */
[----:B0-----:R1:W5:Y:S01]  /*12200*/  LDL.LU R4, [R1+0x13f8] ;  /* 0x0013f80001047983 */ /* 0x0013620000300800 */
[----:B---3--:R-:W-:-:S05]  /*12210*/  IADD3.X R14, R14, UR6, RZ, P5, !PT ;  /* 0x000000060e0e7c10 */ /* 0x008fca000affe4ff */
[----:B------:R0:W-:Y:S02]  /*12220*/  STL [R1+0x788], R14 ;  /* 0x0007880e01007387 */ /* 0x0001e40000100800 */
[----:B0-----:R-:W0:Y:S01]  /*12230*/  S2R R14, SR_TID.X ;  /* 0x00000000000e7919 */ /* 0x001e220000002100 */
[----:B------:R-:W-:Y:S02]  /*12240*/  IADD3 R2, P6, R8, R2, RZ ;  /* 0x0000000208027210 */ /* 0x000fe40007fde0ff */
[----:B0-----:R-:W-:Y:S02]  /*12250*/  LOP3.LUT R14, R14, 0x1f, RZ, 0xc0, !PT ;  /* 0x0000001f0e0e7812 */ /* 0x001fe400078ec0ff */
[----:B----4-:R-:W-:Y:S01]  /*12260*/  LEA.HI.X.SX32 R0, R8, R0, 0x1, P6 ;  /* 0x0000000008007211 */ /* 0x010fe200030f0eff */
[----:B-1----:R-:W-:Y:S08]  /*12270*/  @P0 BRA `(.L_x_1) ;  /* 0xffffff7800c80947 */ /* 0x002ff0000383ffff */
.L_x_0:
[----:B------:R-:W3:Y:S01]  /*12280*/  LDL.LU R178, [R1+0x408] ;  /* 0x0004080001b27983 */ /* 0x000ee20000300800 */
[----:B------:R-:W-:Y:S01]  /*12290*/  F2FP.SATFINITE.E5M2.F32.PACK_AB_MERGE_C R28, R29, R28, RZ ;  /* 0x0000001c1d1c723e */ /* 0x000fe200048060ff */
[----:B------:R-:W-:Y:S01]  /*122a0*/  ULDC UR5, c[0x0][0x22c] ;  /* 0x00008b0000057ab9 */ /* 0x000fe20000000800 */
[----:B------:R-:W-:Y:S01]  /*122b0*/  F2FP.SATFINITE.E5M2.F32.PACK_AB_MERGE_C R30, R31, R30, RZ ;  /* 0x0000001e1f1e723e */ /* 0x000fe200048060ff */
[----:B------:R-:W3:Y:S01]  /*122c0*/  LDL.LU R177, [R1+0x40c] ;  /* 0x00040c0001b17983 */ /* 0x000ee20000300800 */
[----:B------:R-:W-:Y:S01]  /*122d0*/  ULDC.64 UR40, c[0x0][0x228] ;  /* 0x00008a0000287ab9 */ /* 0x000fe20000000a00 */
[----:B------:R-:W-:Y:S01]  /*122e0*/  F2FP.SATFINITE.E5M2.F32.PACK_AB_MERGE_C R32, R33, R32, RZ ;  /* 0x000000202120723e */ /* 0x000fe200048060ff */
[----:B------:R-:W-:Y:S01]  /*122f0*/  ULDC UR6, c[0x0][0x248] ;  /* 0x0000920000067ab9 */ /* 0x000fe20000000800 */
[----:B------:R-:W4:Y:S01]  /*12300*/  LDL.LU R176, [R1+0x410] ;  /* 0x0004100001b07983 */ /* 0x000f220000300800 */
[----:B------:R-:W-:Y:S01]  /*12310*/  F2FP.SATFINITE.E5M2.F32.PACK_AB_MERGE_C R34, R35, R34, RZ ;  /* 0x000000222322723e */ /* 0x000fe200048060ff */
[----:B------:R-:W-:Y:S01]  /*12320*/  ULDC UR7, c[0x0][0x248] ;  /* 0x0000920000077ab9 */ /* 0x000fe20000000800 */
[----:B------:R-:W-:Y:S01]  /*12330*/  F2FP.SATFINITE.E5M2.F32.PACK_AB_MERGE_C R38, R39, R38, RZ ;  /* 0x000000262726723e */ /* 0x000fe200048060ff */
[----:B------:R-:W4:Y:S01]  /*12340*/  LDL.LU R175, [R1+0x414] ;  /* 0x0004140001af7983 */ /* 0x000f220000300800 */
[----:B------:R-:W-:Y:S01]  /*12350*/  F2FP.SATFINITE.E5M2.F32.PACK_AB_MERGE_C R40, R41, R40, RZ ;  /* 0x000000282928723e */ /* 0x000fe200048060ff */
[----:B------:R-:W-:Y:S01]  /*12360*/  ULDC UR8, c[0x0][0x248] ;  /* 0x0000920000087ab9 */ /* 0x000fe20000000800 */
[----:B------:R-:W-:Y:S01]  /*12370*/  F2FP.SATFINITE.E5M2.F32.PACK_AB_MERGE_C R36, R37, R36, RZ ;  /* 0x000000242524723e */ /* 0x000fe200048060ff */
[----:B------:R-:W2:Y:S01]  /*12380*/  LDL.LU R174, [R1+0x418] ;  /* 0x0004180001ae7983 */ /* 0x000ea20000300800 */
        /* <DEDUP_REMOVED lines=54> */
[----:B------:R-:W-:Y:S01]  /*126f0*/  ULDC UR48, c[0x0][0x248] ;  /* 0x0000920000307ab9 */ /* 0x000fe20000000800 */
[----:B------:R-:W2:Y:S01]  /*12700*/  LDL.LU R162, [R1+0x448] ;  /* 0x0004480001a27983 */ /* 0x000ea20000300800 */
[----:B------:R-:W-:Y:S01]  /*12710*/  ULDC UR51, c[0x0][0x248] ;  /* 0x0000920000337ab9 */ /* 0x000fe20000000800 */
        /* <DEDUP_REMOVED lines=43> */
[----:B------:R-:W-:-:S03]  /*129d0*/  ULDC UR61, c[0x0][0x22c] ;  /* 0x00008b00003d7ab9 */ /* 0x000fc60000000800 */
[----:B------:R-:W2:Y:S04]  /*129e0*/  LDL.LU R22, [R1+0x478] ;  /* 0x0004780001167983 */ /* 0x000ea80000300800 */
[----:B------:R-:W2:Y:S04]  /*129f0*/  LDL.LU R21, [R1+0x47c] ;  /* 0x00047c0001157983 */ /* 0x000ea80000300800 */
[----:B------:R-:W2:Y:S04]  /*12a00*/  LDL.LU R20, [R1+0x480] ;  /* 0x0004800001147983 */ /* 0x000ea80000300800 */
[----:B------:R-:W2:Y:S04]  /*12a10*/  LDL.LU R10, [R1+0x484] ;  /* 0x00048400010a7983 */ /* 0x000ea80000300800 */
[----:B------:R-:W2:Y:S04]  /*12a20*/  LDL.LU R9, [R1+0x488] ;  /* 0x0004880001097983 */ /* 0x000ea80000300800 */
[----:B------:R-:W2:Y:S04]  /*12a30*/  LDL.LU R8, [R1+0x48c] ;  /* 0x00048c0001087983 */ /* 0x000ea80000300800 */
[----:B------:R-:W-:Y:S04]  /*12a40*/  STL [R1+0x1688], R93 ;  /* 0x0016885d01007387 */ /* 0x000fe80000100800 */
        /* <DEDUP_REMOVED lines=54> */
[----:B-----5:R-:W-:Y:S04]  /*12db0*/  STL [R1+0x15ac], R4 ;  /* 0x0015ac0401007387 */ /* 0x020fe80000100800 */
[----:B------:R-:W-:Y:S04]  /*12dc0*/  STL [R1+0x15a8], R148 ;  /* 0x0015a89401007387 */ /* 0x000fe80000100800 */
[----:B------:R-:W-:Y:S04]  /*12dd0*/  STL [R1+0x15a4], R149 ;  /* 0x0015a49501007387 */ /* 0x000fe80000100800 */
[----:B------:R-:W-:Y:S04]  /*12de0*/  STL [R1+0x15a0], R151 ;  /* 0x0015a09701007387 */ /* 0x000fe80000100800 */
[----:B------:R-:W-:Y:S04]  /*12df0*/  STL [R1+0x159c], R150 ;  /* 0x00159c9601007387 */ /* 0x000fe80000100800 */
[----:B------:R-:W-:Y:S04]  /*12e00*/  STL [R1+0x158c], R5 ;  /* 0x00158c0501007387 */ /* 0x000fe80000100800 */
[----:B------:R3:W-:Y:S04]  /*12e10*/  STL [R1+0x1588], R2 ;  /* 0x0015880201007387 */ /* 0x0007e80000100800 */
[----:B------:R4:W-:Y:S04]  /*12e20*/  STL [R1+0x1584], R3 ;  /* 0x0015840301007387 */ /* 0x0009e80000100800 */
[----:B------:R-:W-:Y:S01]  /*12e30*/  STL [R1+0x1580], R6 ;  /* 0x0015800601007387 */ /* 0x000fe20000100800 */
[----:B---3--:R-:W-:-:S03]  /*12e40*/  F2FP.SATFINITE.E5M2.F32.PACK_AB_MERGE_C R2, R177, R178, RZ ;  /* 0x000000b2b102723e */ /* 0x008fc600048060ff */
[----:B------:R0:W-:Y:S01]  /*12e50*/  STL [R1+0x157c], R0 ;  /* 0x00157c0001007387 */ /* 0x0001e20000100800 */
[----:B----4-:R-:W-:-:S03]  /*12e60*/  F2FP.SATFINITE.E5M2.F32.PACK_AB_MERGE_C R3, R179, R180, RZ ;  /* 0x000000b4b303723e */ /* 0x010fc600048060ff */
[----:B------:R-:W-:Y:S04]  /*12e70*/  STL [R1+0x1578], R7 ;  /* 0x0015780701007387 */ /* 0x000fe80000100800 */
[----:B------:R-:W-:Y:S01]  /*12e80*/  STL [R1+0x1574], R17 ;  /* 0x0015741101007387 */ /* 0x000fe20000100800 */
[----:B0-----:R-:W-:-:S03]  /*12e90*/  F2FP.SATFINITE.E5M2.F32.PACK_AB_MERGE_C R0, R175, R176, RZ ;  /* 0x000000b0af00723e */ /* 0x001fc600048060ff */
        /* <DEDUP_REMOVED lines=9> */
[----:B------:R2:W-:Y:S04]  /*12f30*/  STL [R1+0x624], R3 ;  /* 0x0006240301007387 */ /* 0x0005e80000100800 */
[----:B------:R0:W-:Y:S04]  /*12f40*/  STL [R1+0x620], R2 ;  /* 0x0006200201007387 */ /* 0x0001e80000100800 */
[----:B------:R1:W-:Y:S01]  /*12f50*/  STL [R1+0x61c], R0 ;  /* 0x00061c0001007387 */ /* 0x0003e20000100800 */
[----:B--2---:R-:W-:-:S02]  /*12f60*/  F2FP.SATFINITE.E5M2.F32.PACK_AB_MERGE_C R3, R173, R174, RZ ;  /* 0x000000aead03723e */ /* 0x004fc400048060ff */
[----:B0-----:R-:W-:-:S03]  /*12f70*/  F2FP.SATFINITE.E5M2.F32.PACK_AB_MERGE_C R2, R171, R172, RZ ;  /* 0x000000acab02723e */ /* 0x001fc600048060ff */
[----:B------:R0:W-:Y:S01]  /*12f80*/  STL [R1+0x618], R3 ;  /* 0x0006180301007387 */ /* 0x0001e20000100800 */
[----:B-1----:R-:W-:-:S03]  /*12f90*/  F2FP.SATFINITE.E5M2.F32.PACK_AB_MERGE_C R0, R169, R170, RZ ;  /* 0x000000aaa900723e */ /* 0x002fc600048060ff */
[----:B------:R1:W-:Y:S04]  /*12fa0*/  STL [R1+0x614], R2 ;  /* 0x0006140201007387 */ /* 0x0003e80000100800 */
[----:B------:R2:W-:Y:S01]  /*12fb0*/  STL [R1+0x610], R0 ;  /* 0x0006100001007387 */ /* 0x0005e20000100800 */
[----:B0-----:R-:W-:Y:S02]  /*12fc0*/  F2FP.SATFINITE.E5M2.F32.PACK_AB_MERGE_C R3, R167, R168, RZ ;  /* 0x000000a8a703723e */ /* 0x001fe400048060ff */
[----:B-1----:R-:W-:-:S03]  /*12fd0*/  F2FP.SATFINITE.E5M2.F32.PACK_AB_MERGE_C R2, R165, R166, RZ ;  /* 0x000000a6a502723e */ /* 0x002fc600048060ff */
[----:B------:R0:W-:Y:S01]  /*12fe0*/  STL [R1+0x608], R3 ;  /* 0x0006080301007387 */ /* 0x0001e20000100800 */
[----:B--2---:R-:W-:-:S03]  /*12ff0*/  F2FP.SATFINITE.E5M2.F32.PACK_AB_MERGE_C R0, R163, R164, RZ ;  /* 0x000000a4a300723e */ /* 0x004fc600048060ff */
        /* <DEDUP_REMOVED lines=16> */
[----:B------:R-:W-:Y:S01]  /*13100*/  STL [R1+0x638], R3 ;  /* 0x0006380301007387 */ /* 0x000fe20000100800 */
[----:B--2---:R-:W-:-:S03]  /*13110*/  F2FP.SATFINITE.E5M2.F32.PACK_AB_MERGE_C R0, R8, R9, RZ ;  /* 0x000000090800723e */ /* 0x004fc600048060ff */
[----:B------:R-:W2:Y:S04]  /*13120*/  LDL.LU R207, [R1+0x490] ;  /* 0x0004900001cf7983 */ /* 0x000ea80000300800 */
[----:B------:R-:W-:Y:S04]  /*13130*/  STL [R1+0x64c], R2 ;  /* 0x00064c0201007387 */ /* 0x000fe80000100800 */
[----:B------:R-:W2:Y:S04]  /*13140*/  LDL.LU R206, [R1+0x494] ;  /* 0x0004940001ce7983 */ /* 0x000ea80000300800 */
[----:B------:R2:W-:Y:S04]  /*13150*/  STL [R1+0x648], R0 ;  /* 0x0006480001007387 */ /* 0x0005e80000100800 */
[----:B------:R-:W3:Y:S04]  /*13160*/  LDL.LU R205, [R1+0x498] ;  /* 0x0004980001cd7983 */ /* 0x000ee80000300800 */
[----:B------:R-:W3:Y:S04]  /*13170*/  LDL.LU R204, [R1+0x49c] ;  /* 0x00049c0001cc7983 */ /* 0x000ee80000300800 */
[----:B------:R-:W4:Y:S04]  /*13180*/  LDL.LU R203, [R1+0x4a0] ;  /* 0x0004a00001cb7983 */ /* 0x000f280000300800 */
        /* <DEDUP_REMOVED lines=56> */
[----:B------:R-:W4:Y:S01]  /*13510*/  LDL.LU R8, [R1+0x584] ;  /* 0x0005840001087983 */ /* 0x000f220000300800 */
[----:B--2---:R-:W-:-:S05]  /*13520*/  F2FP.SATFINITE.E5M2.F32.PACK_AB_MERGE_C R0, R206, R207, RZ ;  /* 0x000000cfce00723e */ /* 0x004fca00048060ff */
[----:B------:R0:W-:Y:S01]  /*13530*/  STL [R1+0x644], R0 ;  /* 0x0006440001007387 */ /* 0x0001e20000100800 */
[----:B---3--:R-:W-:-:S05]  /*13540*/  F2FP.SATFINITE.E5M2.F32.PACK_AB_MERGE_C R3, R204, R205, RZ ;  /* 0x000000cdcc03723e */ /* 0x008fca00048060ff */
[----:B------:R1:W-:Y:S01]  /*13550*/  STL [R1+0x640], R3 ;  /* 0x0006400301007387 */ /* 0x0003e20000100800 */
[----:B----4-:R-:W-:-:S05]  /*13560*/  F2FP.SATFINITE.E5M2.F32.PACK_AB_MERGE_C R2, R202, R203, RZ ;  /* 0x000000cbca02723e */ /* 0x010fca00048060ff */
[----:B------:R2:W-:Y:S01]  /*13570*/  STL [R1+0x498], R2 ;  /* 0x0004980201007387 */ /* 0x0005e20000100800 */
[----:B0-----:R-:W-:-:S05]  /*13580*/  F2FP.SATFINITE.E5M2.F32.PACK_AB_MERGE_C R0, R200, R201, RZ ;  /* 0x000000c9c800723e */ /* 0x001fca00048060ff */
[----:B------:R0:W-:Y:S01]  /*13590*/  STL [R1+0x49c], R0 ;  /* 0x00049c0001007387 */ /* 0x0001e20000100800 */
[----:B-1----:R-:W-:-:S05]  /*135a0*/  F2FP.SATFINITE.E5M2.F32.PACK_AB_MERGE_C R3, R198, R199, RZ ;  /* 0x000000c7c603723e */ /* 0x002fca00048060ff */
[----:B------:R1:W-:Y:S01]  /*135b0*/  STL [R1+0x490], R3 ;  /* 0x0004900301007387 */ /* 0x0003e20000100800 */
[----:B--2---:R-:W-:-:S05]  /*135c0*/  F2FP.SATFINITE.E5M2.F32.PACK_AB_MERGE_C R2, R196, R197, RZ ;  /* 0x000000c5c402723e */ /* 0x004fca00048060ff */
        /* <DEDUP_REMOVED lines=47> */
[----:B--2---:R-:W-:-:S03]  /*138c0*/  F2FP.SATFINITE.E5M2.F32.PACK_AB_MERGE_C R2, R10, R20, RZ ;  /* 0x000000140a02723e */ /* 0x004fc600048060ff */
[----:B------:R-:W1:Y:S04]  /*138d0*/  LDL.LU R207, [R1+0x588] ;  /* 0x0005880001cf7983 */ /* 0x000e680000300800 */
[----:B------:R2:W-:Y:S01]  /*138e0*/  STL [R1+0x430], R2 ;  /* 0x0004300201007387 */ /* 0x0005e20000100800 */
[----:B0-----:R-:W-:-:S03]  /*138f0*/  F2FP.SATFINITE.E5M2.F32.PACK_AB_MERGE_C R0, R8, R9, RZ ;  /* 0x000000090800723e */ /* 0x001fc600048060ff */
[----:B------:R-:W1:Y:S04]  /*13900*/  LDL.LU R206, [R1+0x58c] ;  /* 0x00058c0001ce7983 */ /* 0x000e680000300800 */
[----:B------:R0:W-:Y:S04]  /*13910*/  STL [R1+0x42c], R0 ;  /* 0x00042c0001007387 */ /* 0x0001e80000100800 */
[----:B------:R-:W2:Y:S04]  /*13920*/  LDL.LU R205, [R1+0x590] ;  /* 0x0005900001cd7983 */ /* 0x000ea80000300800 */
[----:B------:R-:W2:Y:S04]  /*13930*/  LDL.LU R204, [R1+0x594] ;  /* 0x0005940001cc7983 */ /* 0x000ea80000300800 */
[----:B------:R-:W0:Y:S04]  /*13940*/  LDL.LU R203, [R1+0x598] ;  /* 0x0005980001cb7983 */ /* 0x000e280000300800 */
[----:B------:R-:W0:Y:S04]  /*13950*/  LDL.LU R202, [R1+0x59c] ;  /* 0x00059c0001ca7983 */ /* 0x000e280000300800 */
        /* <DEDUP_REMOVED lines=56> */
[----:B-1----:R-:W-:-:S05]  /*13ce0*/  F2FP.SATFINITE.E5M2.F32.PACK_AB_MERGE_C R3, R206, R207, RZ ;  /* 0x000000cfce03723e */ /* 0x002fca00048060ff */
[----:B------:R3:W-:Y:S01]  /*13cf0*/  STL [R1+0x428], R3 ;  /* 0x0004280301007387 */ /* 0x0007e20000100800 */
[----:B--2---:R-:W-:-:S05]  /*13d00*/  F2FP.SATFINITE.E5M2.F32.PACK_AB_MERGE_C R2, R204, R205, RZ ;  /* 0x000000cdcc02723e */ /* 0x004fca00048060ff */
[----:B------:R4:W-:Y:S01]  /*13d10*/  STL [R1+0x424], R2 ;  /* 0x0004240201007387 */ /* 0x0009e20000100800 */
[----:B0-----:R-:W-:-:S05]  /*13d20*/  F2FP.SATFINITE.E5M2.F32.PACK_AB_MERGE_C R0, R202, R203, RZ ;  /* 0x000000cbca00723e */ /* 0x001fca00048060ff */
        /* <DEDUP_REMOVED lines=13> */
[----:B------:R-:W-:Y:S02]  /*13e00*/  F2FP.SATFINITE.E5M2.F32.PACK_AB_MERGE_C R12, R187, R188, RZ ;  /* 0x000000bcbb0c723e */ /* 0x000fe400048060ff */
[----:B------:R-:W-:Y:S02]  /*13e10*/  F2FP.SATFINITE.E5M2.F32.PACK_AB_MERGE_C R11, R185, R186, RZ ;  /* 0x000000bab90b723e */ /* 0x000fe400048060ff */
[----:B------:R-:W-:Y:S02]  /*13e20*/  F2FP.SATFINITE.E5M2.F32.PACK_AB_MERGE_C R251, R183, R184, RZ ;  /* 0x000000b8b7fb723e */ /* 0x000fe400048060ff */
[----:B------:R-:W-:Y:S02]  /*13e30*/  F2FP.SATFINITE.E5M2.F32.PACK_AB_MERGE_C R250, R181, R182, RZ ;  /* 0x000000b6b5fa723e */ /* 0x000fe400048060ff */
[----:B------:R-:W-:Y:S02]  /*13e40*/  F2FP.SATFINITE.E5M2.F32.PACK_AB_MERGE_C R247, R179, R180, RZ ;  /* 0x000000b4b3f7723e */ /* 0x000fe400048060ff */
[----:B------:R-:W-:-:S02]  /*13e50*/  F2FP.SATFINITE.E5M2.F32.PACK_AB_MERGE_C R245, R177, R178, RZ ;  /* 0x000000b2b1f5723e */ /* 0x000fc400048060ff */
[----:B------:R-:W-:Y:S02]  /*13e60*/  F2FP.SATFINITE.E5M2.F32.PACK_AB_MERGE_C R243, R175, R176, RZ ;  /* 0x000000b0aff3723e */ /* 0x000fe400048060ff */
[----:B-1----:R-:W-:-:S05]  /*13e70*/  F2FP.SATFINITE.E5M2.F32.PACK_AB_MERGE_C R3, R155, R156, RZ ;  /* 0x0000009c9b03723e */ /* 0x002fca00048060ff */
[----:B------:R1:W-:Y:S01]  /*13e80*/  STL [R1+0x204], R3 ;  /* 0x0002040301007387 */ /* 0x0003e20000100800 */
[----:B--2---:R-:W-:-:S05]  /*13e90*/  F2FP.SATFINITE.E5M2.F32.PACK_AB_MERGE_C R2, R153, R154, RZ ;  /* 0x0000009a9902723e */ /* 0x004fca00048060ff */
[----:B------:R2:W-:Y:S01]  /*13ea0*/  STL [R1+0x200], R2 ;  /* 0x0002000201007387 */ /* 0x0005e20000100800 */
[----:B0-----:R-:W-:-:S05]  /*13eb0*/  F2FP.SATFINITE.E5M2.F32.PACK_AB_MERGE_C R0, R23, R152, RZ ;  /* 0x000000981700723e */ /* 0x001fca00048060ff */
[----:B------:R0:W-:Y:S01]  /*13ec0*/  STL [R1+0x210], R0 ;  /* 0x0002100001007387 */ /* 0x0001e20000100800 */
[----:B-1----:R-:W-:-:S05]  /*13ed0*/  F2FP.SATFINITE.E5M2.F32.PACK_AB_MERGE_C R3, R21, R22, RZ ;  /* 0x000000161503723e */ /* 0x002fca00048060ff */
[----:B------:R-:W-:Y:S01]  /*13ee0*/  STL [R1+0x214], R3 ;  /* 0x0002140301007387 */ /* 0x000fe20000100800 */
[----:B--2---:R-:W-:-:S03]  /*13ef0*/  F2FP.SATFINITE.E5M2.F32.PACK_AB_MERGE_C R2, R10, R20, RZ ;  /* 0x000000140a02723e */ /* 0x004fc600048060ff */
[----:B------:R-:W2:Y:S04]  /*13f00*/  LDL.LU R95, [R1+0x280] ;  /* 0x00028000015f7983 */ /* 0x000ea80000300800 */
[----:B------:R1:W-:Y:S01]  /*13f10*/  STL [R1+0x220], R2 ;  /* 0x0002200201007387 */ /* 0x0003e20000100800 */
[----:B0-----:R-:W-:-:S03]  /*13f20*/  F2FP.SATFINITE.E5M2.F32.PACK_AB_MERGE_C R0, R8, R9, RZ ;  /* 0x000000090800723e */ /* 0x001fc600048060ff */
[----:B------:R-:W2:Y:S04]  /*13f30*/  LDL.LU R94, [R1+0x284] ;  /* 0x00028400015e7983 */ /* 0x000ea80000300800 */
[----:B------:R-:W-:Y:S04]  /*13f40*/  STL [R1+0x21c], R0 ;  /* 0x00021c0001007387 */ /* 0x000fe80000100800 */
[----:B------:R-:W1:Y:S04]  /*13f50*/  LDL.LU R93, [R1+0x288] ;  /* 0x00028800015d7983 */ /* 0x000e680000300800 */
[----:B------:R-:W1:Y:S04]  /*13f60*/  LDL.LU R226, [R1+0x28c] ;  /* 0x00028c0001e27983 */ /* 0x000e680000300800 */
        /* <DEDUP_REMOVED lines=58> */
[----:B------:R-:W-:-:S03]  /*14310*/  F2FP.SATFINITE.E5M2.F32.PACK_AB_MERGE_C R241, R173, R174, RZ ;  /* 0x000000aeadf1723e */ /* 0x000fc600048060ff */
        /* <DEDUP_REMOVED lines=42> */
[----:B--2---:R-:W-:-:S02]  /*145c0*/  F2FP.SATFINITE.E5M2.F32.PACK_AB_MERGE_C R5, R94, R95, RZ ;  /* 0x0000005f5e05723e */ /* 0x004fc400048060ff */
[----:B-1----:R-:W-:Y:S02]  /*145d0*/  F2FP.SATFINITE.E5M2.F32.PACK_AB_MERGE_C R2, R226, R93, RZ ;  /* 0x0000005de202723e */ /* 0x002fe400048060ff */
[----:B---3--:R-:W-:Y:S01]  /*145e0*/  F2FP.SATFINITE.E5M2.F32.PACK_AB_MERGE_C R3, R230, R228, RZ ;  /* 0x000000e4e603723e */ /* 0x008fe200048060ff */
[----:B------:R-:W-:Y:S04]  /*145f0*/  STL [R1+0x1590], R5 ;  /* 0x0015900501007387 */ /* 0x000fe80000100800 */
[----:B------:R4:W-:Y:S04]  /*14600*/  STL [R1+0x1594], R2 ;  /* 0x0015940201007387 */ /* 0x0009e80000100800 */
[----:B------:R-:W-:Y:S01]  /*14610*/  STL [R1+0x1598], R3 ;  /* 0x0015980301007387 */ /* 0x000fe20000100800 */
[----:B----4-:R-:W-:-:S02]  /*14620*/  F2FP.SATFINITE.E5M2.F32.PACK_AB_MERGE_C R2, R252, R248, RZ ;  /* 0x000000f8fc02723e */ /* 0x010fc400048060ff */
[----:B------:R-:W-:Y:S02]  /*14630*/  F2FP.SATFINITE.E5M2.F32.PACK_AB_MERGE_C R252, R221, R249, RZ ;  /* 0x000000f9ddfc723e */ /* 0x000fe400048060ff */
[----:B------:R-:W-:Y:S02]  /*14640*/  F2FP.SATFINITE.E5M2.F32.PACK_AB_MERGE_C R221, R218, R219, RZ ;  /* 0x000000dbdadd723e */ /* 0x000fe400048060ff */
[----:B------:R-:W-:Y:S02]  /*14650*/  F2FP.SATFINITE.E5M2.F32.PACK_AB_MERGE_C R219, R216, R217, RZ ;  /* 0x000000d9d8db723e */ /* 0x000fe400048060ff */
[----:B------:R-:W-:Y:S02]  /*14660*/  F2FP.SATFINITE.E5M2.F32.PACK_AB_MERGE_C R17, R214, R215, RZ ;  /* 0x000000d7d611723e */ /* 0x000fe400048060ff */
[----:B------:R-:W-:Y:S02]  /*14670*/  F2FP.SATFINITE.E5M2.F32.PACK_AB_MERGE_C R217, R212, R213, RZ ;  /* 0x000000d5d4d9723e */ /* 0x000fe400048060ff */
[----:B------:R-:W-:-:S02]  /*14680*/  F2FP.SATFINITE.E5M2.F32.PACK_AB_MERGE_C R215, R210, R211, RZ ;  /* 0x000000d3d2d7723e */ /* 0x000fc400048060ff */
        /* <DEDUP_REMOVED lines=9> */
[----:B------:R-:W-:-:S05]  /*14720*/  F2FP.SATFINITE.E5M2.F32.PACK_AB_MERGE_C R4, R181, R182, RZ ;  /* 0x000000b6b504723e */ /* 0x000fca00048060ff */
[----:B------:R0:W-:Y:S01]  /*14730*/  STL [R1+0x1044], R4 ;  /* 0x0010440401007387 */ /* 0x0001e20000100800 */
[----:B------:R-:W-:Y:S02]  /*14740*/  F2FP.SATFINITE.E5M2.F32.PACK_AB_MERGE_C R193, R179, R180, RZ ;  /* 0x000000b4b3c1723e */ /* 0x000fe400048060ff */
[----:B0-----:R-:W-:-:S05]  /*14750*/  F2FP.SATFINITE.E5M2.F32.PACK_AB_MERGE_C R4, R173, R174, RZ ;  /* 0x000000aead04723e */ /* 0x001fca00048060ff */
[----:B------:R0:W-:Y:S01]  /*14760*/  STL [R1+0x102c], R4 ;  /* 0x00102c0401007387 */ /* 0x0001e20000100800 */
[----:B------:R-:W-:Y:S02]  /*14770*/  F2FP.SATFINITE.E5M2.F32.PACK_AB_MERGE_C R191, R177, R178, RZ ;  /* 0x000000b2b1bf723e */ /* 0x000fe400048060ff */
[----:B------:R-:W-:Y:S02]  /*14780*/  F2FP.SATFINITE.E5M2.F32.PACK_AB_MERGE_C R199, R187, R188, RZ ;  /* 0x000000bcbbc7723e */ /* 0x000fe400048060ff */
        /* <DEDUP_REMOVED lines=11> */
[----:B------:R-:W-:Y:S02]  /*14840*/  F2FP.SATFINITE.E5M2.F32.PACK_AB_MERGE_C R186, R171, R172, RZ ;  /* 0x000000acabba723e */ /* 0x000fe400048060ff */
[----:B------:R-:W-:-:S05]  /*14850*/  F2FP.SATFINITE.E5M2.F32.PACK_AB_MERGE_C R13, R21, R22, RZ ;  /* 0x00000016150d723e */ /* 0x000fca00048060ff */
[----:B------:R-:W-:Y:S04]  /*14860*/  STL [R1+0x1048], R13 ;  /* 0x0010480d01007387 */ /* 0x000fe80000100800 */
[----:B------:R-:W2:Y:S04]  /*14870*/  LDL.LU R93, [R1] ;  /* 0x00000000015d7983 */ /* 0x000ea80000300800 */
[----:B------:R-:W2:Y:S01]  /*14880*/  LDL.LU R166, [R1+0x4] ;  /* 0x0000040001a67983 */ /* 0x000ea20000300800 */
[----:B0-----:R-:W-:-:S05]  /*14890*/  F2FP.SATFINITE.E5M2.F32.PACK_AB_MERGE_C R4, R8, R9, RZ ;  /* 0x000000090804723e */ /* 0x001fca00048060ff */
[----:B------:R0:W-:Y:S04]  /*148a0*/  STL [R1+0x103c], R4 ;  /* 0x00103c0401007387 */ /* 0x0001e80000100800 */
[----:B------:R-:W3:Y:S04]  /*148b0*/  LDL.LU R94, [R1+0x8] ;  /* 0x00000800015e7983 */ /* 0x000ee80000300800 */
[----:B------:R-:W3:Y:S04]  /*148c0*/  LDL.LU R164, [R1+0xc] ;  /* 0x00000c0001a47983 */ /* 0x000ee80000300800 */
[----:B------:R-:W4:Y:S04]  /*148d0*/  LDL.LU R95, [R1+0x10] ;  /* 0x00001000015f7983 */ /* 0x000f280000300800 */
[----:B------:R-:W4:Y:S04]  /*148e0*/  LDL.LU R162, [R1+0x14] ;  /* 0x0000140001a27983 */ /* 0x000f280000300800 */
[----:B------:R-:W4:Y:S04]  /*148f0*/  LDL.LU R96, [R1+0x18] ;  /* 0x0000180001607983 */ /* 0x000f280000300800 */
[----:B------:R-:W4:Y:S04]  /*14900*/  LDL.LU R160, [R1+0x1c] ;  /* 0x00001c0001a07983 */ /* 0x000f280000300800 */
[----:B------:R-:W4:Y:S01]  /*14910*/  LDL.LU R97, [R1+0x20] ;  /* 0x0000200001617983 */ /* 0x000f220000300800 */
[----:B------:R-:W-:-:S03]  /*14920*/  F2FP.SATFINITE.E5M2.F32.PACK_AB_MERGE_C R195, R183, R184, RZ ;  /* 0x000000b8b7c3723e */ /* 0x000fc600048060ff */
[----:B------:R-:W4:Y:S01]  /*14930*/  LDL.LU R158, [R1+0x24] ;  /* 0x00002400019e7983 */ /* 0x000f220000300800 */
[----:B------:R-:W-:-:S03]  /*14940*/  F2FP.SATFINITE.E5M2.F32.PACK_AB_MERGE_C R172, R153, R154, RZ ;  /* 0x0000009a99ac723e */ /* 0x000fc600048060ff */
[----:B------:R-:W4:Y:S01]  /*14950*/  LDL.LU R99, [R1+0x28] ;  /* 0x0000280001637983 */ /* 0x000f220000300800 */
[----:B------:R-:W-:-:S03]  /*14960*/  F2FP.SATFINITE.E5M2.F32.PACK_AB_MERGE_C R184, R169, R170, RZ ;  /* 0x000000aaa9b8723e */ /* 0x000fc600048060ff */
[----:B------:R-:W4:Y:S01]  /*14970*/  LDL.LU R156, [R1+0x2c] ;  /* 0x00002c00019c7983 */ /* 0x000f220000300800 */
[----:B------:R-:W-:-:S03]  /*14980*/  F2FP.SATFINITE.E5M2.F32.PACK_AB_MERGE_C R170, R23, R152, RZ ;  /* 0x0000009817aa723e */ /* 0x000fc600048060ff */
[----:B------:R-:W4:Y:S04]  /*14990*/  LDL.LU R98, [R1+0x30] ;  /* 0x0000300001627983 */ /* 0x000f280000300800 */
[----:B------:R-:W4:Y:S01]  /*149a0*/  LDL.LU R154, [R1+0x34] ;  /* 0x00003400019a7983 */ /* 0x000f220000300800 */
[----:B------:R-:W-:-:S03]  /*149b0*/  F2FP.SATFINITE.E5M2.F32.PACK_AB_MERGE_C R182, R167, R168, RZ ;  /* 0x000000a8a7b6723e */ /* 0x000fc600048060ff */
        /* <DEDUP_REMOVED lines=96> */
[----:B------:R-:W4:Y:S04]  /*14fc0*/  LDL.LU R147, [R1+0x1a8] ;  /* 0x0001a80001937983 */ /* 0x000f280000300800 */
[----:B------:R-:W4:Y:S04]  /*14fd0*/  LDL.LU R230, [R1+0x1ac] ;  /* 0x0001ac0001e67983 */ /* 0x000f280000300800 */
[----:B------:R-:W4:Y:S01]  /*14fe0*/  LDL.LU R146, [R1+0x1b0] ;  /* 0x0001b00001927983 */ /* 0x000f220000300800 */
[----:B------:R-:W-:-:S03]  /*14ff0*/  F2FP.SATFINITE.E5M2.F32.PACK_AB_MERGE_C R5, R238, R236, RZ ;  /* 0x000000ecee05723e */ /* 0x000fc600048060ff */
[----:B------:R-:W4:Y:S04]  /*15000*/  LDL.LU R232, [R1+0x1b4] ;  /* 0x0001b40001e87983 */ /* 0x000f280000300800 */
[----:B0-----:R-:W4:Y:S04]  /*15010*/  LDL.LU R4, [R1+0x1b8] ;  /* 0x0001b80001047983 */ /* 0x001f280000300800 */
        /* <DEDUP_REMOVED lines=15> */
[----:B--2---:R-:W-:-:S03]  /*15110*/  F2FP.SATFINITE.E5M2.F32.PACK_AB_MERGE_C R166, R166, R93, RZ ;  /* 0x0000005da6a6723e */ /* 0x004fc600048060ff */
[----:B------:R-:W2:Y:S01]  /*15120*/  LDL.LU R14, [R1+0x1f0] ;  /* 0x0001f000010e7983 */ /* 0x000ea20000300800 */
[----:B---3--:R-:W-:-:S03]  /*15130*/  F2FP.SATFINITE.E5M2.F32.PACK_AB_MERGE_C R164, R164, R94, RZ ;  /* 0x0000005ea4a4723e */ /* 0x008fc600048060ff */
[----:B------:R-:W2:Y:S01]  /*15140*/  LDL.LU R248, [R1+0x1f4] ;  /* 0x0001f40001f87983 */ /* 0x000ea20000300800 */
[----:B----4-:R-:W-:-:S03]  /*15150*/  F2FP.SATFINITE.E5M2.F32.PACK_AB_MERGE_C R162, R162, R95, RZ ;  /* 0x0000005fa2a2723e */ /* 0x010fc600048060ff */
[----:B------:R-:W3:Y:S01]  /*15160*/  LDL.LU R16, [R1+0x1f8] ;  /* 0x0001f80001107983 */ /* 0x000ee20000300800 */
[----:B------:R-:W-:-:S03]  /*15170*/  F2FP.SATFINITE.E5M2.F32.PACK_AB_MERGE_C R160, R160, R96, RZ ;  /* 0x00000060a0a0723e */ /* 0x000fc600048060ff */
[----:B------:R-:W3:Y:S01]  /*15180*/  LDL.LU R249, [R1+0x1fc] ;  /* 0x0001fc0001f97983 */ /* 0x000ee20000300800 */
[----:B------:R-:W-:-:S03]  /*15190*/  F2FP.SATFINITE.E5M2.F32.PACK_AB_MERGE_C R158, R158, R97, RZ ;  /* 0x000000619e9e723e */ /* 0x000fc600048060ff */
        /* <DEDUP_REMOVED lines=115> */
[----:B------:R-:W-:Y:S02]  /*158d0*/  F2FP.SATFINITE.E5M2.F32.PACK_AB_MERGE_C R244, R244, R13, RZ ;  /* 0x0000000df4f4723e */ /* 0x000fe400048060ff */
[----:B------:R-:W-:Y:S02]  /*158e0*/  LOP3.LUT R245, R245, 0xffff, RZ, 0xc0, !PT ;  /* 0x0000fffff5f57812 */ /* 0x000fe400078ec0ff */
[----:B------:R-:W-:Y:S02]  /*158f0*/  LOP3.LUT R168, R168, 0xffff, RZ, 0xc0, !PT ;  /* 0x0000ffffa8a87812 */ /* 0x000fe400078ec0ff */
[----:B------:R-:W-:Y:S02]  /*15900*/  SHF.R.U32.HI R33, RZ, 0x8, R245 ;  /* 0x00000008ff217819 */ /* 0x000fe400000116f5 */
[----:B------:R-:W-:Y:S02]  /*15910*/  F2FP.SATFINITE.E5M2.F32.PACK_AB_MERGE_C R246, R246, R15, RZ ;  /* 0x0000000ff6f6723e */ /* 0x000fe400048060ff */
[----:B------:R-:W-:-:S02]  /*15920*/  LOP3.LUT R33, R33, 0xffff, RZ, 0xc0, !PT ;  /* 0x0000ffff21217812 */ /* 0x000fc400078ec0ff */
[----:B---3--:R-:W-:-:S04]  /*15930*/  F2FP.SATFINITE.E5M2.F32.PACK_AB_MERGE_C R249, R249, R16, RZ ;  /* 0x00000010f9f9723e */ /* 0x008fc800048060ff */
[----:B------:R-:W-:-:S04]  /*15940*/  LOP3.LUT R249, R249, 0xffff, RZ, 0xc0, !PT ;  /* 0x0000fffff9f97812 */ /* 0x000fc800078ec0ff */
[----:B------:R-:W-:-:S04]  /*15950*/  SHF.R.U32.HI R35, RZ, 0x8, R249 ;  /* 0x00000008ff237819 */ /* 0x000fc800000116f9 */
[----:B------:R-:W-:Y:S02]  /*15960*/  LOP3.LUT R35, R35, 0xffff, RZ, 0xc0, !PT ;  /* 0x0000ffff23237812 */ /* 0x000fe400078ec0ff */
[----:B--2---:R-:W-:Y:S02]  /*15970*/  F2FP.SATFINITE.E5M2.F32.PACK_AB_MERGE_C R248, R248, R14, RZ ;  /* 0x0000000ef8f8723e */ /* 0x004fe400048060ff */
[----:B------:R-:W-:Y:S02]  /*15980*/  PRMT R14, R33, 0x3340, R35 ;  /* 0x00003340210e7816 */ /* 0x000fe40000000023 */
[----:B------:R-:W-:Y:S02]  /*15990*/  LOP3.LUT R242, R242, 0xffff, RZ, 0xc0, !PT ;  /* 0x0000fffff2f27812 */ /* 0x000fe400078ec0ff */
[----:B----4-:R-:W-:-:S05]  /*159a0*/  F2FP.SATFINITE.E5M2.F32.PACK_AB_MERGE_C R13, R115, R114, RZ ;  /* 0x00000072730d723e */ /* 0x010fca00048060ff */
[----:B------:R0:W-:Y:S02]  /*159b0*/  STL [R1+0x101c], R13 ;  /* 0x00101c0d01007387 */ /* 0x0001e40000100800 */
[----:B0-----:R-:W-:-:S05]  /*159c0*/  F2FP.SATFINITE.E5M2.F32.PACK_AB_MERGE_C R13, R123, R122, RZ ;  /* 0x0000007a7b0d723e */ /* 0x001fca00048060ff */
[----:B------:R0:W-:Y:S02]  /*159d0*/  STL [R1+0x1014], R13 ;  /* 0x0010140d01007387 */ /* 0x0001e40000100800 */
[----:B0-----:R-:W-:-:S05]  /*159e0*/  F2FP.SATFINITE.E5M2.F32.PACK_AB_MERGE_C R13, R131, R130, RZ ;  /* 0x00000082830d723e */ /* 0x001fca00048060ff */
[----:B------:R0:W-:Y:S02]  /*159f0*/  STL [R1+0x1010], R13 ;  /* 0x0010100d01007387 */ /* 0x0001e40000100800 */
[----:B0-----:R-:W-:-:S05]  /*15a00*/  F2FP.SATFINITE.E5M2.F32.PACK_AB_MERGE_C R13, R139, R138, RZ ;  /* 0x0000008a8b0d723e */ /* 0x001fca00048060ff */
[----:B------:R0:W-:Y:S02]  /*15a10*/  STL [R1+0x1024], R13 ;  /* 0x0010240d01007387 */ /* 0x0001e40000100800 */
[----:B0-----:R-:W-:Y:S01]  /*15a20*/  F2FP.SATFINITE.E5M2.F32.PACK_AB_MERGE_C R13, R147, R146, RZ ;  /* 0x00000092930d723e */ /* 0x001fe200048060ff */
[----:B------:R-:W-:-:S04]  /*15a30*/  VIADD R29, R4, 0x3e ;  /* 0x0000003e041d7836 */ /* 0x000fc80000000000 */
[----:B------:R0:W-:Y:S01]  /*15a40*/  STL [R1+0x1020], R13 ;  /* 0x0010200d01007387 */ /* 0x0001e20000100800 */
[C---:B------:R-:W-:Y:S01]  /*15a50*/  VIADD R31, R4.reuse, 0x3f ;  /* 0x0000003f041f7836 */ /* 0x040fe20000000000 */
[----:B------:R-:W-:Y:S01]  /*15a60*/  ISETP.GE.AND P2, PT, R29, UR5, PT ;  /* 0x000000051d007c0c */ /* 0x000fe2000bf46270 */
[----:B------:R-:W-:Y:S01]  /*15a70*/  VIADD R29, R4, 0x2 ;  /* 0x00000002041d7836 */ /* 0x000fe20000000000 */
[----:B------:R-:W-:Y:S02]  /*15a80*/  ULDC UR5, c[0x0][0x22c] ;  /* 0x00008b0000057ab9 */ /* 0x000fe40000000800 */
[----:B------:R-:W-:Y:S01]  /*15a90*/  ISETP.GE.AND P0, PT, R31, UR5, PT ;  /* 0x000000051f007c0c */ /* 0x000fe2000bf06270 */
[----:B------:R-:W-:Y:S01]  /*15aa0*/  ULDC UR5, c[0x0][0x248] ;  /* 0x0000920000057ab9 */ /* 0x000fe20000000800 */
[----:B------:R-:W-:-:S04]  /*15ab0*/  F2FP.SATFINITE.E5M2.F32.PACK_AB_MERGE_C R148, R149, R148, RZ ;  /* 0x000000949594723e */ /* 0x000fc800048060ff */
[----:B------:R-:W-:Y:S02]  /*15ac0*/  LOP3.LUT R148, R148, 0xffff, RZ, 0xc0, !PT ;  /* 0x0000ffff94947812 */ /* 0x000fe400078ec0ff */
[----:B------:R-:W-:Y:S01]  /*15ad0*/  ISETP.GE.AND P1, PT, R29, UR41, PT ;  /* 0x000000291d007c0c */ /* 0x000fe2000bf26270 */
[----:B------:R-:W-:Y:S01]  /*15ae0*/  ULDC UR41, c[0x0][0x248] ;  /* 0x0000920000297ab9 */ /* 0x000fe20000000800 */
[----:B------:R-:W-:Y:S02]  /*15af0*/  SHF.R.U32.HI R29, RZ, 0x8, R168 ;  /* 0x00000008ff1d7819 */ /* 0x000fe400000116a8 */
[----:B------:R-:W-:Y:S02]  /*15b00*/  SHF.R.U32.HI R31, RZ, 0x8, R148 ;  /* 0x00000008ff1f7819 */ /* 0x000fe40000011694 */
[----:B0-----:R-:W-:Y:S02]  /*15b10*/  F2FP.SATFINITE.E5M2.F32.PACK_AB_MERGE_C R13, R151, R150, RZ ;  /* 0x00000096970d723e */ /* 0x001fe400048060ff */
[----:B------:R-:W-:-:S03]  /*15b20*/  LOP3.LUT R29, R29, 0xffff, RZ, 0xc0, !PT ;  /* 0x0000ffff1d1d7812 */ /* 0x000fc600078ec0ff */
[----:B------:R0:W-:Y:S01]  /*15b30*/  STL [R1+0x1018], R13 ;  /* 0x0010180d01007387 */ /* 0x0001e20000100800 */
[----:B------:R-:W-:Y:S02]  /*15b40*/  LOP3.LUT R31, R31, 0xffff, RZ, 0xc0, !PT ;  /* 0x0000ffff1f1f7812 */ /* 0x000fe400078ec0ff */
[----:B------:R-:W-:Y:S02]  /*15b50*/  PRMT R15, R168, 0x3340, R148 ;  /* 0x00003340a80f7816 */ /* 0x000fe40000000094 */
[----:B0-----:R-:W-:-:S05]  /*15b60*/  PRMT R13, R245, 0x3340, R249 ;  /* 0x00003340f50d7816 */ /* 0x001fca00000000f9 */
[----:B------:R0:W-:Y:S04]  /*15b70*/  STL [R1+0x13f4], R13 ;  /* 0x0013f40d01007387 */ /* 0x0001e80000100800 */
[----:B------:R-:W-:Y:S01]  /*15b80*/  STL [R1+0x13f0], R15 ;  /* 0x0013f00f01007387 */ /* 0x000fe20000100800 */
[----:B0-----:R-:W-:-:S03]  /*15b90*/  PRMT R13, R29, 0x3340, R31 ;  /* 0x000033401d0d7816 */ /* 0x001fc6000000001f */
[----:B------:R-:W-:Y:S04]  /*15ba0*/  STL [R1+0x12f8], R14 ;  /* 0x0012f80e01007387 */ /* 0x000fe80000100800 */
[----:B------:R0:W-:Y:S04]  /*15bb0*/  STL [R1+0x12f4], R13 ;  /* 0x0012f40d01007387 */ /* 0x0001e80000100800 */
[----:B------:R-:W2:Y:S01]  /*15bc0*/  LDL.LU R39, [R1+0x408] ;  /* 0x0004080001277983 */ /* 0x000ea20000300800 */
[----:B------:R-:W-:Y:S02]  /*15bd0*/  LOP3.LUT R31, R11, 0xffff, RZ, 0xc0, !PT ;  /* 0x0000ffff0b1f7812 */ /* 0x000fe400078ec0ff */
[----:B------:R-:W-:-:S02]  /*15be0*/  LOP3.LUT R29, R12, 0xffff, RZ, 0xc0, !PT ;  /* 0x0000ffff0c1d7812 */ /* 0x000fc400078ec0ff */
[----:B------:R-:W-:-:S05]  /*15bf0*/  PRMT R12, R31, 0x3340, R242 ;  /* 0x000033401f0c7816 */ /* 0x000fca00000000f2 */
[----:B------:R1:W-:Y:S04]  /*15c00*/  STL [R1+0x13ec], R12 ;  /* 0x0013ec0c01007387 */ /* 0x0003e80000100800 */
[----:B------:R-:W3:Y:S01]  /*15c10*/  LDL.LU R41, [R1+0x414] ;  /* 0x0004140001297983 */ /* 0x000ee20000300800 */
[----:B------:R-:W-:Y:S02]  /*15c20*/  LOP3.LUT R240, R240, 0xffff, RZ, 0xc0, !PT ;  /* 0x0000fffff0f07812 */ /* 0x000fe400078ec0ff */
[----:B------:R-:W-:Y:S02]  /*15c30*/  SHF.R.U32.HI R37, RZ, 0x8, R29 ;  /* 0x00000008ff257819 */ /* 0x000fe4000001161d */
[----:B------:R-:W-:Y:S02]  /*15c40*/  PRMT R11, R29, 0x3340, R240 ;  /* 0x000033401d0b7816 */ /* 0x000fe400000000f0 */
[----:B------:R-:W-:-:S02]  /*15c50*/  SHF.R.U32.HI R29, RZ, 0x8, R31 ;  /* 0x00000008ff1d7819 */ /* 0x000fc4000001161f */
[----:B------:R-:W-:Y:S02]  /*15c60*/  SHF.R.U32.HI R242, RZ, 0x8, R242 ;  /* 0x00000008fff27819 */ /* 0x000fe400000116f2 */
[----:B------:R-:W-:Y:S02]  /*15c70*/  F2FP.SATFINITE.E5M2.F32.PACK_AB_MERGE_C R144, R145, R144, RZ ;  /* 0x000000909190723e */ /* 0x000fe400048060ff */
[----:B------:R-:W-:Y:S02]  /*15c80*/  LOP3.LUT R29, R29, 0xffff, RZ, 0xc0, !PT ;  /* 0x0000ffff1d1d7812 */ /* 0x000fe400078ec0ff */
[----:B------:R-:W-:Y:S02]  /*15c90*/  LOP3.LUT R242, R242, 0xffff, RZ, 0xc0, !PT ;  /* 0x0000fffff2f27812 */ /* 0x000fe400078ec0ff */
[----:B------:R-:W-:Y:S02]  /*15ca0*/  LOP3.LUT R170, R170, 0xffff, RZ, 0xc0, !PT ;  /* 0x0000ffffaaaa7812 */ /* 0x000fe400078ec0ff */
[----:B------:R-:W-:-:S02]  /*15cb0*/  LOP3.LUT R144, R144, 0xffff, RZ, 0xc0, !PT ;  /* 0x0000ffff90907812 */ /* 0x000fc400078ec0ff */
[----:B------:R-:W-:Y:S02]  /*15cc0*/  PRMT R31, R29, 0x3340, R242 ;  /* 0x000033401d1f7816 */ /* 0x000fe400000000f2 */
[----:B0-----:R-:W-:Y:S02]  /*15cd0*/  PRMT R13, R170, 0x3340, R144 ;  /* 0x00003340aa0d7816 */ /* 0x001fe40000000090 */
[----:B------:R-:W-:Y:S01]  /*15ce0*/  SHF.R.U32.HI R35, RZ, 0x8, R170 ;  /* 0x00000008ff237819 */ /* 0x000fe200000116aa */
[----:B------:R0:W-:Y:S01]  /*15cf0*/  STL [R1+0x12cc], R31 ;  /* 0x0012cc1f01007387 */ /* 0x0001e20000100800 */
[----:B------:R-:W-:Y:S02]  /*15d00*/  SHF.R.U32.HI R144, RZ, 0x8, R144 ;  /* 0x00000008ff907819 */ /* 0x000fe40000011690 */
[----:B------:R-:W-:Y:S02]  /*15d10*/  F2FP.SATFINITE.E5M2.F32.PACK_AB_MERGE_C R140, R141, R140, RZ ;  /* 0x0000008c8d8c723e */ /* 0x000fe400048060ff */
[----:B------:R-:W-:-:S02]  /*15d20*/  LOP3.LUT R35, R35, 0xffff, RZ, 0xc0, !PT ;  /* 0x0000ffff23237812 */ /* 0x000fc400078ec0ff */
[----:B------:R-:W-:Y:S02]  /*15d30*/  LOP3.LUT R144, R144, 0xffff, RZ, 0xc0, !PT ;  /* 0x0000ffff90907812 */ /* 0x000fe400078ec0ff */
[----:B------:R-:W-:Y:S02]  /*15d40*/  LOP3.LUT R174, R174, 0xffff, RZ, 0xc0, !PT ;  /* 0x0000ffffaeae7812 */ /* 0x000fe400078ec0ff */
[----:B------:R-:W-:Y:S02]  /*15d50*/  LOP3.LUT R140, R140, 0xffff, RZ, 0xc0, !PT ;  /* 0x0000ffff8c8c7812 */ /* 0x000fe400078ec0ff */
[----:B------:R-:W-:Y:S02]  /*15d60*/  LOP3.LUT R250, R250, 0xffff, RZ, 0xc0, !PT ;  /* 0x0000fffffafa7812 */ /* 0x000fe400078ec0ff */
[----:B------:R-:W-:Y:S02]  /*15d70*/  LOP3.LUT R246, R246, 0xffff, RZ, 0xc0, !PT ;  /* 0x0000fffff6f67812 */ /* 0x000fe400078ec0ff */
[----:B------:R-:W-:-:S02]  /*15d80*/  SHF.R.U32.HI R240, RZ, 0x8, R240 ;  /* 0x00000008fff07819 */ /* 0x000fc400000116f0 */
[----:B------:R-:W-:Y:S02]  /*15d90*/  F2FP.SATFINITE.E5M2.F32.PACK_AB_MERGE_C R136, R137, R136, RZ ;  /* 0x000000888988723e */ /* 0x000fe400048060ff */
[----:B------:R-:W-:Y:S02]  /*15da0*/  PRMT R14, R35, 0x3340, R144 ;  /* 0x00003340230e7816 */ /* 0x000fe40000000090 */
[----:B------:R-:W-:Y:S02]  /*15db0*/  PRMT R35, R174, 0x3340, R140 ;  /* 0x00003340ae237816 */ /* 0x000fe4000000008c */
[----:B------:R-:W-:Y:S02]  /*15dc0*/  PRMT R15, R250, 0x3340, R246 ;  /* 0x00003340fa0f7816 */ /* 0x000fe400000000f6 */
[----:B------:R-:W-:Y:S02]  /*15dd0*/  LOP3.LUT R37, R37, 0xffff, RZ, 0xc0, !PT ;  /* 0x0000ffff25257812 */ /* 0x000fe400078ec0ff */
[----:B------:R-:W-:-:S02]  /*15de0*/  LOP3.LUT R240, R240, 0xffff, RZ, 0xc0, !PT ;  /* 0x0000fffff0f07812 */ /* 0x000fc400078ec0ff */
[----:B------:R-:W-:Y:S02]  /*15df0*/  LOP3.LUT R238, R238, 0xffff, RZ, 0xc0, !PT ;  /* 0x0000ffffeeee7812 */ /* 0x000fe400078ec0ff */
[----:B------:R-:W-:Y:S02]  /*15e00*/  SHF.R.U32.HI R33, RZ, 0x8, R250 ;  /* 0x00000008ff217819 */ /* 0x000fe400000116fa */
[----:B------:R-:W-:Y:S02]  /*15e10*/  SHF.R.U32.HI R246, RZ, 0x8, R246 ;  /* 0x00000008fff67819 */ /* 0x000fe400000116f6 */
[----:B------:R-:W-:Y:S02]  /*15e20*/  LOP3.LUT R176, R176, 0xffff, RZ, 0xc0, !PT ;  /* 0x0000ffffb0b07812 */ /* 0x000fe400078ec0ff */
[----:B------:R-:W-:Y:S02]  /*15e30*/  LOP3.LUT R136, R136, 0xffff, RZ, 0xc0, !PT ;  /* 0x0000ffff88887812 */ /* 0x000fe400078ec0ff */
[----:B-1----:R-:W-:-:S02]  /*15e40*/  PRMT R12, R37, 0x3340, R240 ;  /* 0x00003340250c7816 */ /* 0x002fc400000000f0 */
[----:B------:R-:W-:Y:S02]  /*15e50*/  LOP3.LUT R33, R33, 0xffff, RZ, 0xc0, !PT ;  /* 0x0000ffff21217812 */ /* 0x000fe400078ec0ff */
[----:B------:R-:W-:Y:S02]  /*15e60*/  LOP3.LUT R246, R246, 0xffff, RZ, 0xc0, !PT ;  /* 0x0000fffff6f67812 */ /* 0x000fe400078ec0ff */
[----:B------:R-:W-:Y:S02]  /*15e70*/  PRMT R37, R176, 0x3340, R136 ;  /* 0x00003340b0257816 */ /* 0x000fe40000000088 */
[----:B------:R-:W-:Y:S02]  /*15e80*/  LOP3.LUT R247, R247, 0xffff, RZ, 0xc0, !PT ;  /* 0x0000fffff7f77812 */ /* 0x000fe400078ec0ff */
[----:B------:R-:W-:Y:S02]  /*15e90*/  LOP3.LUT R248, R248, 0xffff, RZ, 0xc0, !PT ;  /* 0x0000fffff8f87812 */ /* 0x000fe400078ec0ff */
[----:B------:R-:W-:-:S02]  /*15ea0*/  PRMT R16, R33, 0x3340, R246 ;  /* 0x0000334021107816 */ /* 0x000fc400000000f6 */
[----:B0-----:R-:W-:Y:S02]  /*15eb0*/  SHF.R.U32.HI R31, RZ, 0x8, R174 ;  /* 0x00000008ff1f7819 */ /* 0x001fe400000116ae */
[----:B------:R-:W-:Y:S02]  /*15ec0*/  SHF.R.U32.HI R140, RZ, 0x8, R140 ;  /* 0x00000008ff8c7819 */ /* 0x000fe4000001168c */
[----:B------:R-:W-:Y:S02]  /*15ed0*/  SHF.R.U32.HI R136, RZ, 0x8, R136 ;  /* 0x00000008ff887819 */ /* 0x000fe40000011688 */
[----:B------:R-:W-:Y:S02]  /*15ee0*/  LOP3.LUT R31, R31, 0xffff, RZ, 0xc0, !PT ;  /* 0x0000ffff1f1f7812 */ /* 0x000fe400078ec0ff */
[----:B------:R-:W-:Y:S02]  /*15ef0*/  LOP3.LUT R140, R140, 0xffff, RZ, 0xc0, !PT ;  /* 0x0000ffff8c8c7812 */ /* 0x000fe400078ec0ff */
[----:B------:R-:W-:-:S02]  /*15f00*/  LOP3.LUT R136, R136, 0xffff, RZ, 0xc0, !PT ;  /* 0x0000ffff88887812 */ /* 0x000fc400078ec0ff */
[----:B------:R-:W-:Y:S02]  /*15f10*/  PRMT R43, R31, 0x3340, R140 ;  /* 0x000033401f2b7816 */ /* 0x000fe4000000008c */
[----:B--2---:R-:W-:Y:S02]  /*15f20*/  LOP3.LUT R29, R39, 0xffff, RZ, 0xc0, !PT ;  /* 0x0000ffff271d7812 */ /* 0x004fe400078ec0ff */
[----:B------:R-:W2:Y:S04]  /*15f30*/  LDL.LU R39, [R1+0x40c] ;  /* 0x00040c0001277983 */ /* 0x000ea80000300800 */
[----:B------:R0:W-:Y:S01]  /*15f40*/  STL [R1+0x13e4], R35 ;  /* 0x0013e42301007387 */ /* 0x0001e20000100800 */
[----:B------:R-:W-:Y:S02]  /*15f50*/  SHF.R.U32.HI R33, RZ, 0x8, R29 ;  /* 0x00000008ff217819 */ /* 0x000fe4000001161d */
[----:B0-----:R-:W-:-:S02]  /*15f60*/  PRMT R35, R29, 0x3340, R238 ;  /* 0x000033401d237816 */ /* 0x001fc400000000ee */
[----:B------:R-:W-:-:S03]  /*15f70*/  SHF.R.U32.HI R238, RZ, 0x8, R238 ;  /* 0x00000008ffee7819 */ /* 0x000fc600000116ee */
[----:B------:R0:W-:Y:S01]  /*15f80*/  STL [R1+0x1388], R35 ;  /* 0x0013882301007387 */ /* 0x0001e20000100800 */
[----:B------:R-:W-:-:S03]  /*15f90*/  SHF.R.U32.HI R29, RZ, 0x8, R176 ;  /* 0x00000008ff1d7819 */ /* 0x000fc600000116b0 */
[----:B------:R1:W-:Y:S01]  /*15fa0*/  STL [R1+0x1384], R37 ;  /* 0x0013842501007387 */ /* 0x0003e20000100800 */
[----:B------:R-:W-:Y:S02]  /*15fb0*/  LOP3.LUT R33, R33, 0xffff, RZ, 0xc0, !PT ;  /* 0x0000ffff21217812 */ /* 0x000fe400078ec0ff */
[----:B------:R-:W-:Y:S02]  /*15fc0*/  LOP3.LUT R238, R238, 0xffff, RZ, 0xc0, !PT ;  /* 0x0000ffffeeee7812 */ /* 0x000fe400078ec0ff */
[----:B0-----:R-:W-:Y:S02]  /*15fd0*/  SHF.R.U32.HI R35, RZ, 0x8, R247 ;  /* 0x00000008ff237819 */ /* 0x001fe400000116f7 */
[--C-:B-1----:R-:W-:Y:S02]  /*15fe0*/  PRMT R37, R247, 0x3340, R248.reuse ;  /* 0x00003340f7257816 */ /* 0x102fe400000000f8 */
[----:B------:R-:W-:Y:S02]  /*15ff0*/  SHF.R.U32.HI R248, RZ, 0x8, R248 ;  /* 0x00000008fff87819 */ /* 0x000fe400000116f8 */
[----:B------:R-:W-:Y:S01]  /*16000*/  LOP3.LUT R29, R29, 0xffff, RZ, 0xc0, !PT ;  /* 0x0000ffff1d1d7812 */ /* 0x000fe200078ec0ff */
[----:B------:R0:W-:Y:S01]  /*16010*/  STL [R1+0x13e8], R37 ;  /* 0x0013e82501007387 */ /* 0x0001e20000100800 */
[----:B------:R-:W-:-:S02]  /*16020*/  LOP3.LUT R35, R35, 0xffff, RZ, 0xc0, !PT ;  /* 0x0000ffff23237812 */ /* 0x000fc400078ec0ff */
[----:B------:R-:W-:Y:S02]  /*16030*/  LOP3.LUT R248, R248, 0xffff, RZ, 0xc0, !PT ;  /* 0x0000fffff8f87812 */ /* 0x000fe400078ec0ff */
[----:B------:R-:W-:Y:S01]  /*16040*/  PRMT R31, R29, 0x3340, R136 ;  /* 0x000033401d1f7816 */ /* 0x000fe20000000088 */
[----:B------:R-:W-:Y:S01]  /*16050*/  STL [R1+0x126c], R43 ;  /* 0x00126c2b01007387 */ /* 0x000fe20000100800 */
[----:B0-----:R-:W-:Y:S02]  /*16060*/  PRMT R37, R33, 0x3340, R238 ;  /* 0x0000334021257816 */ /* 0x001fe400000000ee */
[----:B------:R-:W-:-:S03]  /*16070*/  PRMT R33, R35, 0x3340, R248 ;  /* 0x0000334023217816 */ /* 0x000fc600000000f8 */
[----:B------:R0:W-:Y:S01]  /*16080*/  STL [R1+0x1160], R37 ;  /* 0x0011602501007387 */ /* 0x0001e20000100800 */
[----:B---3--:R-:W-:-:S03]  /*16090*/  LOP3.LUT R29, R41, 0xffff, RZ, 0xc0, !PT ;  /* 0x0000ffff291d7812 */ /* 0x008fc600078ec0ff */
[----:B------:R-:W-:Y:S04]  /*160a0*/  STL [R1+0x115c], R31 ;  /* 0x00115c1f01007387 */ /* 0x000fe80000100800 */
[----:B------:R1:W-:Y:S04]  /*160b0*/  STL [R1+0x1274], R33 ;  /* 0x0012742101007387 */ /* 0x0003e80000100800 */
[----:B------:R-:W3:Y:S01]  /*160c0*/  LDL.LU R41, [R1+0x41c] ;  /* 0x00041c0001297983 */ /* 0x000ee20000300800 */
[----:B------:R-:W-:Y:S02]  /*160d0*/  F2FP.SATFINITE.E5M2.F32.PACK_AB_MERGE_C R142, R143, R142, RZ ;  /* 0x0000008e8f8e723e */ /* 0x000fe400048060ff */
[----:B------:R-:W-:-:S02]  /*160e0*/  LOP3.LUT R251, R251, 0xffff, RZ, 0xc0, !PT ;  /* 0x0000fffffbfb7812 */ /* 0x000fc400078ec0ff */
[----:B------:R-:W-:Y:S02]  /*160f0*/  LOP3.LUT R244, R244, 0xffff, RZ, 0xc0, !PT ;  /* 0x0000fffff4f47812 */ /* 0x000fe400078ec0ff */
[----:B------:R-:W-:Y:S02]  /*16100*/  LOP3.LUT R172, R172, 0xffff, RZ, 0xc0, !PT ;  /* 0x0000ffffacac7812 */ /* 0x000fe400078ec0ff */
[----:B------:R-:W-:Y:S02]  /*16110*/  LOP3.LUT R142, R142, 0xffff, RZ, 0xc0, !PT ;  /* 0x0000ffff8e8e7812 */ /* 0x000fe400078ec0ff */
[----:B0-----:R-:W-:Y:S02]  /*16120*/  PRMT R37, R251, 0x3340, R244 ;  /* 0x00003340fb257816 */ /* 0x001fe400000000f4 */
[----:B------:R-:W-:Y:S02]  /*16130*/  PRMT R43, R172, 0x3340, R142 ;  /* 0x00003340ac2b7816 */ /* 0x000fe4000000008e */
[----:B------:R-:W-:-:S02]  /*16140*/  LOP3.LUT R236, R236, 0xffff, RZ, 0xc0, !PT ;  /* 0x0000ffffecec7812 */ /* 0x000fc400078ec0ff */
[----:B-1----:R-:W-:Y:S02]  /*16150*/  SHF.R.U32.HI R33, RZ, 0x8, R251 ;  /* 0x00000008ff217819 */ /* 0x002fe400000116fb */
[----:B------:R-:W-:Y:S02]  /*16160*/  SHF.R.U32.HI R244, RZ, 0x8, R244 ;  /* 0x00000008fff47819 */ /* 0x000fe400000116f4 */
[----:B------:R-:W-:Y:S02]  /*16170*/  LOP3.LUT R232, R232, 0xffff, RZ, 0xc0, !PT ;  /* 0x0000ffffe8e87812 */ /* 0x000fe400078ec0ff */
[----:B------:R-:W-:Y:S02]  /*16180*/  SHF.R.U32.HI R35, RZ, 0x8, R172 ;  /* 0x00000008ff237819 */ /* 0x000fe400000116ac */
[----:B------:R-:W-:Y:S02]  /*16190*/  SHF.R.U32.HI R142, RZ, 0x8, R142 ;  /* 0x00000008ff8e7819 */ /* 0x000fe4000001168e */
[----:B------:R-:W-:-:S02]  /*161a0*/  LOP3.LUT R33, R33, 0xffff, RZ, 0xc0, !PT ;  /* 0x0000ffff21217812 */ /* 0x000fc400078ec0ff */
[----:B------:R-:W-:Y:S02]  /*161b0*/  LOP3.LUT R244, R244, 0xffff, RZ, 0xc0, !PT ;  /* 0x0000fffff4f47812 */ /* 0x000fe400078ec0ff */
[----:B------:R-:W-:Y:S02]  /*161c0*/  LOP3.LUT R35, R35, 0xffff, RZ, 0xc0, !PT ;  /* 0x0000ffff23237812 */ /* 0x000fe400078ec0ff */
[----:B------:R-:W-:Y:S02]  /*161d0*/  LOP3.LUT R142, R142, 0xffff, RZ, 0xc0, !PT ;  /* 0x0000ffff8e8e7812 */ /* 0x000fe400078ec0ff */
[----:B------:R-:W-:Y:S02]  /*161e0*/  PRMT R33, R33, 0x3340, R244 ;  /* 0x0000334021217816 */ /* 0x000fe400000000f4 */
[----:B--2---:R-:W-:Y:S02]  /*161f0*/  LOP3.LUT R31, R39, 0xffff, RZ, 0xc0, !PT ;  /* 0x0000ffff271f7812 */ /* 0x004fe400078ec0ff */
[----:B------:R-:W2:Y:S04]  /*16200*/  LDL.LU R39, [R1+0x410] ;  /* 0x0004100001277983 */ /* 0x000ea80000300800 */
[----:B------:R0:W-:Y:S04]  /*16210*/  STL [R1+0x13e0], R37 ;  /* 0x0013e02501007387 */ /* 0x0001e80000100800 */
[----:B------:R1:W-:Y:S01]  /*16220*/  STL [R1+0x13dc], R43 ;  /* 0x0013dc2b01007387 */ /* 0x0003e20000100800 */
[----:B0-----:R-:W-:-:S02]  /*16230*/  SHF.R.U32.HI R37, RZ, 0x8, R31 ;  /* 0x00000008ff257819 */ /* 0x001fc4000001161f */
[--C-:B-1----:R-:W-:Y:S02]  /*16240*/  PRMT R43, R31, 0x3340, R236.reuse ;  /* 0x000033401f2b7816 */ /* 0x102fe400000000ec */
[----:B------:R-:W-:Y:S02]  /*16250*/  SHF.R.U32.HI R31, RZ, 0x8, R29 ;  /* 0x00000008ff1f7819 */ /* 0x000fe4000001161d */
[----:B------:R-:W-:Y:S02]  /*16260*/  SHF.R.U32.HI R236, RZ, 0x8, R236 ;  /* 0x00000008ffec7819 */ /* 0x000fe400000116ec */
[--C-:B------:R-:W-:Y:S02]  /*16270*/  PRMT R29, R29, 0x3340, R232.reuse ;  /* 0x000033401d1d7816 */ /* 0x100fe400000000e8 */
[----:B------:R-:W-:Y:S01]  /*16280*/  SHF.R.U32.HI R232, RZ, 0x8, R232 ;  /* 0x00000008ffe87819 */ /* 0x000fe200000116e8 */
[----:B------:R-:W-:Y:S01]  /*16290*/  STL [R1+0x1358], R43 ;  /* 0x0013582b01007387 */ /* 0x000fe20000100800 */
[----:B------:R-:W-:-:S02]  /*162a0*/  LOP3.LUT R37, R37, 0xffff, RZ, 0xc0, !PT ;  /* 0x0000ffff25257812 */ /* 0x000fc400078ec0ff */
[----:B------:R-:W-:Y:S01]  /*162b0*/  LOP3.LUT R236, R236, 0xffff, RZ, 0xc0, !PT ;  /* 0x0000ffffecec7812 */ /* 0x000fe200078ec0ff */
[----:B------:R0:W-:Y:S01]  /*162c0*/  STL [R1+0x13d8], R29 ;  /* 0x0013d81d01007387 */ /* 0x0001e20000100800 */
[----:B------:R-:W-:Y:S02]  /*162d0*/  LOP3.LUT R31, R31, 0xffff, RZ, 0xc0, !PT ;  /* 0x0000ffff1f1f7812 */ /* 0x000fe400078ec0ff */
[----:B------:R-:W-:Y:S01]  /*162e0*/  LOP3.LUT R232, R232, 0xffff, RZ, 0xc0, !PT ;  /* 0x0000ffffe8e87812 */ /* 0x000fe200078ec0ff */
[----:B------:R1:W-:Y:S01]  /*162f0*/  STL [R1+0x1254], R33 ;  /* 0x0012542101007387 */ /* 0x0003e20000100800 */
[----:B0-----:R-:W-:Y:S02]  /*16300*/  PRMT R29, R35, 0x3340, R142 ;  /* 0x00003340231d7816 */ /* 0x001fe4000000008e */
[----:B------:R-:W-:Y:S02]  /*16310*/  PRMT R35, R37, 0x3340, R236 ;  /* 0x0000334025237816 */ /* 0x000fe400000000ec */
[----:B-1----:R-:W-:Y:S01]  /*16320*/  PRMT R33, R31, 0x3340, R232 ;  /* 0x000033401f217816 */ /* 0x002fe200000000e8 */
[----:B------:R3:W-:Y:S04]  /*16330*/  STL [R1+0x1250], R29 ;  /* 0x0012501d01007387 */ /* 0x0007e80000100800 */
[----:B------:R0:W-:Y:S04]  /*16340*/  STL [R1+0x113c], R35 ;  /* 0x00113c2301007387 */ /* 0x0001e80000100800 */
[----:B------:R1:W-:Y:S04]  /*16350*/  STL [R1+0x1234], R33 ;  /* 0x0012342101007387 */ /* 0x0003e80000100800 */
[----:B------:R-:W4:Y:S01]  /*16360*/  LDL.LU R43, [R1+0x424] ;  /* 0x00042400012b7983 */ /* 0x000f220000300800 */
[----:B---3--:R-:W-:-:S03]  /*16370*/  LOP3.LUT R29, R41, 0xffff, RZ, 0xc0, !PT ;  /* 0x0000ffff291d7812 */ /* 0x008fc600078ec0ff */
[----:B------:R-:W3:Y:S01]  /*16380*/  LDL.LU R41, [R1+0x420] ;  /* 0x0004200001297983 */ /* 0x000ee20000300800 */
[----:B------:R-:W-:Y:S02]  /*16390*/  F2FP.SATFINITE.E5M2.F32.PACK_AB_MERGE_C R132, R133, R132, RZ ;  /* 0x000000848584723e */ /* 0x000fe400048060ff */
[----:B------:R-:W-:Y:S02]  /*163a0*/  LOP3.LUT R234, R234, 0xffff, RZ, 0xc0, !PT ;  /* 0x0000ffffeaea7812 */ /* 0x000fe400078ec0ff */
[----:B------:R-:W-:Y:S02]  /*163b0*/  LOP3.LUT R180, R180, 0xffff, RZ, 0xc0, !PT ;  /* 0x0000ffffb4b47812 */ /* 0x000fe400078ec0ff */
[----:B------:R-:W-:Y:S02]  /*163c0*/  LOP3.LUT R132, R132, 0xffff, RZ, 0xc0, !PT ;  /* 0x0000ffff84847812 */ /* 0x000fe400078ec0ff */
[----:B------:R-:W-:Y:S02]  /*163d0*/  LOP3.LUT R228, R228, 0xffff, RZ, 0xc0, !PT ;  /* 0x0000ffffe4e47812 */ /* 0x000fe400078ec0ff */
[----:B------:R-:W-:-:S02]  /*163e0*/  PRMT R37, R180, 0x3340, R132 ;  /* 0x00003340b4257816 */ /* 0x000fc40000000084 */
[----:B------:R-:W-:Y:S02]  /*163f0*/  F2FP.SATFINITE.E5M2.F32.PACK_AB_MERGE_C R134, R135, R134, RZ ;  /* 0x000000868786723e */ /* 0x000fe400048060ff */
[----:B------:R-:W-:Y:S02]  /*16400*/  LOP3.LUT R178, R178, 0xffff, RZ, 0xc0, !PT ;  /* 0x0000ffffb2b27812 */ /* 0x000fe400078ec0ff */
[----:B------:R-:W-:Y:S02]  /*16410*/  LOP3.LUT R134, R134, 0xffff, RZ, 0xc0, !PT ;  /* 0x0000ffff86867812 */ /* 0x000fe400078ec0ff */
[----:B------:R-:W-:-:S04]  /*16420*/  SHF.R.U32.HI R132, RZ, 0x8, R132 ;  /* 0x00000008ff847819 */ /* 0x000fc80000011684 */
[----:B------:R-:W-:Y:S02]  /*16430*/  LOP3.LUT R132, R132, 0xffff, RZ, 0xc0, !PT ;  /* 0x0000ffff84847812 */ /* 0x000fe400078ec0ff */
[----:B--2---:R-:W-:Y:S02]  /*16440*/  LOP3.LUT R31, R39, 0xffff, RZ, 0xc0, !PT ;  /* 0x0000ffff271f7812 */ /* 0x004fe400078ec0ff */
[----:B------:R-:W2:Y:S02]  /*16450*/  LDL.LU R39, [R1+0x418] ;  /* 0x0004180001277983 */ /* 0x000ea40000300800 */
[----:B0-----:R-:W-:-:S05]  /*16460*/  PRMT R35, R31, 0x3340, R234 ;  /* 0x000033401f237816 */ /* 0x001fca00000000ea */
[----:B------:R-:W-:Y:S01]  /*16470*/  STL [R1+0x13d4], R35 ;  /* 0x0013d42301007387 */ /* 0x000fe20000100800 */
[----:B-1----:R-:W-:-:S03]  /*16480*/  SHF.R.U32.HI R33, RZ, 0x8, R31 ;  /* 0x00000008ff217819 */ /* 0x002fc6000001161f */
[----:B------:R0:W-:Y:S01]  /*16490*/  STL [R1+0x13d0], R37 ;  /* 0x0013d02501007387 */ /* 0x0001e20000100800 */
[----:B------:R-:W-:Y:S02]  /*164a0*/  SHF.R.U32.HI R234, RZ, 0x8, R234 ;  /* 0x00000008ffea7819 */ /* 0x000fe400000116ea */
[----:B------:R-:W-:Y:S02]  /*164b0*/  SHF.R.U32.HI R31, RZ, 0x8, R180 ;  /* 0x00000008ff1f7819 */ /* 0x000fe400000116b4 */
[----:B0-----:R-:W-:Y:S02]  /*164c0*/  PRMT R37, R29, 0x3340, R228 ;  /* 0x000033401d257816 */ /* 0x001fe400000000e4 */
[----:B------:R-:W-:Y:S02]  /*164d0*/  SHF.R.U32.HI R35, RZ, 0x8, R29 ;  /* 0x00000008ff237819 */ /* 0x000fe4000001161d */
[----:B------:R-:W-:Y:S01]  /*164e0*/  LOP3.LUT R33, R33, 0xffff, RZ, 0xc0, !PT ;  /* 0x0000ffff21217812 */ /* 0x000fe200078ec0ff */
[----:B------:R0:W-:Y:S01]  /*164f0*/  STL [R1+0x13c8], R37 ;  /* 0x0013c82501007387 */ /* 0x0001e20000100800 */
[----:B------:R-:W-:-:S02]  /*16500*/  LOP3.LUT R234, R234, 0xffff, RZ, 0xc0, !PT ;  /* 0x0000ffffeaea7812 */ /* 0x000fc400078ec0ff */
[----:B------:R-:W-:Y:S02]  /*16510*/  SHF.R.U32.HI R29, RZ, 0x8, R178 ;  /* 0x00000008ff1d7819 */ /* 0x000fe400000116b2 */
[----:B------:R-:W-:Y:S02]  /*16520*/  SHF.R.U32.HI R228, RZ, 0x8, R228 ;  /* 0x00000008ffe47819 */ /* 0x000fe400000116e4 */
[--C-:B0-----:R-:W-:Y:S02]  /*16530*/  PRMT R37, R178, 0x3340, R134.reuse ;  /* 0x00003340b2257816 */ /* 0x101fe40000000086 */
[----:B------:R-:W-:Y:S02]  /*16540*/  SHF.R.U32.HI R134, RZ, 0x8, R134 ;  /* 0x00000008ff867819 */ /* 0x000fe40000011686 */
[----:B------:R-:W-:Y:S02]  /*16550*/  LOP3.LUT R31, R31, 0xffff, RZ, 0xc0, !PT ;  /* 0x0000ffff1f1f7812 */ /* 0x000fe400078ec0ff */
[----:B------:R-:W-:-:S02]  /*16560*/  PRMT R33, R33, 0x3340, R234 ;  /* 0x0000334021217816 */ /* 0x000fc400000000ea */
[----:B------:R-:W-:Y:S02]  /*16570*/  LOP3.LUT R29, R29, 0xffff, RZ, 0xc0, !PT ;  /* 0x0000ffff1d1d7812 */ /* 0x000fe400078ec0ff */
[----:B------:R-:W-:Y:S01]  /*16580*/  LOP3.LUT R134, R134, 0xffff, RZ, 0xc0, !PT ;  /* 0x0000ffff86867812 */ /* 0x000fe200078ec0ff */
[----:B------:R0:W-:Y:S01]  /*16590*/  STL [R1+0x13cc], R37 ;  /* 0x0013cc2501007387 */ /* 0x0001e20000100800 */
[----:B------:R-:W-:Y:S02]  /*165a0*/  LOP3.LUT R35, R35, 0xffff, RZ, 0xc0, !PT ;  /* 0x0000ffff23237812 */ /* 0x000fe400078ec0ff */
[----:B------:R-:W-:Y:S01]  /*165b0*/  LOP3.LUT R228, R228, 0xffff, RZ, 0xc0, !PT ;  /* 0x0000ffffe4e47812 */ /* 0x000fe200078ec0ff */
[----:B------:R1:W-:Y:S01]  /*165c0*/  STL [R1+0x1214], R33 ;  /* 0x0012142101007387 */ /* 0x0003e20000100800 */
[----:B0-----:R-:W-:Y:S02]  /*165d0*/  PRMT R37, R31, 0x3340, R132 ;  /* 0x000033401f257816 */ /* 0x001fe40000000084 */
[----:B------:R-:W-:-:S02]  /*165e0*/  PRMT R31, R29, 0x3340, R134 ;  /* 0x000033401d1f7816 */ /* 0x000fc40000000086 */
[----:B-1----:R-:W-:Y:S01]  /*165f0*/  PRMT R33, R35, 0x3340, R228 ;  /* 0x0000334023217816 */ /* 0x002fe200000000e4 */
[----:B------:R-:W-:Y:S04]  /*16600*/  STL [R1+0x1210], R37 ;  /* 0x0012102501007387 */ /* 0x000fe80000100800 */
[----:B------:R3:W-:Y:S04]  /*16610*/  STL [R1+0x11f8], R31 ;  /* 0x0011f81f01007387 */ /* 0x0007e80000100800 */
[----:B------:R2:W-:Y:S01]  /*16620*/  STL [R1+0x11ec], R33 ;  /* 0x0011ec2101007387 */ /* 0x0005e20000100800 */
[----:B---3--:R-:W-:-:S03]  /*16630*/  LOP3.LUT R31, R41, 0xffff, RZ, 0xc0, !PT ;  /* 0x0000ffff291f7812 */ /* 0x008fc600078ec0ff */
[----:B------:R-:W3:Y:S01]  /*16640*/  LDL.LU R41, [R1+0x42c] ;  /* 0x00042c0001297983 */ /* 0x000ee20000300800 */
[----:B----4-:R-:W-:Y:S02]  /*16650*/  LOP3.LUT R29, R43, 0xffff, RZ, 0xc0, !PT ;  /* 0x0000ffff2b1d7812 */ /* 0x010fe400078ec0ff */
[----:B------:R-:W-:Y:S02]  /*16660*/  LOP3.LUT R224, R224, 0xffff, RZ, 0xc0, !PT ;  /* 0x0000ffffe0e07812 */ /* 0x000fe400078ec0ff */
[----:B------:R-:W-:Y:S02]  /*16670*/  LOP3.LUT R226, R226, 0xffff, RZ, 0xc0, !PT ;  /* 0x0000ffffe2e27812 */ /* 0x000fe400078ec0ff */
[----:B------:R-:W-:Y:S02]  /*16680*/  PRMT R37, R29, 0x3340, R224 ;  /* 0x000033401d257816 */ /* 0x000fe400000000e0 */
[----:B------:R-:W-:Y:S02]  /*16690*/  LOP3.LUT R230, R230, 0xffff, RZ, 0xc0, !PT ;  /* 0x0000ffffe6e67812 */ /* 0x000fe400078ec0ff */
[----:B------:R-:W-:-:S02]  /*166a0*/  F2FP.SATFINITE.E5M2.F32.PACK_AB_MERGE_C R128, R129, R128, RZ ;  /* 0x000000808180723e */ /* 0x000fc400048060ff */
[----:B------:R-:W-:Y:S02]  /*166b0*/  LOP3.LUT R182, R182, 0xffff, RZ, 0xc0, !PT ;  /* 0x0000ffffb6b67812 */ /* 0x000fe400078ec0ff */
[----:B------:R-:W-:Y:S02]  /*166c0*/  LOP3.LUT R128, R128, 0xffff, RZ, 0xc0, !PT ;  /* 0x0000ffff80807812 */ /* 0x000fe400078ec0ff */
[----:B------:R-:W-:Y:S02]  /*166d0*/  SHF.R.U32.HI R35, RZ, 0x8, R29 ;  /* 0x00000008ff237819 */ /* 0x000fe4000001161d */
[----:B------:R-:W-:Y:S02]  /*166e0*/  SHF.R.U32.HI R29, RZ, 0x8, R31 ;  /* 0x00000008ff1d7819 */ /* 0x000fe4000001161f */
[----:B------:R-:W-:Y:S02]  /*166f0*/  SHF.R.U32.HI R224, RZ, 0x8, R224 ;  /* 0x00000008ffe07819 */ /* 0x000fe400000116e0 */
[----:B------:R-:W-:-:S02]  /*16700*/  LOP3.LUT R35, R35, 0xffff, RZ, 0xc0, !PT ;  /* 0x0000ffff23237812 */ /* 0x000fc400078ec0ff */
[----:B------:R-:W-:Y:S02]  /*16710*/  LOP3.LUT R224, R224, 0xffff, RZ, 0xc0, !PT ;  /* 0x0000ffffe0e07812 */ /* 0x000fe400078ec0ff */
[----:B------:R-:W-:Y:S02]  /*16720*/  LOP3.LUT R29, R29, 0xffff, RZ, 0xc0, !PT ;  /* 0x0000ffff1d1d7812 */ /* 0x000fe400078ec0ff */
[----:B--2---:R-:W-:Y:S02]  /*16730*/  LOP3.LUT R33, R39, 0xffff, RZ, 0xc0, !PT ;  /* 0x0000ffff27217812 */ /* 0x004fe400078ec0ff */
[----:B------:R-:W2:Y:S04]  /*16740*/  LDL.LU R39, [R1+0x428] ;  /* 0x0004280001277983 */ /* 0x000ea80000300800 */
[----:B------:R0:W-:Y:S02]  /*16750*/  STL [R1+0x13c4], R37 ;  /* 0x0013c42501007387 */ /* 0x0001e40000100800 */
[----:B0-----:R-:W-:-:S05]  /*16760*/  PRMT R37, R31, 0x3340, R226 ;  /* 0x000033401f257816 */ /* 0x001fca00000000e2 */
[----:B------:R0:W-:Y:S01]  /*16770*/  STL [R1+0x13c0], R37 ;  /* 0x0013c02501007387 */ /* 0x0001e20000100800 */
[----:B------:R-:W-:Y:S02]  /*16780*/  SHF.R.U32.HI R31, RZ, 0x8, R33 ;  /* 0x00000008ff1f7819 */ /* 0x000fe40000011621 */
[--C-:B0-----:R-:W-:Y:S02]  /*16790*/  PRMT R37, R33, 0x3340, R230.reuse ;  /* 0x0000334021257816 */ /* 0x101fe400000000e6 */
[----:B------:R-:W-:-:S03]  /*167a0*/  SHF.R.U32.HI R230, RZ, 0x8, R230 ;  /* 0x00000008ffe67819 */ /* 0x000fc600000116e6 */
[----:B------:R0:W-:Y:S01]  /*167b0*/  STL [R1+0x13bc], R37 ;  /* 0x0013bc2501007387 */ /* 0x0001e20000100800 */
[----:B------:R-:W-:Y:S02]  /*167c0*/  SHF.R.U32.HI R33, RZ, 0x8, R182 ;  /* 0x00000008ff217819 */ /* 0x000fe400000116b6 */
[----:B------:R-:W-:Y:S02]  /*167d0*/  SHF.R.U32.HI R226, RZ, 0x8, R226 ;  /* 0x00000008ffe27819 */ /* 0x000fe400000116e2 */
[----:B------:R-:W-:Y:S02]  /*167e0*/  LOP3.LUT R31, R31, 0xffff, RZ, 0xc0, !PT ;  /* 0x0000ffff1f1f7812 */ /* 0x000fe400078ec0ff */
[--C-:B0-----:R-:W-:Y:S02]  /*167f0*/  PRMT R37, R182, 0x3340, R128.reuse ;  /* 0x00003340b6257816 */ /* 0x101fe40000000080 */
[----:B------:R-:W-:Y:S02]  /*16800*/  SHF.R.U32.HI R128, RZ, 0x8, R128 ;  /* 0x00000008ff807819 */ /* 0x000fe40000011680 */
[----:B------:R-:W-:-:S02]  /*16810*/  LOP3.LUT R230, R230, 0xffff, RZ, 0xc0, !PT ;  /* 0x0000ffffe6e67812 */ /* 0x000fc400078ec0ff */
[----:B------:R-:W-:Y:S02]  /*16820*/  LOP3.LUT R33, R33, 0xffff, RZ, 0xc0, !PT ;  /* 0x0000ffff21217812 */ /* 0x000fe400078ec0ff */
[----:B------:R-:W-:Y:S01]  /*16830*/  LOP3.LUT R128, R128, 0xffff, RZ, 0xc0, !PT ;  /* 0x0000ffff80807812 */ /* 0x000fe200078ec0ff */
[----:B------:R0:W-:Y:S01]  /*16840*/  STL [R1+0x13b8], R37 ;  /* 0x0013b82501007387 */ /* 0x0001e20000100800 */
[----:B------:R-:W-:Y:S02]  /*16850*/  LOP3.LUT R226, R226, 0xffff, RZ, 0xc0, !PT ;  /* 0x0000ffffe2e27812 */ /* 0x000fe400078ec0ff */
[----:B------:R-:W-:Y:S02]  /*16860*/  PRMT R43, R31, 0x3340, R230 ;  /* 0x000033401f2b7816 */ /* 0x000fe400000000e6 */
[----:B------:R-:W-:Y:S02]  /*16870*/  PRMT R31, R35, 0x3340, R224 ;  /* 0x00003340231f7816 */ /* 0x000fe400000000e0 */
[----:B0-----:R-:W-:-:S02]  /*16880*/  PRMT R37, R33, 0x3340, R128 ;  /* 0x0000334021257816 */ /* 0x001fc40000000080 */
[----:B------:R-:W-:Y:S01]  /*16890*/  PRMT R33, R29, 0x3340, R226 ;  /* 0x000033401d217816 */ /* 0x000fe200000000e2 */
[----:B------:R0:W-:Y:S04]  /*168a0*/  STL [R1+0x11dc], R43 ;  /* 0x0011dc2b01007387 */ /* 0x0001e80000100800 */
[----:B------:R-:W-:Y:S04]  /*168b0*/  STL [R1+0x11e0], R37 ;  /* 0x0011e02501007387 */ /* 0x000fe80000100800 */
[----:B------:R2:W-:Y:S01]  /*168c0*/  STL [R1+0x11e4], R31 ;  /* 0x0011e41f01007387 */ /* 0x0005e20000100800 */
[----:B---3--:R-:W-:-:S03]  /*168d0*/  LOP3.LUT R29, R41, 0xffff, RZ, 0xc0, !PT ;  /* 0x0000ffff291d7812 */ /* 0x008fc600078ec0ff */
[----:B------:R-:W-:Y:S04]  /*168e0*/  STL [R1+0x11e8], R33 ;  /* 0x0011e82101007387 */ /* 0x000fe80000100800 */
[----:B0-----:R-:W3:Y:S04]  /*168f0*/  LDL.LU R43, [R1+0x434] ;  /* 0x00043400012b7983 */ /* 0x001ee80000300800 */
[----:B------:R-:W4:Y:S01]  /*16900*/  LDL.LU R41, [R1+0x430] ;  /* 0x0004300001297983 */ /* 0x000f220000300800 */
[----:B------:R-:W-:Y:S02]  /*16910*/  F2FP.SATFINITE.E5M2.F32.PACK_AB_MERGE_C R124, R125, R124, RZ ;  /* 0x0000007c7d7c723e */ /* 0x000fe400048060ff */
[----:B------:R-:W-:-:S02]  /*16920*/  LOP3.LUT R222, R222, 0xffff, RZ, 0xc0, !PT ;  /* 0x0000ffffdede7812 */ /* 0x000fc400078ec0ff */
[----:B------:R-:W-:Y:S02]  /*16930*/  LOP3.LUT R186, R186, 0xffff, RZ, 0xc0, !PT ;  /* 0x0000ffffbaba7812 */ /* 0x000fe400078ec0ff */
[----:B------:R-:W-:Y:S02]  /*16940*/  LOP3.LUT R124, R124, 0xffff, RZ, 0xc0, !PT ;  /* 0x0000ffff7c7c7812 */ /* 0x000fe400078ec0ff */
[----:B------:R-:W-:Y:S02]  /*16950*/  LOP3.LUT R220, R220, 0xffff, RZ, 0xc0, !PT ;  /* 0x0000ffffdcdc7812 */ /* 0x000fe400078ec0ff */
[----:B------:R-:W-:Y:S02]  /*16960*/  F2FP.SATFINITE.E5M2.F32.PACK_AB_MERGE_C R126, R127, R126, RZ ;  /* 0x0000007e7f7e723e */ /* 0x000fe400048060ff */
[----:B------:R-:W-:Y:S02]  /*16970*/  LOP3.LUT R184, R184, 0xffff, RZ, 0xc0, !PT ;  /* 0x0000ffffb8b87812 */ /* 0x000fe400078ec0ff */
[----:B------:R-:W-:-:S02]  /*16980*/  LOP3.LUT R126, R126, 0xffff, RZ, 0xc0, !PT ;  /* 0x0000ffff7e7e7812 */ /* 0x000fc400078ec0ff */
[----:B------:R-:W-:-:S04]  /*16990*/  SHF.R.U32.HI R35, RZ, 0x8, R186 ;  /* 0x00000008ff237819 */ /* 0x000fc800000116ba */
[----:B------:R-:W-:Y:S02]  /*169a0*/  LOP3.LUT R35, R35, 0xffff, RZ, 0xc0, !PT ;  /* 0x0000ffff23237812 */ /* 0x000fe400078ec0ff */
[----:B------:R-:W-:Y:S02]  /*169b0*/  LOP3.LUT R216, R216, 0xffff, RZ, 0xc0, !PT ;  /* 0x0000ffffd8d87812 */ /* 0x000fe400078ec0ff */
[----:B------:R-:W-:Y:S02]  /*169c0*/  F2FP.SATFINITE.E5M2.F32.PACK_AB_MERGE_C R120, R121, R120, RZ ;  /* 0x000000787978723e */ /* 0x000fe400048060ff */
[----:B------:R-:W-:Y:S02]  /*169d0*/  LOP3.LUT R218, R218, 0xffff, RZ, 0xc0, !PT ;  /* 0x0000ffffdada7812 */ /* 0x000fe400078ec0ff */
[----:B------:R-:W-:Y:S02]  /*169e0*/  LOP3.LUT R188, R188, 0xffff, RZ, 0xc0, !PT ;  /* 0x0000ffffbcbc7812 */ /* 0x000fe400078ec0ff */
[----:B------:R-:W-:-:S02]  /*169f0*/  LOP3.LUT R120, R120, 0xffff, RZ, 0xc0, !PT ;  /* 0x0000ffff78787812 */ /* 0x000fc400078ec0ff */
[----:B------:R-:W-:Y:S02]  /*16a00*/  F2FP.SATFINITE.E5M2.F32.PACK_AB_MERGE_C R116, R117, R116, RZ ;  /* 0x000000747574723e */ /* 0x000fe400048060ff */
[----:B------:R-:W-:Y:S02]  /*16a10*/  LOP3.LUT R193, R193, 0xffff, RZ, 0xc0, !PT ;  /* 0x0000ffffc1c17812 */ /* 0x000fe400078ec0ff */
[----:B------:R-:W-:Y:S02]  /*16a20*/  LOP3.LUT R116, R116, 0xffff, RZ, 0xc0, !PT ;  /* 0x0000ffff74747812 */ /* 0x000fe400078ec0ff */
[----:B--2---:R-:W-:Y:S02]  /*16a30*/  LOP3.LUT R31, R39, 0xffff, RZ, 0xc0, !PT ;  /* 0x0000ffff271f7812 */ /* 0x004fe400078ec0ff */
[----:B------:R-:W-:Y:S02]  /*16a40*/  PRMT R39, R186, 0x3340, R124 ;  /* 0x00003340ba277816 */ /* 0x000fe4000000007c */
[----:B------:R-:W-:-:S05]  /*16a50*/  PRMT R37, R31, 0x3340, R222 ;  /* 0x000033401f257816 */ /* 0x000fca00000000de */
[----:B------:R-:W-:Y:S04]  /*16a60*/  STL [R1+0x13ac], R37 ;  /* 0x0013ac2501007387 */ /* 0x000fe80000100800 */
[----:B------:R0:W-:Y:S01]  /*16a70*/  STL [R1+0x13b4], R39 ;  /* 0x0013b42701007387 */ /* 0x0001e20000100800 */
[----:B------:R-:W-:Y:S02]  /*16a80*/  SHF.R.U32.HI R124, RZ, 0x8, R124 ;  /* 0x00000008ff7c7819 */ /* 0x000fe4000001167c */
[----:B0-----:R-:W-:Y:S02]  /*16a90*/  PRMT R39, R29, 0x3340, R220 ;  /* 0x000033401d277816 */ /* 0x001fe400000000dc */
[----:B------:R-:W-:-:S03]  /*16aa0*/  SHF.R.U32.HI R37, RZ, 0x8, R29 ;  /* 0x00000008ff257819 */ /* 0x000fc6000001161d */
[----:B------:R0:W-:Y:S01]  /*16ab0*/  STL [R1+0x13a8], R39 ;  /* 0x0013a82701007387 */ /* 0x0001e20000100800 */
[----:B------:R-:W-:Y:S02]  /*16ac0*/  SHF.R.U32.HI R29, RZ, 0x8, R184 ;  /* 0x00000008ff1d7819 */ /* 0x000fe400000116b8 */
[----:B------:R-:W-:Y:S02]  /*16ad0*/  SHF.R.U32.HI R33, RZ, 0x8, R31 ;  /* 0x00000008ff217819 */ /* 0x000fe4000001161f */
[----:B------:R-:W-:Y:S02]  /*16ae0*/  SHF.R.U32.HI R220, RZ, 0x8, R220 ;  /* 0x00000008ffdc7819 */ /* 0x000fe400000116dc */
[--C-:B0-----:R-:W-:Y:S02]  /*16af0*/  PRMT R39, R184, 0x3340, R126.reuse ;  /* 0x00003340b8277816 */ /* 0x101fe4000000007e */
[----:B------:R-:W-:Y:S02]  /*16b00*/  SHF.R.U32.HI R126, RZ, 0x8, R126 ;  /* 0x00000008ff7e7819 */ /* 0x000fe4000001167e */
[----:B------:R-:W-:Y:S01]  /*16b10*/  SHF.R.U32.HI R31, RZ, 0x8, R222 ;  /* 0x00000008ff1f7819 */ /* 0x000fe200000116de */
[----:B------:R0:W-:Y:S01]  /*16b20*/  STL [R1+0x13b0], R39 ;  /* 0x0013b02701007387 */ /* 0x0001e20000100800 */
[----:B------:R-:W-:-:S02]  /*16b30*/  LOP3.LUT R124, R124, 0xffff, RZ, 0xc0, !PT ;  /* 0x0000ffff7c7c7812 */ /* 0x000fc400078ec0ff */
[----:B------:R-:W-:Y:S02]  /*16b40*/  LOP3.LUT R37, R37, 0xffff, RZ, 0xc0, !PT ;  /* 0x0000ffff25257812 */ /* 0x000fe400078ec0ff */
[----:B------:R-:W-:Y:S02]  /*16b50*/  LOP3.LUT R220, R220, 0xffff, RZ, 0xc0, !PT ;  /* 0x0000ffffdcdc7812 */ /* 0x000fe400078ec0ff */
[----:B------:R-:W-:Y:S02]  /*16b60*/  LOP3.LUT R33, R33, 0xffff, RZ, 0xc0, !PT ;  /* 0x0000ffff21217812 */ /* 0x000fe400078ec0ff */
[----:B0-----:R-:W-:Y:S02]  /*16b70*/  LOP3.LUT R39, R29, 0xffff, RZ, 0xc0, !PT ;  /* 0x0000ffff1d277812 */ /* 0x001fe400078ec0ff */
[----:B------:R-:W-:Y:S02]  /*16b80*/  LOP3.LUT R29, R126, 0xffff, RZ, 0xc0, !PT ;  /* 0x0000ffff7e1d7812 */ /* 0x000fe400078ec0ff */
[----:B------:R-:W-:-:S02]  /*16b90*/  LOP3.LUT R31, R31, 0xffff, RZ, 0xc0, !PT ;  /* 0x0000ffff1f1f7812 */ /* 0x000fc400078ec0ff */
[----:B------:R-:W-:Y:S02]  /*16ba0*/  PRMT R45, R35, 0x3340, R124 ;  /* 0x00003340232d7816 */ /* 0x000fe4000000007c */
[----:B------:R-:W-:Y:S02]  /*16bb0*/  PRMT R29, R39, 0x3340, R29 ;  /* 0x00003340271d7816 */ /* 0x000fe4000000001d */
[----:B------:R-:W-:Y:S02]  /*16bc0*/  PRMT R35, R37, 0x3340, R220 ;  /* 0x0000334025237816 */ /* 0x000fe400000000dc */
[----:B------:R-:W-:Y:S01]  /*16bd0*/  PRMT R33, R33, 0x3340, R31 ;  /* 0x0000334021217816 */ /* 0x000fe2000000001f */
[----:B------:R-:W-:Y:S04]  /*16be0*/  STL [R1+0x11d4], R45 ;  /* 0x0011d42d01007387 */ /* 0x000fe80000100800 */
[----:B------:R3:W-:Y:S04]  /*16bf0*/  STL [R1+0x11d8], R29 ;  /* 0x0011d81d01007387 */ /* 0x0007e80000100800 */
[----:B------:R0:W-:Y:S04]  /*16c00*/  STL [R1+0x11cc], R35 ;  /* 0x0011cc2301007387 */ /* 0x0001e80000100800 */
[----:B------:R1:W-:Y:S01]  /*16c10*/  STL [R1+0x11d0], R33 ;  /* 0x0011d02101007387 */ /* 0x0003e20000100800 */
[----:B---3--:R-:W-:-:S03]  /*16c20*/  LOP3.LUT R29, R43, 0xffff, RZ, 0xc0, !PT ;  /* 0x0000ffff2b1d7812 */ /* 0x008fc600078ec0ff */
[----:B------:R-:W2:Y:S01]  /*16c30*/  LDL.LU R43, [R1+0x43c] ;  /* 0x00043c00012b7983 */ /* 0x000ea20000300800 */
[----:B----4-:R-:W-:-:S03]  /*16c40*/  LOP3.LUT R31, R41, 0xffff, RZ, 0xc0, !PT ;  /* 0x0000ffff291f7812 */ /* 0x010fc600078ec0ff */
[----:B------:R-:W3:Y:S01]  /*16c50*/  LDL.LU R41, [R1+0x438] ;  /* 0x0004380001297983 */ /* 0x000ee20000300800 */
[----:B0-----:R-:W-:Y:S02]  /*16c60*/  PRMT R35, R29, 0x3340, R216 ;  /* 0x000033401d237816 */ /* 0x001fe400000000d8 */
[----:B-1----:R-:W-:-:S03]  /*16c70*/  SHF.R.U32.HI R33, RZ, 0x8, R29 ;  /* 0x00000008ff217819 */ /* 0x002fc6000001161d */
[----:B------:R0:W-:Y:S01]  /*16c80*/  STL [R1+0x13a4], R35 ;  /* 0x0013a42301007387 */ /* 0x0001e20000100800 */
[--C-:B------:R-:W-:Y:S02]  /*16c90*/  PRMT R37, R188, 0x3340, R120.reuse ;  /* 0x00003340bc257816 */ /* 0x100fe40000000078 */
[----:B------:R-:W-:Y:S02]  /*16ca0*/  SHF.R.U32.HI R29, RZ, 0x8, R31 ;  /* 0x00000008ff1d7819 */ /* 0x000fe4000001161f */
[----:B------:R-:W-:Y:S02]  /*16cb0*/  SHF.R.U32.HI R120, RZ, 0x8, R120 ;  /* 0x00000008ff787819 */ /* 0x000fe40000011678 */
[----:B0-----:R-:W-:Y:S02]  /*16cc0*/  PRMT R35, R31, 0x3340, R218 ;  /* 0x000033401f237816 */ /* 0x001fe400000000da */
[----:B------:R-:W-:Y:S02]  /*16cd0*/  SHF.R.U32.HI R31, RZ, 0x8, R188 ;  /* 0x00000008ff1f7819 */ /* 0x000fe400000116bc */
[----:B------:R-:W-:Y:S01]  /*16ce0*/  SHF.R.U32.HI R216, RZ, 0x8, R216 ;  /* 0x00000008ffd87819 */ /* 0x000fe200000116d8 */
[----:B------:R0:W-:Y:S01]  /*16cf0*/  STL [R1+0x13a0], R35 ;  /* 0x0013a02301007387 */ /* 0x0001e20000100800 */
[----:B------:R-:W-:-:S02]  /*16d00*/  SHF.R.U32.HI R218, RZ, 0x8, R218 ;  /* 0x00000008ffda7819 */ /* 0x000fc400000116da */
[--C-:B------:R-:W-:Y:S01]  /*16d10*/  PRMT R39, R193, 0x3340, R116.reuse ;  /* 0x00003340c1277816 */ /* 0x100fe20000000074 */
[----:B------:R1:W-:Y:S01]  /*16d20*/  STL [R1+0x1398], R37 ;  /* 0x0013982501007387 */ /* 0x0003e20000100800 */
[----:B------:R-:W-:Y:S02]  /*16d30*/  SHF.R.U32.HI R116, RZ, 0x8, R116 ;  /* 0x00000008ff747819 */ /* 0x000fe40000011674 */
[----:B------:R-:W-:Y:S02]  /*16d40*/  LOP3.LUT R33, R33, 0xffff, RZ, 0xc0, !PT ;  /* 0x0000ffff21217812 */ /* 0x000fe400078ec0ff */
[----:B0-----:R-:W-:Y:S02]  /*16d50*/  SHF.R.U32.HI R35, RZ, 0x8, R193 ;  /* 0x00000008ff237819 */ /* 0x001fe400000116c1 */
[----:B------:R-:W-:Y:S02]  /*16d60*/  LOP3.LUT R216, R216, 0xffff, RZ, 0xc0, !PT ;  /* 0x0000ffffd8d87812 */ /* 0x000fe400078ec0ff */
[----:B-1----:R-:W-:-:S02]  /*16d70*/  LOP3.LUT R37, R31, 0xffff, RZ, 0xc0, !PT ;  /* 0x0000ffff1f257812 */ /* 0x002fc400078ec0ff */
[----:B------:R-:W-:Y:S01]  /*16d80*/  LOP3.LUT R31, R120, 0xffff, RZ, 0xc0, !PT ;  /* 0x0000ffff781f7812 */ /* 0x000fe200078ec0ff */
[----:B------:R0:W-:Y:S01]  /*16d90*/  STL [R1+0x139c], R39 ;  /* 0x00139c2701007387 */ /* 0x0001e20000100800 */
[----:B------:R-:W-:Y:S02]  /*16da0*/  LOP3.LUT R29, R29, 0xffff, RZ, 0xc0, !PT ;  /* 0x0000ffff1d1d7812 */ /* 0x000fe400078ec0ff */
[----:B------:R-:W-:Y:S02]  /*16db0*/  LOP3.LUT R218, R218, 0xffff, RZ, 0xc0, !PT ;  /* 0x0000ffffdada7812 */ /* 0x000fe400078ec0ff */
[----:B------:R-:W-:Y:S02]  /*16dc0*/  LOP3.LUT R35, R35, 0xffff, RZ, 0xc0, !PT ;  /* 0x0000ffff23237812 */ /* 0x000fe400078ec0ff */
[----:B------:R-:W-:Y:S02]  /*16dd0*/  LOP3.LUT R116, R116, 0xffff, RZ, 0xc0, !PT ;  /* 0x0000ffff74747812 */ /* 0x000fe400078ec0ff */
[----:B0-----:R-:W-:-:S02]  /*16de0*/  PRMT R39, R37, 0x3340, R31 ;  /* 0x0000334025277816 */ /* 0x001fc4000000001f */
[----:B------:R-:W-:Y:S02]  /*16df0*/  PRMT R37, R33, 0x3340, R216 ;  /* 0x0000334021257816 */ /* 0x000fe400000000d8 */
[----:B------:R-:W-:Y:S02]  /*16e00*/  PRMT R31, R29, 0x3340, R218 ;  /* 0x000033401d1f7816 */ /* 0x000fe400000000da */
[----:B------:R-:W-:Y:S01]  /*16e10*/  PRMT R33, R35, 0x3340, R116 ;  /* 0x0000334023217816 */ /* 0x000fe20000000074 */
[----:B------:R0:W-:Y:S04]  /*16e20*/  STL [R1+0x11bc], R39 ;  /* 0x0011bc2701007387 */ /* 0x0001e80000100800 */
[----:B------:R-:W-:Y:S04]  /*16e30*/  STL [R1+0x11c0], R37 ;  /* 0x0011c02501007387 */ /* 0x000fe80000100800 */
[----:B------:R3:W-:Y:S04]  /*16e40*/  STL [R1+0x11c4], R31 ;  /* 0x0011c41f01007387 */ /* 0x0007e80000100800 */
[----:B------:R1:W-:Y:S04]  /*16e50*/  STL [R1+0x11c8], R33 ;  /* 0x0011c82101007387 */ /* 0x0003e80000100800 */
[----:B------:R-:W4:Y:S04]  /*16e60*/  LDL.LU R47, [R1+0x444] ;  /* 0x00044400012f7983 */ /* 0x000f280000300800 */
[----:B------:R-:W4:Y:S01]  /*16e70*/  LDL.LU R45, [R1+0x440] ;  /* 0x00044000012d7983 */ /* 0x000f220000300800 */
[----:B------:R-:W-:-:S02]  /*16e80*/  F2FP.SATFINITE.E5M2.F32.PACK_AB_MERGE_C R112, R113, R112, RZ ;  /* 0x000000707170723e */ /* 0x000fc400048060ff */
[----:B------:R-:W-:Y:S02]  /*16e90*/  LOP3.LUT R214, R214, 0xffff, RZ, 0xc0, !PT ;  /* 0x0000ffffd6d67812 */ /* 0x000fe400078ec0ff */
[----:B------:R-:W-:Y:S02]  /*16ea0*/  LOP3.LUT R195, R195, 0xffff, RZ, 0xc0, !PT ;  /* 0x0000ffffc3c37812 */ /* 0x000fe400078ec0ff */
[----:B------:R-:W-:Y:S02]  /*16eb0*/  LOP3.LUT R112, R112, 0xffff, RZ, 0xc0, !PT ;  /* 0x0000ffff70707812 */ /* 0x000fe400078ec0ff */
[----:B------:R-:W-:Y:S02]  /*16ec0*/  F2FP.SATFINITE.E5M2.F32.PACK_AB_MERGE_C R118, R119, R118, RZ ;  /* 0x000000767776723e */ /* 0x000fe400048060ff */
[----:B------:R-:W-:Y:S02]  /*16ed0*/  LOP3.LUT R191, R191, 0xffff, RZ, 0xc0, !PT ;  /* 0x0000ffffbfbf7812 */ /* 0x000fe400078ec0ff */
[----:B------:R-:W-:-:S02]  /*16ee0*/  LOP3.LUT R212, R212, 0xffff, RZ, 0xc0, !PT ;  /* 0x0000ffffd4d47812 */ /* 0x000fc400078ec0ff */
[----:B------:R-:W-:Y:S02]  /*16ef0*/  LOP3.LUT R118, R118, 0xffff, RZ, 0xc0, !PT ;  /* 0x0000ffff76767812 */ /* 0x000fe400078ec0ff */
[----:B0-----:R-:W-:Y:S02]  /*16f00*/  SHF.R.U32.HI R39, RZ, 0x8, R191 ;  /* 0x00000008ff277819 */ /* 0x001fe400000116bf */
[----:B------:R-:W-:Y:S02]  /*16f10*/  SHF.R.U32.HI R35, RZ, 0x8, R214 ;  /* 0x00000008ff237819 */ /* 0x000fe400000116d6 */
[----:B------:R-:W-:Y:S02]  /*16f20*/  PRMT R49, R191, 0x3340, R118 ;  /* 0x00003340bf317816 */ /* 0x000fe40000000076 */
[----:B------:R-:W-:Y:S02]  /*16f30*/  LOP3.LUT R39, R39, 0xffff, RZ, 0xc0, !PT ;  /* 0x0000ffff27277812 */ /* 0x000fe400078ec0ff */
[----:B------:R-:W-:-:S02]  /*16f40*/  LOP3.LUT R35, R35, 0xffff, RZ, 0xc0, !PT ;  /* 0x0000ffff23237812 */ /* 0x000fc400078ec0ff */
[----:B---3--:R-:W-:Y:S02]  /*16f50*/  LOP3.LUT R31, R41, 0xffff, RZ, 0xc0, !PT ;  /* 0x0000ffff291f7812 */ /* 0x008fe400078ec0ff */
[----:B------:R-:W-:Y:S02]  /*16f60*/  PRMT R41, R195, 0x3340, R112 ;  /* 0x00003340c3297816 */ /* 0x000fe40000000070 */
[----:B------:R-:W-:Y:S02]  /*16f70*/  PRMT R37, R31, 0x3340, R214 ;  /* 0x000033401f257816 */ /* 0x000fe400000000d6 */
[----:B--2---:R-:W-:-:S03]  /*16f80*/  LOP3.LUT R29, R43, 0xffff, RZ, 0xc0, !PT ;  /* 0x0000ffff2b1d7812 */ /* 0x004fc600078ec0ff */
[----:B------:R-:W-:Y:S01]  /*16f90*/  STL [R1+0x1390], R37 ;  /* 0x0013902501007387 */ /* 0x000fe20000100800 */
[----:B------:R-:W-:-:S03]  /*16fa0*/  SHF.R.U32.HI R43, RZ, 0x8, R118 ;  /* 0x00000008ff2b7819 */ /* 0x000fc60000011676 */
[----:B------:R0:W-:Y:S01]  /*16fb0*/  STL [R1+0x138c], R41 ;  /* 0x00138c2901007387 */ /* 0x0001e20000100800 */
[----:B-1----:R-:W-:Y:S02]  /*16fc0*/  SHF.R.U32.HI R33, RZ, 0x8, R31 ;  /* 0x00000008ff217819 */ /* 0x002fe4000001161f */
[----:B------:R-:W-:Y:S02]  /*16fd0*/  SHF.R.U32.HI R31, RZ, 0x8, R195 ;  /* 0x00000008ff1f7819 */ /* 0x000fe400000116c3 */
[----:B------:R-:W-:Y:S02]  /*16fe0*/  LOP3.LUT R43, R43, 0xffff, RZ, 0xc0, !PT ;  /* 0x0000ffff2b2b7812 */ /* 0x000fe400078ec0ff */
[----:B0-----:R-:W-:Y:S02]  /*16ff0*/  SHF.R.U32.HI R41, RZ, 0x8, R29 ;  /* 0x00000008ff297819 */ /* 0x001fe4000001161d */
[--C-:B------:R-:W-:Y:S02]  /*17000*/  PRMT R29, R29, 0x3340, R212.reuse ;  /* 0x000033401d1d7816 */ /* 0x100fe400000000d4 */
[----:B------:R-:W-:-:S02]  /*17010*/  SHF.R.U32.HI R212, RZ, 0x8, R212 ;  /* 0x00000008ffd47819 */ /* 0x000fc400000116d4 */
[----:B------:R-:W-:Y:S02]  /*17020*/  SHF.R.U32.HI R37, RZ, 0x8, R112 ;  /* 0x00000008ff257819 */ /* 0x000fe40000011670 */
[----:B------:R-:W-:Y:S02]  /*17030*/  LOP3.LUT R41, R41, 0xffff, RZ, 0xc0, !PT ;  /* 0x0000ffff29297812 */ /* 0x000fe400078ec0ff */
[----:B------:R-:W-:Y:S02]  /*17040*/  LOP3.LUT R212, R212, 0xffff, RZ, 0xc0, !PT ;  /* 0x0000ffffd4d47812 */ /* 0x000fe400078ec0ff */
[----:B------:R-:W-:Y:S01]  /*17050*/  LOP3.LUT R33, R33, 0xffff, RZ, 0xc0, !PT ;  /* 0x0000ffff21217812 */ /* 0x000fe200078ec0ff */
[----:B------:R-:W-:Y:S01]  /*17060*/  STL [R1+0x1394], R49 ;  /* 0x0013943101007387 */ /* 0x000fe20000100800 */
[----:B------:R-:W-:Y:S02]  /*17070*/  LOP3.LUT R31, R31, 0xffff, RZ, 0xc0, !PT ;  /* 0x0000ffff1f1f7812 */ /* 0x000fe400078ec0ff */
[----:B------:R-:W-:Y:S01]  /*17080*/  LOP3.LUT R37, R37, 0xffff, RZ, 0xc0, !PT ;  /* 0x0000ffff25257812 */ /* 0x000fe200078ec0ff */
[----:B------:R0:W-:Y:S01]  /*17090*/  STL [R1+0x1380], R29 ;  /* 0x0013801d01007387 */ /* 0x0001e20000100800 */
[----:B------:R-:W-:-:S02]  /*170a0*/  PRMT R43, R39, 0x3340, R43 ;  /* 0x00003340272b7816 */ /* 0x000fc4000000002b */
[----:B------:R-:W-:-:S03]  /*170b0*/  PRMT R39, R41, 0x3340, R212 ;  /* 0x0000334029277816 */ /* 0x000fc600000000d4 */
[----:B------:R-:W-:Y:S01]  /*170c0*/  STL [R1+0x11b8], R43 ;  /* 0x0011b82b01007387 */ /* 0x000fe20000100800 */
[----:B0-----:R-:W-:Y:S02]  /*170d0*/  PRMT R29, R33, 0x3340, R35 ;  /* 0x00003340211d7816 */ /* 0x001fe40000000023 */
[----:B------:R-:W-:Y:S01]  /*170e0*/  PRMT R33, R31, 0x3340, R37 ;  /* 0x000033401f217816 */ /* 0x000fe20000000025 */
[----:B------:R-:W-:Y:S04]  /*170f0*/  STL [R1+0x11ac], R39 ;  /* 0x0011ac2701007387 */ /* 0x000fe80000100800 */
[----:B------:R0:W-:Y:S04]  /*17100*/  STL [R1+0x11b0], R29 ;  /* 0x0011b01d01007387 */ /* 0x0001e80000100800 */
[----:B------:R-:W-:Y:S04]  /*17110*/  STL [R1+0x11b4], R33 ;  /* 0x0011b42101007387 */ /* 0x000fe80000100800 */
[----:B------:R-:W2:Y:S01]  /*17120*/  LDL.LU R49, [R1+0x454] ;  /* 0x0004540001317983 */ /* 0x000ea20000300800 */
[----:B----4-:R-:W-:-:S03]  /*17130*/  LOP3.LUT R31, R47, 0xffff, RZ, 0xc0, !PT ;  /* 0x0000ffff2f1f7812 */ /* 0x010fc600078ec0ff */
[----:B------:R-:W3:Y:S01]  /*17140*/  LDL.LU R47, [R1+0x44c] ;  /* 0x00044c00012f7983 */ /* 0x000ee20000300800 */
[----:B0-----:R-:W-:-:S03]  /*17150*/  LOP3.LUT R29, R45, 0xffff, RZ, 0xc0, !PT ;  /* 0x0000ffff2d1d7812 */ /* 0x001fc600078ec0ff */
[----:B------:R-:W4:Y:S01]  /*17160*/  LDL.LU R45, [R1+0x448] ;  /* 0x00044800012d7983 */ /* 0x000f220000300800 */
[----:B------:R-:W-:Y:S02]  /*17170*/  LOP3.LUT R208, R208, 0xffff, RZ, 0xc0, !PT ;  /* 0x0000ffffd0d07812 */ /* 0x000fe400078ec0ff */
[----:B------:R-:W-:Y:S02]  /*17180*/  F2FP.SATFINITE.E5M2.F32.PACK_AB_MERGE_C R108, R109, R108, RZ ;  /* 0x0000006c6d6c723e */ /* 0x000fe400048060ff */
[----:B------:R-:W-:Y:S02]  /*17190*/  SHF.R.U32.HI R41, RZ, 0x8, R31 ;  /* 0x00000008ff297819 */ /* 0x000fe4000001161f */
[----:B------:R-:W-:Y:S02]  /*171a0*/  PRMT R31, R31, 0x3340, R208 ;  /* 0x000033401f1f7816 */ /* 0x000fe400000000d0 */
[----:B------:R-:W-:Y:S02]  /*171b0*/  LOP3.LUT R210, R210, 0xffff, RZ, 0xc0, !PT ;  /* 0x0000ffffd2d27812 */ /* 0x000fe400078ec0ff */
[----:B------:R-:W-:-:S02]  /*171c0*/  LOP3.LUT R199, R199, 0xffff, RZ, 0xc0, !PT ;  /* 0x0000ffffc7c77812 */ /* 0x000fc400078ec0ff */
[----:B------:R-:W-:Y:S01]  /*171d0*/  LOP3.LUT R108, R108, 0xffff, RZ, 0xc0, !PT ;  /* 0x0000ffff6c6c7812 */ /* 0x000fe200078ec0ff */
[----:B------:R0:W-:Y:S01]  /*171e0*/  STL [R1+0x1370], R31 ;  /* 0x0013701f01007387 */ /* 0x0001e20000100800 */
[----:B------:R-:W-:Y:S02]  /*171f0*/  F2FP.SATFINITE.E5M2.F32.PACK_AB_MERGE_C R110, R111, R110, RZ ;  /* 0x0000006e6f6e723e */ /* 0x000fe400048060ff */
[----:B------:R-:W-:Y:S02]  /*17200*/  SHF.R.U32.HI R37, RZ, 0x8, R29 ;  /* 0x00000008ff257819 */ /* 0x000fe4000001161d */
[----:B------:R-:W-:Y:S02]  /*17210*/  PRMT R29, R29, 0x3340, R210 ;  /* 0x000033401d1d7816 */ /* 0x000fe400000000d2 */
[----:B------:R-:W-:Y:S02]  /*17220*/  LOP3.LUT R197, R197, 0xffff, RZ, 0xc0, !PT ;  /* 0x0000ffffc5c57812 */ /* 0x000fe400078ec0ff */
[----:B0-----:R-:W-:-:S02]  /*17230*/  PRMT R31, R199, 0x3340, R108 ;  /* 0x00003340c71f7816 */ /* 0x001fc4000000006c */
[----:B------:R-:W-:Y:S01]  /*17240*/  LOP3.LUT R110, R110, 0xffff, RZ, 0xc0, !PT ;  /* 0x0000ffff6e6e7812 */ /* 0x000fe200078ec0ff */
[----:B------:R0:W-:Y:S01]  /*17250*/  STL [R1+0x1374], R29 ;  /* 0x0013741d01007387 */ /* 0x0001e20000100800 */
[----:B------:R-:W-:Y:S02]  /*17260*/  SHF.R.U32.HI R43, RZ, 0x8, R208 ;  /* 0x00000008ff2b7819 */ /* 0x000fe400000116d0 */
[----:B------:R-:W-:Y:S01]  /*17270*/  SHF.R.U32.HI R39, RZ, 0x8, R210 ;  /* 0x00000008ff277819 */ /* 0x000fe200000116d2 */
[----:B------:R1:W-:Y:S01]  /*17280*/  STL [R1+0x1378], R31 ;  /* 0x0013781f01007387 */ /* 0x0003e20000100800 */
[----:B------:R-:W-:Y:S02]  /*17290*/  SHF.R.U32.HI R33, RZ, 0x8, R199 ;  /* 0x00000008ff217819 */ /* 0x000fe400000116c7 */
[----:B------:R-:W-:Y:S02]  /*172a0*/  SHF.R.U32.HI R35, RZ, 0x8, R108 ;  /* 0x00000008ff237819 */ /* 0x000fe4000001166c */
[----:B------:R-:W-:-:S02]  /*172b0*/  LOP3.LUT R41, R41, 0xffff, RZ, 0xc0, !PT ;  /* 0x0000ffff29297812 */ /* 0x000fc400078ec0ff */
[----:B0-----:R-:W-:Y:S02]  /*172c0*/  SHF.R.U32.HI R29, RZ, 0x8, R197 ;  /* 0x00000008ff1d7819 */ /* 0x001fe400000116c5 */
[----:B------:R-:W-:Y:S02]  /*172d0*/  LOP3.LUT R43, R43, 0xffff, RZ, 0xc0, !PT ;  /* 0x0000ffff2b2b7812 */ /* 0x000fe400078ec0ff */
[----:B-1----:R-:W-:Y:S02]  /*172e0*/  SHF.R.U32.HI R31, RZ, 0x8, R110 ;  /* 0x00000008ff1f7819 */ /* 0x002fe4000001166e */
[----:B------:R-:W-:Y:S02]  /*172f0*/  LOP3.LUT R37, R37, 0xffff, RZ, 0xc0, !PT ;  /* 0x0000ffff25257812 */ /* 0x000fe400078ec0ff */
[----:B------:R-:W-:Y:S02]  /*17300*/  LOP3.LUT R39, R39, 0xffff, RZ, 0xc0, !PT ;  /* 0x0000ffff27277812 */ /* 0x000fe400078ec0ff */
[----:B------:R-:W-:-:S02]  /*17310*/  LOP3.LUT R33, R33, 0xffff, RZ, 0xc0, !PT ;  /* 0x0000ffff21217812 */ /* 0x000fc400078ec0ff */
[----:B------:R-:W-:Y:S02]  /*17320*/  LOP3.LUT R35, R35, 0xffff, RZ, 0xc0, !PT ;  /* 0x0000ffff23237812 */ /* 0x000fe400078ec0ff */
[----:B------:R-:W-:Y:S02]  /*17330*/  PRMT R51, R197, 0x3340, R110 ;  /* 0x00003340c5337816 */ /* 0x000fe4000000006e */
[----:B------:R-:W-:Y:S02]  /*17340*/  LOP3.LUT R29, R29, 0xffff, RZ, 0xc0, !PT ;  /* 0x0000ffff1d1d7812 */ /* 0x000fe400078ec0ff */
[----:B------:R-:W-:Y:S02]  /*17350*/  LOP3.LUT R31, R31, 0xffff, RZ, 0xc0, !PT ;  /* 0x0000ffff1f1f7812 */ /* 0x000fe400078ec0ff */
[----:B------:R-:W-:Y:S02]  /*17360*/  PRMT R41, R41, 0x3340, R43 ;  /* 0x0000334029297816 */ /* 0x000fe4000000002b */
[----:B------:R-:W-:-:S02]  /*17370*/  PRMT R37, R37, 0x3340, R39 ;  /* 0x0000334025257816 */ /* 0x000fc40000000027 */
[----:B------:R-:W-:Y:S01]  /*17380*/  PRMT R33, R33, 0x3340, R35 ;  /* 0x0000334021217816 */ /* 0x000fe20000000023 */
[----:B------:R-:W-:Y:S01]  /*17390*/  STL [R1+0x137c], R51 ;  /* 0x00137c3301007387 */ /* 0x000fe20000100800 */
[----:B------:R-:W-:-:S03]  /*173a0*/  PRMT R29, R29, 0x3340, R31 ;  /* 0x000033401d1d7816 */ /* 0x000fc6000000001f */
[----:B------:R-:W-:Y:S04]  /*173b0*/  STL [R1+0x119c], R41 ;  /* 0x00119c2901007387 */ /* 0x000fe80000100800 */
[----:B------:R-:W-:Y:S04]  /*173c0*/  STL [R1+0x11a0], R37 ;  /* 0x0011a02501007387 */ /* 0x000fe80000100800 */
[----:B------:R3:W-:Y:S04]  /*173d0*/  STL [R1+0x11a4], R33 ;  /* 0x0011a42101007387 */ /* 0x0007e80000100800 */
[----:B------:R-:W-:Y:S01]  /*173e0*/  STL [R1+0x11a8], R29 ;  /* 0x0011a81d01007387 */ /* 0x000fe20000100800 */
[----:B---3--:R-:W-:-:S03]  /*173f0*/  LOP3.LUT R33, R47, 0xffff, RZ, 0xc0, !PT ;  /* 0x0000ffff2f217812 */ /* 0x008fc600078ec0ff */
[----:B------:R-:W3:Y:S01]  /*17400*/  LDL.LU R47, [R1+0x45c] ;  /* 0x00045c00012f7983 */ /* 0x000ee20000300800 */
[----:B----4-:R-:W-:-:S03]  /*17410*/  LOP3.LUT R35, R45, 0xffff, RZ, 0xc0, !PT ;  /* 0x0000ffff2d237812 */ /* 0x010fc600078ec0ff */
[----:B------:R-:W4:Y:S01]  /*17420*/  LDL.LU R45, [R1+0x450] ;  /* 0x00045000012d7983 */ /* 0x000f220000300800 */
[----:B--2---:R-:W-:Y:S02]  /*17430*/  LOP3.LUT R31, R49, 0xffff, RZ, 0xc0, !PT ;  /* 0x0000ffff311f7812 */ /* 0x004fe400078ec0ff */
[----:B------:R-:W-:Y:S02]  /*17440*/  LOP3.LUT R200, R200, 0xffff, RZ, 0xc0, !PT ;  /* 0x0000ffffc8c87812 */ /* 0x000fe400078ec0ff */
[----:B------:R-:W-:Y:S02]  /*17450*/  LOP3.LUT R206, R206, 0xffff, RZ, 0xc0, !PT ;  /* 0x0000ffffcece7812 */ /* 0x000fe400078ec0ff */
[----:B------:R-:W-:Y:S02]  /*17460*/  PRMT R39, R31, 0x3340, R200 ;  /* 0x000033401f277816 */ /* 0x000fe400000000c8 */
[----:B------:R-:W-:Y:S02]  /*17470*/  SHF.R.U32.HI R37, RZ, 0x8, R35 ;  /* 0x00000008ff257819 */ /* 0x000fe40000011623 */
[----:B------:R-:W-:-:S02]  /*17480*/  PRMT R35, R35, 0x3340, R206 ;  /* 0x0000334023237816 */ /* 0x000fc400000000ce */
[----:B------:R-:W-:Y:S01]  /*17490*/  LOP3.LUT R204, R204, 0xffff, RZ, 0xc0, !PT ;  /* 0x0000ffffcccc7812 */ /* 0x000fe200078ec0ff */
[----:B------:R-:W-:Y:S01]  /*174a0*/  STL [R1+0x136c], R39 ;  /* 0x00136c2701007387 */ /* 0x000fe20000100800 */
[----:B------:R-:W-:-:S03]  /*174b0*/  F2FP.SATFINITE.E5M2.F32.PACK_AB_MERGE_C R104, R105, R104, RZ ;  /* 0x000000686968723e */ /* 0x000fc600048060ff */
[----:B------:R0:W-:Y:S01]  /*174c0*/  STL [R1+0x1364], R35 ;  /* 0x0013642301007387 */ /* 0x0001e20000100800 */
[----:B------:R-:W-:Y:S02]  /*174d0*/  LOP3.LUT R201, R201, 0xffff, RZ, 0xc0, !PT ;  /* 0x0000ffffc9c97812 */ /* 0x000fe400078ec0ff */
[----:B------:R-:W-:Y:S02]  /*174e0*/  LOP3.LUT R104, R104, 0xffff, RZ, 0xc0, !PT ;  /* 0x0000ffff68687812 */ /* 0x000fe400078ec0ff */
[----:B------:R-:W-:Y:S02]  /*174f0*/  SHF.R.U32.HI R41, RZ, 0x8, R33 ;  /* 0x00000008ff297819 */ /* 0x000fe40000011621 */
[--C-:B0-----:R-:W-:Y:S02]  /*17500*/  PRMT R35, R33, 0x3340, R204.reuse ;  /* 0x0000334021237816 */ /* 0x101fe400000000cc */
[----:B------:R-:W-:Y:S02]  /*17510*/  SHF.R.U32.HI R43, RZ, 0x8, R204 ;  /* 0x00000008ff2b7819 */ /* 0x000fe400000116cc */
[----:B------:R-:W-:Y:S01]  /*17520*/  SHF.R.U32.HI R39, RZ, 0x8, R206 ;  /* 0x00000008ff277819 */ /* 0x000fe200000116ce */
[----:B------:R0:W-:Y:S01]  /*17530*/  STL [R1+0x1360], R35 ;  /* 0x0013602301007387 */ /* 0x0001e20000100800 */
[----:B------:R-:W-:-:S02]  /*17540*/  SHF.R.U32.HI R29, RZ, 0x8, R31 ;  /* 0x00000008ff1d7819 */ /* 0x000fc4000001161f */
[----:B------:R-:W-:Y:S02]  /*17550*/  SHF.R.U32.HI R33, RZ, 0x8, R201 ;  /* 0x00000008ff217819 */ /* 0x000fe400000116c9 */
[----:B------:R-:W-:Y:S02]  /*17560*/  SHF.R.U32.HI R31, RZ, 0x8, R200 ;  /* 0x00000008ff1f7819 */ /* 0x000fe400000116c8 */
[----:B------:R-:W-:Y:S02]  /*17570*/  LOP3.LUT R41, R41, 0xffff, RZ, 0xc0, !PT ;  /* 0x0000ffff29297812 */ /* 0x000fe400078ec0ff */
[----:B0-----:R-:W-:Y:S02]  /*17580*/  SHF.R.U32.HI R35, RZ, 0x8, R104 ;  /* 0x00000008ff237819 */ /* 0x001fe40000011668 */
[----:B------:R-:W-:Y:S02]  /*17590*/  LOP3.LUT R43, R43, 0xffff, RZ, 0xc0, !PT ;  /* 0x0000ffff2b2b7812 */ /* 0x000fe400078ec0ff */
[----:B------:R-:W-:-:S02]  /*175a0*/  LOP3.LUT R37, R37, 0xffff, RZ, 0xc0, !PT ;  /* 0x0000ffff25257812 */ /* 0x000fc400078ec0ff */
[----:B------:R-:W-:Y:S02]  /*175b0*/  LOP3.LUT R39, R39, 0xffff, RZ, 0xc0, !PT ;  /* 0x0000ffff27277812 */ /* 0x000fe400078ec0ff */
[----:B------:R-:W-:Y:S02]  /*175c0*/  LOP3.LUT R33, R33, 0xffff, RZ, 0xc0, !PT ;  /* 0x0000ffff21217812 */ /* 0x000fe400078ec0ff */
[----:B------:R-:W-:Y:S02]  /*175d0*/  LOP3.LUT R35, R35, 0xffff, RZ, 0xc0, !PT ;  /* 0x0000ffff23237812 */ /* 0x000fe400078ec0ff */
[----:B------:R-:W-:Y:S02]  /*175e0*/  PRMT R49, R201, 0x3340, R104 ;  /* 0x00003340c9317816 */ /* 0x000fe40000000068 */
[----:B------:R-:W-:Y:S02]  /*175f0*/  LOP3.LUT R29, R29, 0xffff, RZ, 0xc0, !PT ;  /* 0x0000ffff1d1d7812 */ /* 0x000fe400078ec0ff */
[----:B------:R-:W-:-:S02]  /*17600*/  LOP3.LUT R31, R31, 0xffff, RZ, 0xc0, !PT ;  /* 0x0000ffff1f1f7812 */ /* 0x000fc400078ec0ff */
[----:B------:R-:W-:Y:S02]  /*17610*/  PRMT R41, R41, 0x3340, R43 ;  /* 0x0000334029297816 */ /* 0x000fe4000000002b */
[----:B------:R-:W-:Y:S02]  /*17620*/  PRMT R37, R37, 0x3340, R39 ;  /* 0x0000334025257816 */ /* 0x000fe40000000027 */
[----:B------:R-:W-:Y:S01]  /*17630*/  PRMT R35, R33, 0x3340, R35 ;  /* 0x0000334021237816 */ /* 0x000fe20000000023 */
[----:B------:R-:W-:Y:S01]  /*17640*/  STL [R1+0x1368], R49 ;  /* 0x0013683101007387 */ /* 0x000fe20000100800 */
[----:B------:R-:W-:-:S03]  /*17650*/  PRMT R33, R29, 0x3340, R31 ;  /* 0x000033401d217816 */ /* 0x000fc6000000001f */
[----:B------:R0:W-:Y:S04]  /*17660*/  STL [R1+0x118c], R41 ;  /* 0x00118c2901007387 */ /* 0x0001e80000100800 */
[----:B------:R-:W-:Y:S04]  /*17670*/  STL [R1+0x1190], R37 ;  /* 0x0011902501007387 */ /* 0x000fe80000100800 */
[----:B------:R-:W-:Y:S04]  /*17680*/  STL [R1+0x1194], R35 ;  /* 0x0011942301007387 */ /* 0x000fe80000100800 */
[----:B------:R1:W-:Y:S01]  /*17690*/  STL [R1+0x1198], R33 ;  /* 0x0011982101007387 */ /* 0x0003e20000100800 */
[----:B---3--:R-:W-:-:S03]  /*176a0*/  LOP3.LUT R31, R47, 0xffff, RZ, 0xc0, !PT ;  /* 0x0000ffff2f1f7812 */ /* 0x008fc600078ec0ff */
[----:B------:R-:W2:Y:S01]  /*176b0*/  LDL.LU R47, [R1+0x624] ;  /* 0x00062400012f7983 */ /* 0x000ea20000300800 */
[----:B----4-:R-:W-:-:S03]  /*176c0*/  LOP3.LUT R29, R45, 0xffff, RZ, 0xc0, !PT ;  /* 0x0000ffff2d1d7812 */ /* 0x010fc600078ec0ff */
[----:B------:R-:W3:Y:S01]  /*176d0*/  LDL.LU R45, [R1+0x620] ;  /* 0x00062000012d7983 */ /* 0x000ee20000300800 */
[----:B------:R-:W-:Y:S02]  /*176e0*/  F2FP.SATFINITE.E5M2.F32.PACK_AB_MERGE_C R100, R101, R100, RZ ;  /* 0x000000646564723e */ /* 0x000fe400048060ff */
[----:B------:R-:W-:Y:S02]  /*176f0*/  LOP3.LUT R202, R202, 0xffff, RZ, 0xc0, !PT ;  /* 0x0000ffffcaca7812 */ /* 0x000fe400078ec0ff */
[----:B------:R-:W-:Y:S02]  /*17700*/  LOP3.LUT R205, R205, 0xffff, RZ, 0xc0, !PT ;  /* 0x0000ffffcdcd7812 */ /* 0x000fe400078ec0ff */
[----:B------:R-:W-:Y:S02]  /*17710*/  LOP3.LUT R100, R100, 0xffff, RZ, 0xc0, !PT ;  /* 0x0000ffff64647812 */ /* 0x000fe400078ec0ff */
[----:B0-----:R-:W-:Y:S02]  /*17720*/  SHF.R.U32.HI R41, RZ, 0x8, R29 ;  /* 0x00000008ff297819 */ /* 0x001fe4000001161d */
[----:B------:R-:W-:-:S02]  /*17730*/  PRMT R29, R29, 0x3340, R202 ;  /* 0x000033401d1d7816 */ /* 0x000fc400000000ca */
[----:B-1----:R-:W-:Y:S02]  /*17740*/  PRMT R33, R205, 0x3340, R100 ;  /* 0x00003340cd217816 */ /* 0x002fe40000000064 */
[----:B------:R-:W-:Y:S01]  /*17750*/  LOP3.LUT R196, R196, 0xffff, RZ, 0xc0, !PT ;  /* 0x0000ffffc4c47812 */ /* 0x000fe200078ec0ff */
[----:B------:R-:W-:Y:S01]  /*17760*/  STL [R1+0x1350], R29 ;  /* 0x0013501d01007387 */ /* 0x000fe20000100800 */
[----:B------:R-:W-:-:S03]  /*17770*/  F2FP.SATFINITE.E5M2.F32.PACK_AB_MERGE_C R102, R103, R102, RZ ;  /* 0x000000666766723e */ /* 0x000fc600048060ff */
[----:B------:R0:W-:Y:S01]  /*17780*/  STL [R1+0x1354], R33 ;  /* 0x0013542101007387 */ /* 0x0001e20000100800 */
[----:B------:R-:W-:Y:S02]  /*17790*/  LOP3.LUT R203, R203, 0xffff, RZ, 0xc0, !PT ;  /* 0x0000ffffcbcb7812 */ /* 0x000fe400078ec0ff */
[----:B------:R-:W-:Y:S02]  /*177a0*/  LOP3.LUT R102, R102, 0xffff, RZ, 0xc0, !PT ;  /* 0x0000ffff66667812 */ /* 0x000fe400078ec0ff */
[----:B------:R-:W-:Y:S02]  /*177b0*/  SHF.R.U32.HI R43, RZ, 0x8, R202 ;  /* 0x00000008ff2b7819 */ /* 0x000fe400000116ca */
[----:B0-----:R-:W-:Y:S02]  /*177c0*/  PRMT R33, R31, 0x3340, R196 ;  /* 0x000033401f217816 */ /* 0x001fe400000000c4 */
        /* <DEDUP_REMOVED lines=19> */
[----:B------:R0:W-:Y:S01]  /*17900*/  STL [R1+0x135c], R49 ;  /* 0x00135c3101007387 */ /* 0x0001e20000100800 */
[----:B------:R-:W-:-:S03]  /*17910*/  PRMT R33, R29, 0x3340, R39 ;  /* 0x000033401d217816 */ /* 0x000fc60000000027 */
[----:B------:R-:W-:Y:S04]  /*17920*/  STL [R1+0x1180], R41 ;  /* 0x0011802901007387 */ /* 0x000fe80000100800 */
[----:B------:R1:W-:Y:S04]  /*17930*/  STL [R1+0x1184], R37 ;  /* 0x0011842501007387 */ /* 0x0003e80000100800 */
[----:B------:R-:W-:Y:S04]  /*17940*/  STL [R1+0x1188], R35 ;  /* 0x0011882301007387 */ /* 0x000fe80000100800 */
[----:B------:R-:W-:Y:S04]  /*17950*/  STL [R1+0x117c], R33 ;  /* 0x00117c2101007387 */ /* 0x000fe80000100800 */
[----:B0-----:R-:W4:Y:S01]  /*17960*/  LDL.LU R49, [R1+0x464] ;  /* 0x0004640001317983 */ /* 0x001f220000300800 */
[----:B--2---:R-:W-:-:S03]  /*17970*/  LOP3.LUT R31, R47, 0xffff, RZ, 0xc0, !PT ;  /* 0x0000ffff2f1f7812 */ /* 0x004fc600078ec0ff */
[----:B------:R-:W2:Y:S01]  /*17980*/  LDL.LU R47, [R1+0x460] ;  /* 0x00046000012f7983 */ /* 0x000ea20000300800 */
[----:B---3--:R-:W-:-:S03]  /*17990*/  LOP3.LUT R29, R45, 0xffff, RZ, 0xc0, !PT ;  /* 0x0000ffff2d1d7812 */ /* 0x008fc600078ec0ff */
[----:B------:R-:W3:Y:S01]  /*179a0*/  LDL.LU R45, [R1+0x458] ;  /* 0x00045800012d7983 */ /* 0x000ee20000300800 */
[----:B------:R-:W-:Y:S02]  /*179b0*/  LOP3.LUT R166, R166, 0xffff, RZ, 0xc0, !PT ;  /* 0x0000ffffa6a67812 */ /* 0x000fe400078ec0ff */
[----:B-1----:R-:W-:Y:S02]  /*179c0*/  SHF.R.U32.HI R37, RZ, 0x8, R31 ;  /* 0x00000008ff257819 */ /* 0x002fe4000001161f */
[----:B------:R-:W-:Y:S02]  /*179d0*/  PRMT R31, R31, 0x3340, R166 ;  /* 0x000033401f1f7816 */ /* 0x000fe400000000a6 */
[----:B------:R-:W-:Y:S02]  /*179e0*/  LOP3.LUT R164, R164, 0xffff, RZ, 0xc0, !PT ;  /* 0x0000ffffa4a47812 */ /* 0x000fe400078ec0ff */
[----:B------:R-:W-:Y:S02]  /*179f0*/  LOP3.LUT R243, R243, 0xffff, RZ, 0xc0, !PT ;  /* 0x0000fffff3f37812 */ /* 0x000fe400078ec0ff */
[----:B------:R-:W-:Y:S01]  /*17a00*/  LOP3.LUT R24, R24, 0xffff, RZ, 0xc0, !PT ;  /* 0x0000ffff18187812 */ /* 0x000fe200078ec0ff */
[----:B------:R0:W-:Y:S01]  /*17a10*/  STL [R1+0x12b8], R31 ;  /* 0x0012b81f01007387 */ /* 0x0001e20000100800 */
[----:B------:R-:W-:-:S02]  /*17a20*/  LOP3.LUT R241, R241, 0xffff, RZ, 0xc0, !PT ;  /* 0x0000fffff1f17812 */ /* 0x000fc400078ec0ff */
[----:B------:R-:W-:Y:S02]  /*17a30*/  PRMT R41, R243, 0x3340, R24 ;  /* 0x00003340f3297816 */ /* 0x000fe40000000018 */
[----:B------:R-:W-:Y:S02]  /*17a40*/  LOP3.LUT R26, R26, 0xffff, RZ, 0xc0, !PT ;  /* 0x0000ffff1a1a7812 */ /* 0x000fe400078ec0ff */
[----:B0-----:R-:W-:Y:S02]  /*17a50*/  PRMT R31, R29, 0x3340, R164 ;  /* 0x000033401d1f7816 */ /* 0x001fe400000000a4 */
[----:B------:R-:W-:Y:S02]  /*17a60*/  SHF.R.U32.HI R39, RZ, 0x8, R166 ;  /* 0x00000008ff277819 */ /* 0x000fe400000116a6 */
[----:B------:R-:W-:Y:S01]  /*17a70*/  SHF.R.U32.HI R33, RZ, 0x8, R29 ;  /* 0x00000008ff217819 */ /* 0x000fe2000001161d */
[----:B------:R0:W-:Y:S01]  /*17a80*/  STL [R1+0x12bc], R31 ;  /* 0x0012bc1f01007387 */ /* 0x0001e20000100800 */
[----:B------:R-:W-:-:S02]  /*17a90*/  SHF.R.U32.HI R35, RZ, 0x8, R164 ;  /* 0x00000008ff237819 */ /* 0x000fc400000116a4 */
[----:B------:R-:W-:Y:S01]  /*17aa0*/  SHF.R.U32.HI R29, RZ, 0x8, R243 ;  /* 0x00000008ff1d7819 */ /* 0x000fe200000116f3 */
[----:B------:R1:W-:Y:S01]  /*17ab0*/  STL [R1+0x12c4], R41 ;  /* 0x0012c42901007387 */ /* 0x0003e20000100800 */
[----:B------:R-:W-:Y:S02]  /*17ac0*/  LOP3.LUT R37, R37, 0xffff, RZ, 0xc0, !PT ;  /* 0x0000ffff25257812 */ /* 0x000fe400078ec0ff */
[----:B------:R-:W-:Y:S02]  /*17ad0*/  LOP3.LUT R39, R39, 0xffff, RZ, 0xc0, !PT ;  /* 0x0000ffff27277812 */ /* 0x000fe400078ec0ff */
[----:B0-----:R-:W-:Y:S02]  /*17ae0*/  SHF.R.U32.HI R31, RZ, 0x8, R24 ;  /* 0x00000008ff1f7819 */ /* 0x001fe40000011618 */
[----:B------:R-:W-:Y:S02]  /*17af0*/  SHF.R.U32.HI R24, RZ, 0x8, R241 ;  /* 0x00000008ff187819 */ /* 0x000fe400000116f1 */
[----:B-1----:R-:W-:-:S02]  /*17b00*/  PRMT R41, R241, 0x3340, R26 ;  /* 0x00003340f1297816 */ /* 0x002fc4000000001a */
[----:B------:R-:W-:Y:S02]  /*17b10*/  SHF.R.U32.HI R26, RZ, 0x8, R26 ;  /* 0x00000008ff1a7819 */ /* 0x000fe4000001161a */
        /* <DEDUP_REMOVED lines=8> */
[----:B------:R-:W-:Y:S01]  /*17ba0*/  PRMT R29, R29, 0x3340, R31 ;  /* 0x000033401d1d7816 */ /* 0x000fe2000000001f */
[----:B------:R-:W-:Y:S01]  /*17bb0*/  STL [R1+0x12f0], R41 ;  /* 0x0012f02901007387 */ /* 0x000fe20000100800 */
[----:B------:R-:W-:-:S03]  /*17bc0*/  PRMT R24, R24, 0x3340, R26 ;  /* 0x0000334018187816 */ /* 0x000fc6000000001a */
[----:B------:R-:W-:Y:S04]  /*17bd0*/  STL [R1+0x10d0], R37 ;  /* 0x0010d02501007387 */ /* 0x000fe80000100800 */
[----:B------:R-:W-:Y:S04]  /*17be0*/  STL [R1+0x10d4], R33 ;  /* 0x0010d42101007387 */ /* 0x000fe80000100800 */
[----:B------:R-:W-:Y:S04]  /*17bf0*/  STL [R1+0x10dc], R29 ;  /* 0x0010dc1d01007387 */ /* 0x000fe80000100800 */
[----:B------:R3:W-:Y:S01]  /*17c00*/  STL [R1+0x1114], R24 ;  /* 0x0011141801007387 */ /* 0x0007e20000100800 */
[----:B--2---:R-:W-:-:S03]  /*17c10*/  LOP3.LUT R26, R47, 0xffff, RZ, 0xc0, !PT ;  /* 0x0000ffff2f1a7812 */ /* 0x004fc600078ec0ff */
[----:B------:R-:W2:Y:S01]  /*17c20*/  LDL.LU R47, [R1+0x61c] ;  /* 0x00061c00012f7983 */ /* 0x000ea20000300800 */
[----:B---3--:R-:W-:-:S03]  /*17c30*/  LOP3.LUT R24, R45, 0xffff, RZ, 0xc0, !PT ;  /* 0x0000ffff2d187812 */ /* 0x008fc600078ec0ff */
[----:B------:R-:W3:Y:S01]  /*17c40*/  LDL.LU R45, [R1+0x618] ;  /* 0x00061800012d7983 */ /* 0x000ee20000300800 */
[----:B------:R-:W-:Y:S02]  /*17c50*/  F2FP.SATFINITE.E5M2.F32.PACK_AB_MERGE_C R96, R97, R96, RZ ;  /* 0x000000606160723e */ /* 0x000fe400048060ff */
[----:B----4-:R-:W-:Y:S02]  /*17c60*/  LOP3.LUT R31, R49, 0xffff, RZ, 0xc0, !PT ;  /* 0x0000ffff311f7812 */ /* 0x010fe400078ec0ff */
[----:B------:R-:W-:Y:S02]  /*17c70*/  LOP3.LUT R192, R192, 0xffff, RZ, 0xc0, !PT ;  /* 0x0000ffffc0c07812 */ /* 0x000fe400078ec0ff */
[----:B------:R-:W-:Y:S02]  /*17c80*/  LOP3.LUT R198, R198, 0xffff, RZ, 0xc0, !PT ;  /* 0x0000ffffc6c67812 */ /* 0x000fe400078ec0ff */
[----:B------:R-:W-:Y:S02]  /*17c90*/  LOP3.LUT R207, R207, 0xffff, RZ, 0xc0, !PT ;  /* 0x0000ffffcfcf7812 */ /* 0x000fe400078ec0ff */
[----:B------:R-:W-:-:S02]  /*17ca0*/  LOP3.LUT R96, R96, 0xffff, RZ, 0xc0, !PT ;  /* 0x0000ffff60607812 */ /* 0x000fc400078ec0ff */
[----:B------:R-:W-:Y:S02]  /*17cb0*/  PRMT R33, R31, 0x3340, R192 ;  /* 0x000033401f217816 */ /* 0x000fe400000000c0 */
[----:B------:R-:W-:Y:S02]  /*17cc0*/  SHF.R.U32.HI R37, RZ, 0x8, R24 ;  /* 0x00000008ff257819 */ /* 0x000fe40000011618 */
[----:B------:R-:W-:Y:S02]  /*17cd0*/  PRMT R24, R24, 0x3340, R198 ;  /* 0x0000334018187816 */ /* 0x000fe400000000c6 */
[----:B------:R-:W-:Y:S01]  /*17ce0*/  PRMT R41, R207, 0x3340, R96 ;  /* 0x00003340cf297816 */ /* 0x000fe20000000060 */
[----:B------:R0:W-:Y:S01]  /*17cf0*/  STL [R1+0x1344], R33 ;  /* 0x0013442101007387 */ /* 0x0001e20000100800 */
[----:B------:R-:W-:Y:S02]  /*17d00*/  LOP3.LUT R194, R194, 0xffff, RZ, 0xc0, !PT ;  /* 0x0000ffffc2c27812 */ /* 0x000fe400078ec0ff */
[----:B------:R-:W-:Y:S01]  /*17d10*/  SHF.R.U32.HI R39, RZ, 0x8, R198 ;  /* 0x00000008ff277819 */ /* 0x000fe200000116c6 */
[----:B------:R1:W-:Y:S01]  /*17d20*/  STL [R1+0x133c], R24 ;  /* 0x00133c1801007387 */ /* 0x0003e20000100800 */
[----:B------:R-:W-:-:S02]  /*17d30*/  SHF.R.U32.HI R29, RZ, 0x8, R31 ;  /* 0x00000008ff1d7819 */ /* 0x000fc4000001161f */
[----:B------:R-:W-:Y:S01]  /*17d40*/  SHF.R.U32.HI R35, RZ, 0x8, R96 ;  /* 0x00000008ff237819 */ /* 0x000fe20000011660 */
[----:B------:R4:W-:Y:S01]  /*17d50*/  STL [R1+0x1340], R41 ;  /* 0x0013402901007387 */ /* 0x0009e20000100800 */
[----:B------:R-:W-:Y:S02]  /*17d60*/  SHF.R.U32.HI R31, RZ, 0x8, R192 ;  /* 0x00000008ff1f7819 */ /* 0x000fe400000116c0 */
[----:B0-----:R-:W-:Y:S02]  /*17d70*/  SHF.R.U32.HI R33, RZ, 0x8, R207 ;  /* 0x00000008ff217819 */ /* 0x001fe400000116cf */
[----:B-1----:R-:W-:Y:S02]  /*17d80*/  SHF.R.U32.HI R24, RZ, 0x8, R26 ;  /* 0x00000008ff187819 */ /* 0x002fe4000001161a */
[----:B------:R-:W-:Y:S02]  /*17d90*/  LOP3.LUT R37, R37, 0xffff, RZ, 0xc0, !PT ;  /* 0x0000ffff25257812 */ /* 0x000fe400078ec0ff */
[----:B----4-:R-:W-:-:S02]  /*17da0*/  PRMT R41, R26, 0x3340, R194 ;  /* 0x000033401a297816 */ /* 0x010fc400000000c2 */
[----:B------:R-:W-:Y:S02]  /*17db0*/  SHF.R.U32.HI R26, RZ, 0x8, R194 ;  /* 0x00000008ff1a7819 */ /* 0x000fe400000116c2 */
[----:B------:R-:W-:Y:S02]  /*17dc0*/  LOP3.LUT R39, R39, 0xffff, RZ, 0xc0, !PT ;  /* 0x0000ffff27277812 */ /* 0x000fe400078ec0ff */
[----:B------:R-:W-:Y:S02]  /*17dd0*/  LOP3.LUT R33, R33, 0xffff, RZ, 0xc0, !PT ;  /* 0x0000ffff21217812 */ /* 0x000fe400078ec0ff */
[----:B------:R-:W-:Y:S02]  /*17de0*/  LOP3.LUT R35, R35, 0xffff, RZ, 0xc0, !PT ;  /* 0x0000ffff23237812 */ /* 0x000fe400078ec0ff */
[----:B------:R-:W-:Y:S02]  /*17df0*/  LOP3.LUT R29, R29, 0xffff, RZ, 0xc0, !PT ;  /* 0x0000ffff1d1d7812 */ /* 0x000fe400078ec0ff */
[----:B------:R-:W-:-:S02]  /*17e00*/  LOP3.LUT R31, R31, 0xffff, RZ, 0xc0, !PT ;  /* 0x0000ffff1f1f7812 */ /* 0x000fc400078ec0ff */
[----:B------:R-:W-:Y:S02]  /*17e10*/  LOP3.LUT R24, R24, 0xffff, RZ, 0xc0, !PT ;  /* 0x0000ffff18187812 */ /* 0x000fe400078ec0ff */
        /* <DEDUP_REMOVED lines=15> */
[----:B------:R-:W-:Y:S02]  /*17f10*/  LOP3.LUT R162, R162, 0xffff, RZ, 0xc0, !PT ;  /* 0x0000ffffa2a27812 */ /* 0x000fe400078ec0ff */
[----:B------:R-:W-:Y:S02]  /*17f20*/  LOP3.LUT R160, R160, 0xffff, RZ, 0xc0, !PT ;  /* 0x0000ffffa0a07812 */ /* 0x000fe400078ec0ff */
[----:B------:R-:W-:Y:S02]  /*17f30*/  LOP3.LUT R211, R211, 0xffff, RZ, 0xc0, !PT ;  /* 0x0000ffffd3d37812 */ /* 0x000fe400078ec0ff */
[----:B------:R-:W-:Y:S02]  /*17f40*/  LOP3.LUT R92, R92, 0xffff, RZ, 0xc0, !PT ;  /* 0x0000ffff5c5c7812 */ /* 0x000fe400078ec0ff */
[----:B0-----:R-:W-:-:S02]  /*17f50*/  LOP3.LUT R26, R28, 0xffff, RZ, 0xc0, !PT ;  /* 0x0000ffff1c1a7812 */ /* 0x001fc400078ec0ff */
[----:B------:R-:W-:Y:S02]  /*17f60*/  SHF.R.U32.HI R31, RZ, 0x8, R29 ;  /* 0x00000008ff1f7819 */ /* 0x000fe4000001161d */
[----:B------:R-:W-:Y:S02]  /*17f70*/  PRMT R29, R29, 0x3340, R162 ;  /* 0x000033401d1d7816 */ /* 0x000fe400000000a2 */
[----:B------:R-:W-:Y:S02]  /*17f80*/  SHF.R.U32.HI R28, RZ, 0x8, R24 ;  /* 0x00000008ff1c7819 */ /* 0x000fe40000011618 */
[----:B------:R-:W-:Y:S02]  /*17f90*/  PRMT R24, R24, 0x3340, R160 ;  /* 0x0000334018187816 */ /* 0x000fe400000000a0 */
[----:B------:R-:W-:Y:S01]  /*17fa0*/  PRMT R39, R211, 0x3340, R92 ;  /* 0x00003340d3277816 */ /* 0x000fe2000000005c */
[----:B------:R0:W-:Y:S01]  /*17fb0*/  STL [R1+0x12dc], R29 ;  /* 0x0012dc1d01007387 */ /* 0x0001e20000100800 */
[----:B------:R-:W-:-:S02]  /*17fc0*/  LOP3.LUT R239, R239, 0xffff, RZ, 0xc0, !PT ;  /* 0x0000ffffefef7812 */ /* 0x000fc400078ec0ff */
[----:B------:R-:W-:Y:S01]  /*17fd0*/  SHF.R.U32.HI R35, RZ, 0x8, R211 ;  /* 0x00000008ff237819 */ /* 0x000fe200000116d3 */
[----:B------:R1:W-:Y:S01]  /*17fe0*/  STL [R1+0x12e8], R24 ;  /* 0x0012e81801007387 */ /* 0x0003e20000100800 */
[----:B------:R-:W-:Y:S02]  /*17ff0*/  SHF.R.U32.HI R37, RZ, 0x8, R92 ;  /* 0x00000008ff257819 */ /* 0x000fe4000001165c */
[----:B------:R-:W-:Y:S01]  /*18000*/  SHF.R.U32.HI R33, RZ, 0x8, R162 ;  /* 0x00000008ff217819 */ /* 0x000fe200000116a2 */
[----:B------:R4:W-:Y:S01]  /*18010*/  STL [R1+0x1338], R39 ;  /* 0x0013382701007387 */ /* 0x0009e20000100800 */
[----:B0-----:R-:W-:Y:S02]  /*18020*/  SHF.R.U32.HI R29, RZ, 0x8, R160 ;  /* 0x00000008ff1d7819 */ /* 0x001fe400000116a0 */
[----:B------:R-:W-:Y:S02]  /*18030*/  LOP3.LUT R35, R35, 0xffff, RZ, 0xc0, !PT ;  /* 0x0000ffff23237812 */ /* 0x000fe400078ec0ff */
[----:B-1----:R-:W-:-:S02]  /*18040*/  SHF.R.U32.HI R24, RZ, 0x8, R239 ;  /* 0x00000008ff187819 */ /* 0x002fc400000116ef */
[----:B------:R-:W-:Y:S02]  /*18050*/  LOP3.LUT R37, R37, 0xffff, RZ, 0xc0, !PT ;  /* 0x0000ffff25257812 */ /* 0x000fe400078ec0ff */
[--C-:B----4-:R-:W-:Y:S02]  /*18060*/  PRMT R39, R239, 0x3340, R26.reuse ;  /* 0x00003340ef277816 */ /* 0x110fe4000000001a */
[----:B------:R-:W-:Y:S02]  /*18070*/  SHF.R.U32.HI R26, RZ, 0x8, R26 ;  /* 0x00000008ff1a7819 */ /* 0x000fe4000001161a */
[----:B------:R-:W-:Y:S02]  /*18080*/  LOP3.LUT R31, R31, 0xffff, RZ, 0xc0, !PT ;  /* 0x0000ffff1f1f7812 */ /* 0x000fe400078ec0ff */
[----:B------:R-:W-:Y:S02]  /*18090*/  LOP3.LUT R33, R33, 0xffff, RZ, 0xc0, !PT ;  /* 0x0000ffff21217812 */ /* 0x000fe400078ec0ff */
[----:B------:R-:W-:-:S02]  /*180a0*/  LOP3.LUT R28, R28, 0xffff, RZ, 0xc0, !PT ;  /* 0x0000ffff1c1c7812 */ /* 0x000fc400078ec0ff */
[----:B------:R-:W-:Y:S02]  /*180b0*/  LOP3.LUT R29, R29, 0xffff, RZ, 0xc0, !PT ;  /* 0x0000ffff1d1d7812 */ /* 0x000fe400078ec0ff */
        /* <DEDUP_REMOVED lines=8> */
[----:B------:R0:W-:Y:S04]  /*18140*/  STL [R1+0x10f4], R31 ;  /* 0x0010f41f01007387 */ /* 0x0001e80000100800 */
[----:B------:R-:W-:Y:S04]  /*18150*/  STL [R1+0x10f8], R29 ;  /* 0x0010f81d01007387 */ /* 0x000fe80000100800 */
[----:B------:R-:W-:Y:S01]  /*18160*/  STL [R1+0x1104], R28 ;  /* 0x0011041c01007387 */ /* 0x000fe20000100800 */
[----:B--2---:R-:W-:-:S03]  /*18170*/  LOP3.LUT R24, R47, 0xffff, RZ, 0xc0, !PT ;  /* 0x0000ffff2f187812 */ /* 0x004fc600078ec0ff */
[----:B------:R-:W2:Y:S01]  /*18180*/  LDL.LU R47, [R1+0x614] ;  /* 0x00061400012f7983 */ /* 0x000ea20000300800 */
[----:B---3--:R-:W-:-:S03]  /*18190*/  LOP3.LUT R26, R45, 0xffff, RZ, 0xc0, !PT ;  /* 0x0000ffff2d1a7812 */ /* 0x008fc600078ec0ff */
[----:B------:R-:W3:Y:S01]  /*181a0*/  LDL.LU R45, [R1+0x610] ;  /* 0x00061000012d7983 */ /* 0x000ee20000300800 */
[----:B------:R-:W-:Y:S02]  /*181b0*/  LOP3.LUT R187, R187, 0xffff, RZ, 0xc0, !PT ;  /* 0x0000ffffbbbb7812 */ /* 0x000fe400078ec0ff */
[----:B------:R-:W-:Y:S02]  /*181c0*/  LOP3.LUT R189, R189, 0xffff, RZ, 0xc0, !PT ;  /* 0x0000ffffbdbd7812 */ /* 0x000fe400078ec0ff */
[----:B0-----:R-:W-:Y:S02]  /*181d0*/  PRMT R31, R24, 0x3340, R187 ;  /* 0x00003340181f7816 */ /* 0x001fe400000000bb */
[----:B------:R-:W-:-:S03]  /*181e0*/  LOP3.LUT R237, R237, 0xffff, RZ, 0xc0, !PT ;  /* 0x0000ffffeded7812 */ /* 0x000fc600078ec0ff */
[----:B------:R0:W-:Y:S01]  /*181f0*/  STL [R1+0x132c], R31 ;  /* 0x00132c1f01007387 */ /* 0x0001e20000100800 */
[----:B------:R-:W-:Y:S02]  /*18200*/  LOP3.LUT R30, R30, 0xffff, RZ, 0xc0, !PT ;  /* 0x0000ffff1e1e7812 */ /* 0x000fe400078ec0ff */
[----:B------:R-:W-:Y:S02]  /*18210*/  F2FP.SATFINITE.E5M2.F32.PACK_AB_MERGE_C R94, R95, R94, RZ ;  /* 0x0000005e5f5e723e */ /* 0x000fe400048060ff */
[----:B0-----:R-:W-:Y:S02]  /*18220*/  PRMT R31, R26, 0x3340, R189 ;  /* 0x000033401a1f7816 */ /* 0x001fe400000000bd */
[----:B------:R-:W-:-:S03]  /*18230*/  LOP3.LUT R209, R209, 0xffff, RZ, 0xc0, !PT ;  /* 0x0000ffffd1d17812 */ /* 0x000fc600078ec0ff */
[----:B------:R0:W-:Y:S01]  /*18240*/  STL [R1+0x1330], R31 ;  /* 0x0013301f01007387 */ /* 0x0001e20000100800 */
[----:B------:R-:W-:Y:S02]  /*18250*/  LOP3.LUT R94, R94, 0xffff, RZ, 0xc0, !PT ;  /* 0x0000ffff5e5e7812 */ /* 0x000fe400078ec0ff */
[----:B------:R-:W-:Y:S02]  /*18260*/  SHF.R.U32.HI R33, RZ, 0x8, R237 ;  /* 0x00000008ff217819 */ /* 0x000fe400000116ed */
[--C-:B------:R-:W-:Y:S02]  /*18270*/  SHF.R.U32.HI R35, RZ, 0x8, R30.reuse ;  /* 0x00000008ff237819 */ /* 0x100fe4000001161e */
        /* <DEDUP_REMOVED lines=25> */
[----:B------:R1:W-:Y:S01]  /*18410*/  STL [R1+0x1158], R28 ;  /* 0x0011581c01007387 */ /* 0x0003e20000100800 */
[----:B--2---:R-:W-:-:S03]  /*18420*/  LOP3.LUT R26, R47, 0xffff, RZ, 0xc0, !PT ;  /* 0x0000ffff2f1a7812 */ /* 0x004fc600078ec0ff */
[----:B------:R-:W2:Y:S01]  /*18430*/  LDL.LU R47, [R1+0x474] ;  /* 0x00047400012f7983 */ /* 0x000ea20000300800 */
[----:B---3--:R-:W-:-:S03]  /*18440*/  LOP3.LUT R24, R45, 0xffff, RZ, 0xc0, !PT ;  /* 0x0000ffff2d187812 */ /* 0x008fc600078ec0ff */
[----:B------:R-:W3:Y:S01]  /*18450*/  LDL.LU R45, [R1+0x470] ;  /* 0x00047000012d7983 */ /* 0x000ee20000300800 */
[----:B------:R-:W-:Y:S02]  /*18460*/  LOP3.LUT R158, R158, 0xffff, RZ, 0xc0, !PT ;  /* 0x0000ffff9e9e7812 */ /* 0x000fe400078ec0ff */
[----:B0-----:R-:W-:Y:S02]  /*18470*/  SHF.R.U32.HI R30, RZ, 0x8, R26 ;  /* 0x00000008ff1e7819 */ /* 0x001fe4000001161a */
[----:B------:R-:W-:Y:S02]  /*18480*/  PRMT R26, R26, 0x3340, R158 ;  /* 0x000033401a1a7816 */ /* 0x000fe4000000009e */
[----:B------:R-:W-:Y:S02]  /*18490*/  LOP3.LUT R156, R156, 0xffff, RZ, 0xc0, !PT ;  /* 0x0000ffff9c9c7812 */ /* 0x000fe400078ec0ff */
[----:B------:R-:W-:Y:S02]  /*184a0*/  LOP3.LUT R213, R213, 0xffff, RZ, 0xc0, !PT ;  /* 0x0000ffffd5d57812 */ /* 0x000fe400078ec0ff */
[----:B------:R-:W-:Y:S01]  /*184b0*/  LOP3.LUT R88, R88, 0xffff, RZ, 0xc0, !PT ;  /* 0x0000ffff58587812 */ /* 0x000fe200078ec0ff */
[----:B------:R0:W-:Y:S01]  /*184c0*/  STL [R1+0x12b0], R26 ;  /* 0x0012b01a01007387 */ /* 0x0001e20000100800 */
[----:B-1----:R-:W-:-:S02]  /*184d0*/  SHF.R.U32.HI R28, RZ, 0x8, R24 ;  /* 0x00000008ff1c7819 */ /* 0x002fc40000011618 */
[----:B------:R-:W-:Y:S02]  /*184e0*/  PRMT R24, R24, 0x3340, R156 ;  /* 0x0000334018187816 */ /* 0x000fe4000000009c */
[----:B------:R-:W-:Y:S02]  /*184f0*/  LOP3.LUT R235, R235, 0xffff, RZ, 0xc0, !PT ;  /* 0x0000ffffebeb7812 */ /* 0x000fe400078ec0ff */
[----:B------:R-:W-:Y:S02]  /*18500*/  LOP3.LUT R32, R32, 0xffff, RZ, 0xc0, !PT ;  /* 0x0000ffff20207812 */ /* 0x000fe400078ec0ff */
[--C-:B0-----:R-:W-:Y:S01]  /*18510*/  PRMT R26, R213, 0x3340, R88.reuse ;  /* 0x00003340d51a7816 */ /* 0x101fe20000000058 */
[----:B------:R0:W-:Y:S01]  /*18520*/  STL [R1+0x12c0], R24 ;  /* 0x0012c01801007387 */ /* 0x0001e20000100800 */
[----:B------:R-:W-:Y:S02]  /*18530*/  SHF.R.U32.HI R35, RZ, 0x8, R213 ;  /* 0x00000008ff237819 */ /* 0x000fe400000116d5 */
[----:B------:R-:W-:Y:S01]  /*18540*/  SHF.R.U32.HI R33, RZ, 0x8, R88 ;  /* 0x00000008ff217819 */ /* 0x000fe20000011658 */
[----:B------:R1:W-:Y:S01]  /*18550*/  STL [R1+0x1328], R26 ;  /* 0x0013281a01007387 */ /* 0x0003e20000100800 */
[----:B------:R-:W-:-:S02]  /*18560*/  SHF.R.U32.HI R31, RZ, 0x8, R158 ;  /* 0x00000008ff1f7819 */ /* 0x000fc4000001169e */
[----:B------:R-:W-:Y:S02]  /*18570*/  SHF.R.U32.HI R29, RZ, 0x8, R156 ;  /* 0x00000008ff1d7819 */ /* 0x000fe4000001169c */
[--C-:B------:R-:W-:Y:S02]  /*18580*/  PRMT R37, R235, 0x3340, R32.reuse ;  /* 0x00003340eb257816 */ /* 0x100fe40000000020 */
[----:B0-----:R-:W-:Y:S02]  /*18590*/  SHF.R.U32.HI R24, RZ, 0x8, R235 ;  /* 0x00000008ff187819 */ /* 0x001fe400000116eb */
[----:B------:R-:W-:Y:S02]  /*185a0*/  LOP3.LUT R33, R33, 0xffff, RZ, 0xc0, !PT ;  /* 0x0000ffff21217812 */ /* 0x000fe400078ec0ff */
[----:B-1----:R-:W-:Y:S02]  /*185b0*/  SHF.R.U32.HI R26, RZ, 0x8, R32 ;  /* 0x00000008ff1a7819 */ /* 0x002fe40000011620 */
        /* <DEDUP_REMOVED lines=38> */
[----:B------:R-:W-:Y:S02]  /*18820*/  LOP3.LUT R32, R32, 0xffff, RZ, 0xc0, !PT ;  /* 0x0000ffff20207812 */ /* 0x000fe400078ec0ff */
[----:B0-----:R-:W-:Y:S02]  /*18830*/  SHF.R.U32.HI R24, RZ, 0x8, R217 ;  /* 0x00000008ff187819 */ /* 0x001fe400000116d9 */
[----:B------:R-:W-:Y:S02]  /*18840*/  LOP3.LUT R33, R33, 0xffff, RZ, 0xc0, !PT ;  /* 0x0000ffff21217812 */ /* 0x000fe400078ec0ff */
[----:B-1----:R-:W-:Y:S02]  /*18850*/  SHF.R.U32.HI R26, RZ, 0x8, R84 ;  /* 0x00000008ff1a7819 */ /* 0x002fe40000011654 */
        /* <DEDUP_REMOVED lines=14> */
[----:B------:R1:W-:Y:S04]  /*18940*/  STL [R1+0x1148], R29 ;  /* 0x0011481d01007387 */ /* 0x0003e80000100800 */
[----:B------:R4:W-:Y:S01]  /*18950*/  STL [R1+0x114c], R28 ;  /* 0x00114c1c01007387 */ /* 0x0009e20000100800 */
[----:B------:R-:W-:-:S02]  /*18960*/  LOP3.LUT R154, R154, 0xffff, RZ, 0xc0, !PT ;  /* 0x0000ffff9a9a7812 */ /* 0x000fc400078ec0ff */
[----:B------:R-:W-:Y:S02]  /*18970*/  LOP3.LUT R152, R152, 0xffff, RZ, 0xc0, !PT ;  /* 0x0000ffff98987812 */ /* 0x000fe400078ec0ff */
[----:B------:R-:W-:Y:S02]  /*18980*/  LOP3.LUT R215, R215, 0xffff, RZ, 0xc0, !PT ;  /* 0x0000ffffd7d77812 */ /* 0x000fe400078ec0ff */
[----:B------:R-:W-:Y:S02]  /*18990*/  LOP3.LUT R86, R86, 0xffff, RZ, 0xc0, !PT ;  /* 0x0000ffff56567812 */ /* 0x000fe400078ec0ff */
[----:B------:R-:W-:Y:S02]  /*189a0*/  LOP3.LUT R231, R231, 0xffff, RZ, 0xc0, !PT ;  /* 0x0000ffffe7e77812 */ /* 0x000fe400078ec0ff */
[----:B------:R-:W-:Y:S02]  /*189b0*/  LOP3.LUT R36, R36, 0xffff, RZ, 0xc0, !PT ;  /* 0x0000ffff24247812 */ /* 0x000fe400078ec0ff */
[----:B0-----:R-:W-:-:S02]  /*189c0*/  SHF.R.U32.HI R32, RZ, 0x8, R215 ;  /* 0x00000008ff207819 */ /* 0x001fc400000116d7 */
[----:B------:R-:W-:Y:S02]  /*189d0*/  SHF.R.U32.HI R33, RZ, 0x8, R86 ;  /* 0x00000008ff217819 */ /* 0x000fe40000011656 */
[----:B------:R-:W-:Y:S02]  /*189e0*/  SHF.R.U32.HI R31, RZ, 0x8, R154 ;  /* 0x00000008ff1f7819 */ /* 0x000fe4000001169a */
[----:B-1----:R-:W-:Y:S02]  /*189f0*/  SHF.R.U32.HI R29, RZ, 0x8, R152 ;  /* 0x00000008ff1d7819 */ /* 0x002fe40000011698 */
[----:B------:R-:W-:Y:S02]  /*18a00*/  LOP3.LUT R32, R32, 0xffff, RZ, 0xc0, !PT ;  /* 0x0000ffff20207812 */ /* 0x000fe400078ec0ff */
[----:B------:R-:W-:Y:S02]  /*18a10*/  LOP3.LUT R33, R33, 0xffff, RZ, 0xc0, !PT ;  /* 0x0000ffff21217812 */ /* 0x000fe400078ec0ff */
[----:B------:R-:W-:-:S02]  /*18a20*/  LOP3.LUT R31, R31, 0xffff, RZ, 0xc0, !PT ;  /* 0x0000ffff1f1f7812 */ /* 0x000fc400078ec0ff */
[----:B------:R-:W-:Y:S02]  /*18a30*/  LOP3.LUT R29, R29, 0xffff, RZ, 0xc0, !PT ;  /* 0x0000ffff1d1d7812 */ /* 0x000fe400078ec0ff */
[----:B------:R-:W-:Y:S02]  /*18a40*/  PRMT R34, R231, 0x3340, R36 ;  /* 0x00003340e7227816 */ /* 0x000fe40000000024 */
[----:B------:R-:W-:Y:S02]  /*18a50*/  PRMT R32, R32, 0x3340, R33 ;  /* 0x0000334020207816 */ /* 0x000fe40000000021 */
[----:B--2---:R-:W-:Y:S02]  /*18a60*/  LOP3.LUT R26, R47, 0xffff, RZ, 0xc0, !PT ;  /* 0x0000ffff2f1a7812 */ /* 0x004fe400078ec0ff */
[----:B------:R-:W2:Y:S02]  /*18a70*/  LDL.LU R47, [R1+0x47c] ;  /* 0x00047c00012f7983 */ /* 0x000ea40000300800 */
[----:B------:R-:W-:-:S02]  /*18a80*/  SHF.R.U32.HI R30, RZ, 0x8, R26 ;  /* 0x00000008ff1e7819 */ /* 0x000fc4000001161a */
[----:B---3--:R-:W-:Y:S02]  /*18a90*/  LOP3.LUT R24, R45, 0xffff, RZ, 0xc0, !PT ;  /* 0x0000ffff2d187812 */ /* 0x008fe400078ec0ff */
[----:B------:R-:W-:Y:S01]  /*18aa0*/  PRMT R26, R26, 0x3340, R154 ;  /* 0x000033401a1a7816 */ /* 0x000fe2000000009a */
[----:B------:R-:W3:Y:S01]  /*18ab0*/  LDL.LU R45, [R1+0x478] ;  /* 0x00047800012d7983 */ /* 0x000ee20000300800 */
[----:B----4-:R-:W-:Y:S02]  /*18ac0*/  SHF.R.U32.HI R28, RZ, 0x8, R24 ;  /* 0x00000008ff1c7819 */ /* 0x010fe40000011618 */
[----:B------:R-:W-:Y:S01]  /*18ad0*/  PRMT R24, R24, 0x3340, R152 ;  /* 0x0000334018187816 */ /* 0x000fe20000000098 */
[----:B------:R0:W-:Y:S04]  /*18ae0*/  STL [R1+0x12a4], R26 ;  /* 0x0012a41a01007387 */ /* 0x0001e80000100800 */
[----:B------:R1:W-:Y:S01]  /*18af0*/  STL [R1+0x12a8], R24 ;  /* 0x0012a81801007387 */ /* 0x0003e20000100800 */
[----:B0-----:R-:W-:-:S02]  /*18b00*/  PRMT R26, R215, 0x3340, R86 ;  /* 0x00003340d71a7816 */ /* 0x001fc40000000056 */
[----:B------:R-:W-:Y:S02]  /*18b10*/  LOP3.LUT R30, R30, 0xffff, RZ, 0xc0, !PT ;  /* 0x0000ffff1e1e7812 */ /* 0x000fe400078ec0ff */
[----:B-1----:R-:W-:Y:S01]  /*18b20*/  SHF.R.U32.HI R24, RZ, 0x8, R231 ;  /* 0x00000008ff187819 */ /* 0x002fe200000116e7 */
[----:B------:R0:W-:Y:S01]  /*18b30*/  STL [R1+0x1318], R26 ;  /* 0x0013181a01007387 */ /* 0x0001e20000100800 */
[----:B------:R-:W-:Y:S02]  /*18b40*/  LOP3.LUT R28, R28, 0xffff, RZ, 0xc0, !PT ;  /* 0x0000ffff1c1c7812 */ /* 0x000fe400078ec0ff */
[----:B------:R-:W-:Y:S02]  /*18b50*/  LOP3.LUT R24, R24, 0xffff, RZ, 0xc0, !PT ;  /* 0x0000ffff18187812 */ /* 0x000fe400078ec0ff */
[----:B0-----:R-:W-:Y:S02]  /*18b60*/  SHF.R.U32.HI R26, RZ, 0x8, R36 ;  /* 0x00000008ff1a7819 */ /* 0x001fe40000011624 */
[----:B------:R-:W-:-:S02]  /*18b70*/  PRMT R30, R30, 0x3340, R31 ;  /* 0x000033401e1e7816 */ /* 0x000fc4000000001f */
[----:B------:R-:W-:Y:S02]  /*18b80*/  LOP3.LUT R26, R26, 0xffff, RZ, 0xc0, !PT ;  /* 0x0000ffff1a1a7812 */ /* 0x000fe400078ec0ff */
[----:B------:R-:W-:Y:S01]  /*18b90*/  PRMT R29, R28, 0x3340, R29 ;  /* 0x000033401c1d7816 */ /* 0x000fe2000000001d */
[----:B------:R-:W-:Y:S01]  /*18ba0*/  STL [R1+0x12ac], R34 ;  /* 0x0012ac2201007387 */ /* 0x000fe20000100800 */
[----:B------:R-:W-:-:S03]  /*18bb0*/  PRMT R28, R24, 0x3340, R26 ;  /* 0x00003340181c7816 */ /* 0x000fc6000000001a */
[----:B------:R0:W-:Y:S04]  /*18bc0*/  STL [R1+0x1140], R32 ;  /* 0x0011402001007387 */ /* 0x0001e80000100800 */
[----:B------:R-:W-:Y:S04]  /*18bd0*/  STL [R1+0x10c0], R30 ;  /* 0x0010c01e01007387 */ /* 0x000fe80000100800 */
[----:B------:R1:W-:Y:S04]  /*18be0*/  STL [R1+0x10c4], R29 ;  /* 0x0010c41d01007387 */ /* 0x0003e80000100800 */
[----:B------:R-:W-:Y:S04]  /*18bf0*/  STL [R1+0x10c8], R28 ;  /* 0x0010c81c01007387 */ /* 0x000fe80000100800 */
[----:B------:R-:W4:Y:S01]  /*18c00*/  LDL.LU R49, [R1+0x600] ;  /* 0x0006000001317983 */ /* 0x000f220000300800 */
        /* <DEDUP_REMOVED lines=19> */
[----:B------:R-:W-:Y:S02]  /*18d40*/  PRMT R26, R26, 0x3340, R179 ;  /* 0x000033401a1a7816 */ /* 0x000fe400000000b3 */
[----:B---3--:R-:W-:-:S03]  /*18d50*/  LOP3.LUT R24, R45, 0xffff, RZ, 0xc0, !PT ;  /* 0x0000ffff2d187812 */ /* 0x008fc600078ec0ff */
[----:B------:R0:W-:Y:S02]  /*18d60*/  STL [R1+0x130c], R26 ;  /* 0x00130c1a01007387 */ /* 0x0001e40000100800 */
[----:B0-----:R-:W-:-:S05]  /*18d70*/  PRMT R26, R229, 0x3340, R38 ;  /* 0x00003340e51a7816 */ /* 0x001fca0000000026 */
[----:B------:R0:W-:Y:S01]  /*18d80*/  STL [R1+0x129c], R26 ;  /* 0x00129c1a01007387 */ /* 0x0001e20000100800 */
[----:B------:R-:W-:Y:S02]  /*18d90*/  SHF.R.U32.HI R28, RZ, 0x8, R24 ;  /* 0x00000008ff1c7819 */ /* 0x000fe40000011618 */
[----:B0-----:R-:W-:Y:S02]  /*18da0*/  PRMT R26, R24, 0x3340, R181 ;  /* 0x00003340181a7816 */ /* 0x001fe400000000b5 */
[----:B------:R-:W-:-:S03]  /*18db0*/  SHF.R.U32.HI R24, RZ, 0x8, R219 ;  /* 0x00000008ff187819 */ /* 0x000fc600000116db */
[----:B------:R0:W-:Y:S01]  /*18dc0*/  STL [R1+0x1310], R26 ;  /* 0x0013101a01007387 */ /* 0x0001e20000100800 */
[----:B------:R-:W-:Y:S02]  /*18dd0*/  LOP3.LUT R30, R30, 0xffff, RZ, 0xc0, !PT ;  /* 0x0000ffff1e1e7812 */ /* 0x000fe400078ec0ff */
[----:B------:R-:W-:Y:S02]  /*18de0*/  LOP3.LUT R28, R28, 0xffff, RZ, 0xc0, !PT ;  /* 0x0000ffff1c1c7812 */ /* 0x000fe400078ec0ff */
[----:B------:R-:W-:Y:S02]  /*18df0*/  LOP3.LUT R24, R24, 0xffff, RZ, 0xc0, !PT ;  /* 0x0000ffff18187812 */ /* 0x000fe400078ec0ff */
[----:B0-----:R-:W-:Y:S02]  /*18e00*/  SHF.R.U32.HI R26, RZ, 0x8, R80 ;  /* 0x00000008ff1a7819 */ /* 0x001fe40000011650 */
[----:B------:R-:W-:Y:S02]  /*18e10*/  PRMT R30, R30, 0x3340, R31 ;  /* 0x000033401e1e7816 */ /* 0x000fe4000000001f */
[----:B------:R-:W-:-:S02]  /*18e20*/  LOP3.LUT R26, R26, 0xffff, RZ, 0xc0, !PT ;  /* 0x0000ffff1a1a7812 */ /* 0x000fc400078ec0ff */
[----:B------:R-:W-:Y:S01]  /*18e30*/  PRMT R28, R28, 0x3340, R29 ;  /* 0x000033401c1c7816 */ /* 0x000fe2000000001d */
[----:B------:R-:W-:Y:S01]  /*18e40*/  STL [R1+0x1314], R34 ;  /* 0x0013142201007387 */ /* 0x000fe20000100800 */
[----:B------:R-:W-:-:S03]  /*18e50*/  PRMT R24, R24, 0x3340, R26 ;  /* 0x0000334018187816 */ /* 0x000fc6000000001a */
[----:B------:R-:W-:Y:S04]  /*18e60*/  STL [R1+0x10b8], R32 ;  /* 0x0010b82001007387 */ /* 0x000fe80000100800 */
[----:B------:R-:W-:Y:S04]  /*18e70*/  STL [R1+0x1130], R30 ;  /* 0x0011301e01007387 */ /* 0x000fe80000100800 */
[----:B------:R-:W-:Y:S04]  /*18e80*/  STL [R1+0x1134], R28 ;  /* 0x0011341c01007387 */ /* 0x000fe80000100800 */
[----:B------:R4:W-:Y:S02]  /*18e90*/  STL [R1+0x1138], R24 ;  /* 0x0011381801007387 */ /* 0x0009e40000100800 */
[----:B----4-:R-:W-:-:S02]  /*18ea0*/  LOP3.LUT R24, R49, 0xffff, RZ, 0xc0, !PT ;  /* 0x0000ffff31187812 */ /* 0x010fc400078ec0ff */
[----:B------:R-:W3:Y:S01]  /*18eb0*/  LDL.LU R49, [R1+0x60c] ;  /* 0x00060c0001317983 */ /* 0x000ee20000300800 */
[----:B------:R-:W-:Y:S02]  /*18ec0*/  LOP3.LUT R175, R175, 0xffff, RZ, 0xc0, !PT ;  /* 0x0000ffffafaf7812 */ /* 0x000fe400078ec0ff */
[----:B------:R-:W-:-:S04]  /*18ed0*/  LOP3.LUT R29, R22, 0xffff, RZ, 0xc0, !PT ;  /* 0x0000ffff161d7812 */ /* 0x000fc800078ec0ff */
[----:B------:R-:W-:Y:S02]  /*18ee0*/  PRMT R30, R24, 0x3340, R29 ;  /* 0x00003340181e7816 */ /* 0x000fe4000000001d */
[----:B--2---:R-:W-:-:S04]  /*18ef0*/  LOP3.LUT R28, R47, 0xffff, RZ, 0xc0, !PT ;  /* 0x0000ffff2f1c7812 */ /* 0x004fc800078ec0ff */
[--C-:B------:R-:W-:Y:S02]  /*18f00*/  PRMT R22, R28, 0x3340, R175.reuse ;  /* 0x000033401c167816 */ /* 0x100fe400000000af */
[----:B------:R-:W-:Y:S02]  /*18f10*/  SHF.R.U32.HI R26, RZ, 0x8, R28 ;  /* 0x00000008ff1a7819 */ /* 0x000fe4000001161c */
[----:B------:R-:W-:Y:S01]  /*18f20*/  SHF.R.U32.HI R28, RZ, 0x8, R175 ;  /* 0x00000008ff1c7819 */ /* 0x000fe200000116af */
[----:B------:R0:W-:Y:S01]  /*18f30*/  STL [R1+0x1308], R22 ;  /* 0x0013081601007387 */ /* 0x0001e20000100800 */
[----:B------:R-:W-:Y:S02]  /*18f40*/  LOP3.LUT R26, R26, 0xffff, RZ, 0xc0, !PT ;  /* 0x0000ffff1a1a7812 */ /* 0x000fe400078ec0ff */
[----:B------:R-:W-:Y:S02]  /*18f50*/  LOP3.LUT R28, R28, 0xffff, RZ, 0xc0, !PT ;  /* 0x0000ffff1c1c7812 */ /* 0x000fe400078ec0ff */
[----:B0-----:R-:W-:-:S02]  /*18f60*/  SHF.R.U32.HI R22, RZ, 0x8, R24 ;  /* 0x00000008ff167819 */ /* 0x001fc40000011618 */
[----:B------:R-:W-:Y:S02]  /*18f70*/  SHF.R.U32.HI R24, RZ, 0x8, R29 ;  /* 0x00000008ff187819 */ /* 0x000fe4000001161d */
[----:B------:R-:W-:Y:S02]  /*18f80*/  LOP3.LUT R22, R22, 0xffff, RZ, 0xc0, !PT ;  /* 0x0000ffff16167812 */ /* 0x000fe400078ec0ff */
[----:B------:R-:W-:Y:S02]  /*18f90*/  LOP3.LUT R24, R24, 0xffff, RZ, 0xc0, !PT ;  /* 0x0000ffff18187812 */ /* 0x000fe400078ec0ff */
[----:B------:R-:W-:Y:S02]  /*18fa0*/  PRMT R26, R26, 0x3340, R28 ;  /* 0x000033401a1a7816 */ /* 0x000fe4000000001c */
[----:B------:R-:W-:Y:S01]  /*18fb0*/  PRMT R22, R22, 0x3340, R24 ;  /* 0x0000334016167816 */ /* 0x000fe20000000018 */
[----:B------:R-:W-:Y:S04]  /*18fc0*/  STL [R1+0x1298], R30 ;  /* 0x0012981e01007387 */ /* 0x000fe80000100800 */
[----:B------:R-:W-:Y:S04]  /*18fd0*/  STL [R1+0x112c], R26 ;  /* 0x00112c1a01007387 */ /* 0x000fe80000100800 */
[----:B------:R3:W-:Y:S02]  /*18fe0*/  STL [R1+0x10b0], R22 ;  /* 0x0010b01601007387 */ /* 0x0007e40000100800 */
[----:B---3--:R-:W-:-:S02]  /*18ff0*/  LOP3.LUT R22, R49, 0xffff, RZ, 0xc0, !PT ;  /* 0x0000ffff31167812 */ /* 0x008fc400078ec0ff */
[----:B------:R-:W2:Y:S01]  /*19000*/  LDL.LU R49, [R1+0x484] ;  /* 0x0004840001317983 */ /* 0x000ea20000300800 */
[----:B------:R-:W-:Y:S02]  /*19010*/  LOP3.LUT R20, R20, 0xffff, RZ, 0xc0, !PT ;  /* 0x0000ffff14147812 */ /* 0x000fe400078ec0ff */
[----:B------:R-:W-:Y:S02]  /*19020*/  SHF.R.U32.HI R24, RZ, 0x8, R22 ;  /* 0x00000008ff187819 */ /* 0x000fe40000011616 */
[--C-:B------:R-:W-:Y:S02]  /*19030*/  PRMT R22, R22, 0x3340, R20.reuse ;  /* 0x0000334016167816 */ /* 0x100fe40000000014 */
[----:B------:R-:W-:Y:S02]  /*19040*/  SHF.R.U32.HI R26, RZ, 0x8, R20 ;  /* 0x00000008ff1a7819 */ /* 0x000fe40000011614 */
[----:B------:R-:W-:Y:S02]  /*19050*/  LOP3.LUT R227, R227, 0xffff, RZ, 0xc0, !PT ;  /* 0x0000ffffe3e37812 */ /* 0x000fe400078ec0ff */
[----:B------:R-:W-:Y:S01]  /*19060*/  LOP3.LUT R40, R40, 0xffff, RZ, 0xc0, !PT ;  /* 0x0000ffff28287812 */ /* 0x000fe200078ec0ff */
[----:B------:R0:W-:Y:S01]  /*19070*/  STL [R1+0x128c], R22 ;  /* 0x00128c1601007387 */ /* 0x0001e20000100800 */
[----:B------:R-:W-:-:S02]  /*19080*/  LOP3.LUT R24, R24, 0xffff, RZ, 0xc0, !PT ;  /* 0x0000ffff18187812 */ /* 0x000fc400078ec0ff */
[----:B------:R-:W-:Y:S02]  /*19090*/  LOP3.LUT R26, R26, 0xffff, RZ, 0xc0, !PT ;  /* 0x0000ffff1a1a7812 */ /* 0x000fe400078ec0ff */
[----:B------:R-:W-:Y:S02]  /*190a0*/  SHF.R.U32.HI R20, RZ, 0x8, R227 ;  /* 0x00000008ff147819 */ /* 0x000fe400000116e3 */
[--C-:B------:R-:W-:Y:S02]  /*190b0*/  PRMT R28, R227, 0x3340, R40.reuse ;  /* 0x00003340e31c7816 */ /* 0x100fe40000000028 */
[----:B0-----:R-:W-:Y:S02]  /*190c0*/  SHF.R.U32.HI R22, RZ, 0x8, R40 ;  /* 0x00000008ff167819 */ /* 0x001fe40000011628 */
[----:B------:R-:W-:Y:S02]  /*190d0*/  PRMT R24, R24, 0x3340, R26 ;  /* 0x0000334018187816 */ /* 0x000fe4000000001a */
[----:B------:R-:W-:-:S02]  /*190e0*/  LOP3.LUT R20, R20, 0xffff, RZ, 0xc0, !PT ;  /* 0x0000ffff14147812 */ /* 0x000fc400078ec0ff */
[----:B------:R-:W-:Y:S02]  /*190f0*/  LOP3.LUT R22, R22, 0xffff, RZ, 0xc0, !PT ;  /* 0x0000ffff16167812 */ /* 0x000fe400078ec0ff */
[----:B------:R-:W-:Y:S02]  /*19100*/  LOP3.LUT R225, R225, 0xffff, RZ, 0xc0, !PT ;  /* 0x0000ffffe1e17812 */ /* 0x000fe400078ec0ff */
[----:B------:R-:W-:Y:S01]  /*19110*/  LOP3.LUT R42, R42, 0xffff, RZ, 0xc0, !PT ;  /* 0x0000ffff2a2a7812 */ /* 0x000fe200078ec0ff */
[----:B------:R-:W-:Y:S01]  /*19120*/  STL [R1+0x1294], R28 ;  /* 0x0012941c01007387 */ /* 0x000fe20000100800 */
[----:B------:R-:W-:Y:S02]  /*19130*/  PRMT R20, R20, 0x3340, R22 ;  /* 0x0000334014147816 */ /* 0x000fe40000000016 */
[----:B------:R-:W-:Y:S01]  /*19140*/  SHF.R.U32.HI R26, RZ, 0x8, R42 ;  /* 0x00000008ff1a7819 */ /* 0x000fe2000001162a */
[----:B------:R0:W-:Y:S01]  /*19150*/  STL [R1+0x10a4], R24 ;  /* 0x0010a41801007387 */ /* 0x0001e20000100800 */
[----:B------:R-:W-:-:S02]  /*19160*/  LOP3.LUT R177, R177, 0xffff, RZ, 0xc0, !PT ;  /* 0x0000ffffb1b17812 */ /* 0x000fc400078ec0ff */
[----:B------:R-:W-:Y:S01]  /*19170*/  LOP3.LUT R26, R26, 0xffff, RZ, 0xc0, !PT ;  /* 0x0000ffff1a1a7812 */ /* 0x000fe200078ec0ff */
[----:B------:R1:W-:Y:S01]  /*19180*/  STL [R1+0x10a8], R20 ;  /* 0x0010a81401007387 */ /* 0x0003e20000100800 */
[----:B0-----:R-:W-:-:S04]  /*19190*/  SHF.R.U32.HI R24, RZ, 0x8, R225 ;  /* 0x00000008ff187819 */ /* 0x001fc800000116e1 */
[----:B------:R-:W-:Y:S02]  /*191a0*/  LOP3.LUT R24, R24, 0xffff, RZ, 0xc0, !PT ;  /* 0x0000ffff18187812 */ /* 0x000fe400078ec0ff */
[----:B-1----:R-:W-:Y:S02]  /*191b0*/  PRMT R20, R225, 0x3340, R42 ;  /* 0x00003340e1147816 */ /* 0x002fe4000000002a */
[----:B------:R-:W-:-:S03]  /*191c0*/  PRMT R24, R24, 0x3340, R26 ;  /* 0x0000334018187816 */ /* 0x000fc6000000001a */
[----:B------:R0:W-:Y:S01]  /*191d0*/  STL [R1+0x1280], R20 ;  /* 0x0012801401007387 */ /* 0x0001e20000100800 */
[----:B--2---:R-:W-:-:S04]  /*191e0*/  LOP3.LUT R22, R49, 0xffff, RZ, 0xc0, !PT ;  /* 0x0000ffff31167812 */ /* 0x004fc800078ec0ff */
[----:B------:R-:W-:-:S05]  /*191f0*/  PRMT R28, R22, 0x3340, R177 ;  /* 0x00003340161c7816 */ /* 0x000fca00000000b1 */
[----:B------:R-:W-:Y:S04]  /*19200*/  STL [R1+0x1304], R28 ;  /* 0x0013041c01007387 */ /* 0x000fe80000100800 */
[----:B------:R1:W-:Y:S04]  /*19210*/  STL [R1+0x1098], R24 ;  /* 0x0010981801007387 */ /* 0x0003e80000100800 */
[----:B------:R-:W2:Y:S04]  /*19220*/  LDL.LU R51, [R1+0x62c] ;  /* 0x00062c0001337983 */ /* 0x000ea80000300800 */
[----:B------:R-:W3:Y:S01]  /*19230*/  LDL.LU R49, [R1+0x628] ;  /* 0x0006280001317983 */ /* 0x000ee20000300800 */
[----:B0-----:R-:W-:-:S02]  /*19240*/  SHF.R.U32.HI R20, RZ, 0x8, R22 ;  /* 0x00000008ff147819 */ /* 0x001fc40000011616 */
[----:B------:R-:W-:Y:S02]  /*19250*/  SHF.R.U32.HI R22, RZ, 0x8, R177 ;  /* 0x00000008ff167819 */ /* 0x000fe400000116b1 */
[----:B------:R-:W-:Y:S02]  /*19260*/  LOP3.LUT R20, R20, 0xffff, RZ, 0xc0, !PT ;  /* 0x0000ffff14147812 */ /* 0x000fe400078ec0ff */
[----:B------:R-:W-:Y:S02]  /*19270*/  LOP3.LUT R22, R22, 0xffff, RZ, 0xc0, !PT ;  /* 0x0000ffff16167812 */ /* 0x000fe400078ec0ff */
[----:B------:R-:W-:Y:S02]  /*19280*/  LOP3.LUT R223, R223, 0xffff, RZ, 0xc0, !PT ;  /* 0x0000ffffdfdf7812 */ /* 0x000fe400078ec0ff */
[----:B------:R-:W-:Y:S02]  /*19290*/  PRMT R20, R20, 0x3340, R22 ;  /* 0x0000334014147816 */ /* 0x000fe40000000016 */
[----:B------:R-:W-:-:S03]  /*192a0*/  LOP3.LUT R76, R76, 0xffff, RZ, 0xc0, !PT ;  /* 0x0000ffff4c4c7812 */ /* 0x000fc600078ec0ff */
[----:B------:R0:W-:Y:S01]  /*192b0*/  STL [R1+0x1128], R20 ;  /* 0x0011281401007387 */ /* 0x0001e20000100800 */
[----:B------:R-:W-:Y:S02]  /*192c0*/  LOP3.LUT R221, R221, 0xffff, RZ, 0xc0, !PT ;  /* 0x0000ffffdddd7812 */ /* 0x000fe400078ec0ff */
[----:B------:R-:W-:Y:S02]  /*192d0*/  LOP3.LUT R78, R78, 0xffff, RZ, 0xc0, !PT ;  /* 0x0000ffff4e4e7812 */ /* 0x000fe400078ec0ff */
[----:B-1----:R-:W-:Y:S02]  /*192e0*/  SHF.R.U32.HI R24, RZ, 0x8, R223 ;  /* 0x00000008ff187819 */ /* 0x002fe400000116df */
[--C-:B0-----:R-:W-:Y:S02]  /*192f0*/  PRMT R20, R223, 0x3340, R76.reuse ;  /* 0x00003340df147816 */ /* 0x101fe4000000004c */
[----:B------:R-:W-:Y:S02]  /*19300*/  SHF.R.U32.HI R26, RZ, 0x8, R76 ;  /* 0x00000008ff1a7819 */ /* 0x000fe4000001164c */
[----:B------:R-:W-:Y:S01]  /*19310*/  SHF.R.U32.HI R22, RZ, 0x8, R78 ;  /* 0x00000008ff167819 */ /* 0x000fe2000001164e */
[----:B------:R0:W-:Y:S01]  /*19320*/  STL [R1+0x12fc], R20 ;  /* 0x0012fc1401007387 */ /* 0x0001e20000100800 */
[----:B------:R-:W-:-:S02]  /*19330*/  LOP3.LUT R24, R24, 0xffff, RZ, 0xc0, !PT ;  /* 0x0000ffff18187812 */ /* 0x000fc400078ec0ff */
[----:B------:R-:W-:Y:S02]  /*19340*/  LOP3.LUT R26, R26, 0xffff, RZ, 0xc0, !PT ;  /* 0x0000ffff1a1a7812 */ /* 0x000fe400078ec0ff */
[----:B------:R-:W-:Y:S02]  /*19350*/  LOP3.LUT R22, R22, 0xffff, RZ, 0xc0, !PT ;  /* 0x0000ffff16167812 */ /* 0x000fe400078ec0ff */
[----:B0-----:R-:W-:Y:S02]  /*19360*/  SHF.R.U32.HI R20, RZ, 0x8, R221 ;  /* 0x00000008ff147819 */ /* 0x001fe400000116dd */
[----:B------:R-:W-:Y:S02]  /*19370*/  PRMT R28, R221, 0x3340, R78 ;  /* 0x00003340dd1c7816 */ /* 0x000fe4000000004e */
[----:B------:R-:W-:Y:S02]  /*19380*/  LOP3.LUT R20, R20, 0xffff, RZ, 0xc0, !PT ;  /* 0x0000ffff14147812 */ /* 0x000fe400078ec0ff */
[----:B------:R-:W-:-:S02]  /*19390*/  PRMT R24, R24, 0x3340, R26 ;  /* 0x0000334018187816 */ /* 0x000fc4000000001a */
[----:B------:R-:W-:Y:S01]  /*193a0*/  PRMT R20, R20, 0x3340, R22 ;  /* 0x0000334014147816 */ /* 0x000fe20000000016 */
[----:B------:R-:W-:Y:S04]  /*193b0*/  STL [R1+0x1300], R28 ;  /* 0x0013001c01007387 */ /* 0x000fe80000100800 */
[----:B------:R3:W-:Y:S04]  /*193c0*/  STL [R1+0x1120], R24 ;  /* 0x0011201801007387 */ /* 0x0007e80000100800 */
[----:B------:R0:W-:Y:S01]  /*193d0*/  STL [R1+0x1124], R20 ;  /* 0x0011241401007387 */ /* 0x0001e20000100800 */
[----:B--2---:R-:W-:-:S03]  /*193e0*/  LOP3.LUT R22, R51, 0xffff, RZ, 0xc0, !PT ;  /* 0x0000ffff33167812 */ /* 0x004fc600078ec0ff */
[----:B------:R-:W2:Y:S01]  /*193f0*/  LDL.LU R51, [R1+0x204] ;  /* 0x0002040001337983 */ /* 0x000ea20000300800 */
[----:B---3--:R-:W-:-:S03]  /*19400*/  LOP3.LUT R24, R49, 0xffff, RZ, 0xc0, !PT ;  /* 0x0000ffff31187812 */ /* 0x008fc600078ec0ff */
[----:B------:R-:W3:Y:S01]  /*19410*/  LDL.LU R49, [R1+0x200] ;  /* 0x0002000001317983 */ /* 0x000ee20000300800 */
[----:B------:R-:W-:Y:S02]  /*19420*/  LOP3.LUT R26, R9, 0xffff, RZ, 0xc0, !PT ;  /* 0x0000ffff091a7812 */ /* 0x000fe400078ec0ff */
[----:B------:R-:W-:Y:S02]  /*19430*/  LOP3.LUT R9, R8, 0xffff, RZ, 0xc0, !PT ;  /* 0x0000ffff08097812 */ /* 0x000fe400078ec0ff */
[----:B------:R-:W-:Y:S02]  /*19440*/  PRMT R8, R22, 0x3340, R26 ;  /* 0x0000334016087816 */ /* 0x000fe4000000001a */
[----:B0-----:R-:W-:-:S03]  /*19450*/  SHF.R.U32.HI R20, RZ, 0x8, R22 ;  /* 0x00000008ff147819 */ /* 0x001fc60000011616 */
[----:B------:R0:W-:Y:S01]  /*19460*/  STL [R1+0x1284], R8 ;  /* 0x0012840801007387 */ /* 0x0001e20000100800 */
[----:B------:R-:W-:Y:S02]  /*19470*/  SHF.R.U32.HI R22, RZ, 0x8, R26 ;  /* 0x00000008ff167819 */ /* 0x000fe4000001161a */
[----:B------:R-:W-:Y:S02]  /*19480*/  LOP3.LUT R20, R20, 0xffff, RZ, 0xc0, !PT ;  /* 0x0000ffff14147812 */ /* 0x000fe400078ec0ff */
[----:B------:R-:W-:Y:S02]  /*19490*/  LOP3.LUT R22, R22, 0xffff, RZ, 0xc0, !PT ;  /* 0x0000ffff16167812 */ /* 0x000fe400078ec0ff */
[----:B0-----:R-:W-:Y:S02]  /*194a0*/  SHF.R.U32.HI R8, RZ, 0x8, R24 ;  /* 0x00000008ff087819 */ /* 0x001fe40000011618 */
[--C-:B------:R-:W-:Y:S02]  /*194b0*/  PRMT R24, R24, 0x3340, R9.reuse ;  /* 0x0000334018187816 */ /* 0x100fe40000000009 */
[----:B------:R-:W-:-:S02]  /*194c0*/  SHF.R.U32.HI R9, RZ, 0x8, R9 ;  /* 0x00000008ff097819 */ /* 0x000fc40000011609 */
[----:B------:R-:W-:Y:S02]  /*194d0*/  LOP3.LUT R8, R8, 0xffff, RZ, 0xc0, !PT ;  /* 0x0000ffff08087812 */ /* 0x000fe400078ec0ff */
[----:B------:R-:W-:Y:S02]  /*194e0*/  LOP3.LUT R9, R9, 0xffff, RZ, 0xc0, !PT ;  /* 0x0000ffff09097812 */ /* 0x000fe400078ec0ff */
[----:B------:R-:W-:Y:S02]  /*194f0*/  PRMT R20, R20, 0x3340, R22 ;  /* 0x0000334014147816 */ /* 0x000fe40000000016 */
[----:B------:R-:W-:Y:S01]  /*19500*/  PRMT R8, R8, 0x3340, R9 ;  /* 0x0000334008087816 */ /* 0x000fe20000000009 */
[----:B------:R-:W-:Y:S04]  /*19510*/  STL [R1+0x1288], R24 ;  /* 0x0012881801007387 */ /* 0x000fe80000100800 */
[----:B------:R-:W-:Y:S04]  /*19520*/  STL [R1+0x109c], R20 ;  /* 0x00109c1401007387 */ /* 0x000fe80000100800 */
[----:B------:R2:W-:Y:S01]  /*19530*/  STL [R1+0x10a0], R8 ;  /* 0x0010a00801007387 */ /* 0x0005e20000100800 */
[----:B---3--:R-:W-:-:S03]  /*19540*/  LOP3.LUT R9, R49, 0xffff, RZ, 0xc0, !PT ;  /* 0x0000ffff31097812 */ /* 0x008fc600078ec0ff */
[----:B------:R-:W3:Y:S01]  /*19550*/  LDL.LU R49, [R1+0x48c] ;  /* 0x00048c0001317983 */ /* 0x000ee20000300800 */
[----:B--2---:R-:W-:Y:S02]  /*19560*/  LOP3.LUT R8, R51, 0xffff, RZ, 0xc0, !PT ;  /* 0x0000ffff33087812 */ /* 0x004fe400078ec0ff */
[----:B------:R-:W-:Y:S01]  /*19570*/  LOP3.LUT R44, R44, 0xffff, RZ, 0xc0, !PT ;  /* 0x0000ffff2c2c7812 */ /* 0x000fe200078ec0ff */
[----:B------:R-:W2:Y:S01]  /*19580*/  LDL.LU R51, [R1+0x488] ;  /* 0x0004880001337983 */ /* 0x000ea20000300800 */
[----:B------:R-:W-:Y:S02]  /*19590*/  SHF.R.U32.HI R20, RZ, 0x8, R8 ;  /* 0x00000008ff147819 */ /* 0x000fe40000011608 */
[--C-:B------:R-:W-:Y:S02]  /*195a0*/  PRMT R8, R8, 0x3340, R44.reuse ;  /* 0x0000334008087816 */ /* 0x100fe4000000002c */
[----:B------:R-:W-:Y:S02]  /*195b0*/  LOP3.LUT R46, R46, 0xffff, RZ, 0xc0, !PT ;  /* 0x0000ffff2e2e7812 */ /* 0x000fe400078ec0ff */
[----:B------:R-:W-:Y:S01]  /*195c0*/  SHF.R.U32.HI R22, RZ, 0x8, R44 ;  /* 0x00000008ff167819 */ /* 0x000fe2000001162c */
[----:B------:R0:W-:Y:S01]  /*195d0*/  STL [R1+0x1270], R8 ;  /* 0x0012700801007387 */ /* 0x0001e20000100800 */
[----:B------:R-:W-:-:S02]  /*195e0*/  PRMT R24, R9, 0x3340, R46 ;  /* 0x0000334009187816 */ /* 0x000fc4000000002e */
[----:B------:R-:W-:Y:S02]  /*195f0*/  LOP3.LUT R20, R20, 0xffff, RZ, 0xc0, !PT ;  /* 0x0000ffff14147812 */ /* 0x000fe400078ec0ff */
[----:B------:R-:W-:Y:S02]  /*19600*/  LOP3.LUT R22, R22, 0xffff, RZ, 0xc0, !PT ;  /* 0x0000ffff16167812 */ /* 0x000fe400078ec0ff */
[----:B0-----:R-:W-:Y:S02]  /*19610*/  SHF.R.U32.HI R8, RZ, 0x8, R9 ;  /* 0x00000008ff087819 */ /* 0x001fe40000011609 */
[----:B------:R-:W-:Y:S02]  /*19620*/  SHF.R.U32.HI R9, RZ, 0x8, R46 ;  /* 0x00000008ff097819 */ /* 0x000fe4000001162e */
[----:B------:R-:W-:Y:S02]  /*19630*/  LOP3.LUT R8, R8, 0xffff, RZ, 0xc0, !PT ;  /* 0x0000ffff08087812 */ /* 0x000fe400078ec0ff */
[----:B------:R-:W-:-:S02]  /*19640*/  LOP3.LUT R9, R9, 0xffff, RZ, 0xc0, !PT ;  /* 0x0000ffff09097812 */ /* 0x000fc400078ec0ff */
[----:B------:R-:W-:Y:S02]  /*19650*/  PRMT R20, R20, 0x3340, R22 ;  /* 0x0000334014147816 */ /* 0x000fe40000000016 */
[----:B------:R-:W-:Y:S01]  /*19660*/  PRMT R8, R8, 0x3340, R9 ;  /* 0x0000334008087816 */ /* 0x000fe20000000009 */
[----:B------:R-:W-:Y:S04]  /*19670*/  STL [R1+0x127c], R24 ;  /* 0x00127c1801007387 */ /* 0x000fe80000100800 */
[----:B------:R-:W-:Y:S04]  /*19680*/  STL [R1+0x1090], R20 ;  /* 0x0010901401007387 */ /* 0x000fe80000100800 */
[----:B------:R3:W-:Y:S02]  /*19690*/  STL [R1+0x1094], R8 ;  /* 0x0010940801007387 */ /* 0x0007e40000100800 */
[----:B---3--:R-:W-:-:S02]  /*196a0*/  LOP3.LUT R8, R49, 0xffff, RZ, 0xc0, !PT ;  /* 0x0000ffff31087812 */ /* 0x008fc400078ec0ff */
[----:B------:R-:W3:Y:S01]  /*196b0*/  LDL.LU R49, [R1+0x490] ;  /* 0x0004900001317983 */ /* 0x000ee20000300800 */
[----:B------:R-:W-:Y:S02]  /*196c0*/  LOP3.LUT R171, R171, 0xffff, RZ, 0xc0, !PT ;  /* 0x0000ffffabab7812 */ /* 0x000fe400078ec0ff */
[----:B------:R-:W-:Y:S02]  /*196d0*/  SHF.R.U32.HI R20, RZ, 0x8, R8 ;  /* 0x00000008ff147819 */ /* 0x000fe40000011608 */
[--C-:B------:R-:W-:Y:S02]  /*196e0*/  PRMT R8, R8, 0x3340, R171.reuse ;  /* 0x0000334008087816 */ /* 0x100fe400000000ab */
[----:B--2---:R-:W-:Y:S02]  /*196f0*/  LOP3.LUT R9, R51, 0xffff, RZ, 0xc0, !PT ;  /* 0x0000ffff33097812 */ /* 0x004fe400078ec0ff */
[----:B------:R-:W-:Y:S01]  /*19700*/  LOP3.LUT R173, R173, 0xffff, RZ, 0xc0, !PT ;  /* 0x0000ffffadad7812 */ /* 0x000fe200078ec0ff */
[----:B------:R0:W-:Y:S01]  /*19710*/  STL [R1+0x12e4], R8 ;  /* 0x0012e40801007387 */ /* 0x0001e20000100800 */
[----:B------:R-:W-:-:S02]  /*19720*/  SHF.R.U32.HI R22, RZ, 0x8, R171 ;  /* 0x00000008ff167819 */ /* 0x000fc400000116ab */
[----:B------:R-:W-:Y:S02]  /*19730*/  PRMT R24, R9, 0x3340, R173 ;  /* 0x0000334009187816 */ /* 0x000fe400000000ad */
[----:B------:R-:W-:Y:S02]  /*19740*/  LOP3.LUT R20, R20, 0xffff, RZ, 0xc0, !PT ;  /* 0x0000ffff14147812 */ /* 0x000fe400078ec0ff */
[----:B0-----:R-:W-:Y:S02]  /*19750*/  SHF.R.U32.HI R8, RZ, 0x8, R9 ;  /* 0x00000008ff087819 */ /* 0x001fe40000011609 */
[----:B------:R-:W-:Y:S02]  /*19760*/  SHF.R.U32.HI R9, RZ, 0x8, R173 ;  /* 0x00000008ff097819 */ /* 0x000fe400000116ad */
[----:B------:R-:W-:Y:S02]  /*19770*/  LOP3.LUT R22, R22, 0xffff, RZ, 0xc0, !PT ;  /* 0x0000ffff16167812 */ /* 0x000fe400078ec0ff */
[----:B------:R-:W-:-:S02]  /*19780*/  LOP3.LUT R8, R8, 0xffff, RZ, 0xc0, !PT ;  /* 0x0000ffff08087812 */ /* 0x000fc400078ec0ff */
[----:B------:R-:W-:Y:S02]  /*19790*/  LOP3.LUT R9, R9, 0xffff, RZ, 0xc0, !PT ;  /* 0x0000ffff09097812 */ /* 0x000fe400078ec0ff */
[----:B------:R-:W-:Y:S02]  /*197a0*/  PRMT R20, R20, 0x3340, R22 ;  /* 0x0000334014147816 */ /* 0x000fe40000000016 */
[----:B------:R-:W-:Y:S01]  /*197b0*/  PRMT R8, R8, 0x3340, R9 ;  /* 0x0000334008087816 */ /* 0x000fe20000000009 */
[----:B------:R-:W-:Y:S04]  /*197c0*/  STL [R1+0x12e0], R24 ;  /* 0x0012e01801007387 */ /* 0x000fe80000100800 */
[----:B------:R-:W-:Y:S04]  /*197d0*/  STL [R1+0x1118], R20 ;  /* 0x0011181401007387 */ /* 0x000fe80000100800 */
[----:B------:R0:W-:Y:S04]  /*197e0*/  STL [R1+0x111c], R8 ;  /* 0x00111c0801007387 */ /* 0x0001e80000100800 */
[----:B------:R-:W2:Y:S01]  /*197f0*/  LDL.LU R51, [R1+0x630] ;  /* 0x0006300001337983 */ /* 0x000ea20000300800 */
[----:B---3--:R-:W-:-:S03]  /*19800*/  LOP3.LUT R9, R49, 0xffff, RZ, 0xc0, !PT ;  /* 0x0000ffff31097812 */ /* 0x008fc600078ec0ff */
[----:B------:R-:W3:Y:S01]  /*19810*/  LDL.LU R49, [R1+0x494] ;  /* 0x0004940001317983 */ /* 0x000ee20000300800 */
[----:B------:R-:W-:Y:S02]  /*19820*/  LOP3.LUT R252, R252, 0xffff, RZ, 0xc0, !PT ;  /* 0x0000fffffcfc7812 */ /* 0x000fe400078ec0ff */
[----:B------:R-:W-:Y:S02]  /*19830*/  LOP3.LUT R72, R72, 0xffff, RZ, 0xc0, !PT ;  /* 0x0000ffff48487812 */ /* 0x000fe400078ec0ff */
[----:B------:R-:W-:Y:S02]  /*19840*/  LOP3.LUT R167, R167, 0xffff, RZ, 0xc0, !PT ;  /* 0x0000ffffa7a77812 */ /* 0x000fe400078ec0ff */
[----:B0-----:R-:W-:Y:S02]  /*19850*/  PRMT R8, R252, 0x3340, R72 ;  /* 0x00003340fc087816 */ /* 0x001fe40000000048 */
[----:B------:R-:W-:Y:S02]  /*19860*/  SHF.R.U32.HI R20, RZ, 0x8, R252 ;  /* 0x00000008ff147819 */ /* 0x000fe400000116fc */
        /* <DEDUP_REMOVED lines=17> */
[----:B------:R-:W-:Y:S02]  /*19980*/  LOP3.LUT R22, R10, 0xffff, RZ, 0xc0, !PT ;  /* 0x0000ffff0a167812 */ /* 0x000fe400078ec0ff */
[----:B------:R-:W-:Y:S02]  /*19990*/  SHF.R.U32.HI R10, RZ, 0x8, R8 ;  /* 0x00000008ff0a7819 */ /* 0x000fe40000011608 */
[--C-:B------:R-:W-:Y:S02]  /*199a0*/  PRMT R8, R8, 0x3340, R20.reuse ;  /* 0x0000334008087816 */ /* 0x100fe40000000014 */
[----:B--2---:R-:W-:Y:S02]  /*199b0*/  LOP3.LUT R9, R51, 0xffff, RZ, 0xc0, !PT ;  /* 0x0000ffff33097812 */ /* 0x004fe400078ec0ff */
[----:B------:R-:W2:Y:S01]  /*199c0*/  LDL.LU R51, [R1+0x210] ;  /* 0x0002100001337983 */ /* 0x000ea20000300800 */
[----:B------:R-:W-:-:S02]  /*199d0*/  SHF.R.U32.HI R20, RZ, 0x8, R20 ;  /* 0x00000008ff147819 */ /* 0x000fc40000011614 */
[--C-:B------:R-:W-:Y:S01]  /*199e0*/  PRMT R24, R9, 0x3340, R22.reuse ;  /* 0x0000334009187816 */ /* 0x100fe20000000016 */
[----:B------:R0:W-:Y:S01]  /*199f0*/  STL [R1+0x12b4], R8 ;  /* 0x0012b40801007387 */ /* 0x0001e20000100800 */
[----:B------:R-:W-:Y:S02]  /*19a00*/  LOP3.LUT R10, R10, 0xffff, RZ, 0xc0, !PT ;  /* 0x0000ffff0a0a7812 */ /* 0x000fe400078ec0ff */
[----:B------:R-:W-:Y:S02]  /*19a10*/  LOP3.LUT R20, R20, 0xffff, RZ, 0xc0, !PT ;  /* 0x0000ffff14147812 */ /* 0x000fe400078ec0ff */
[----:B0-----:R-:W-:Y:S02]  /*19a20*/  SHF.R.U32.HI R8, RZ, 0x8, R9 ;  /* 0x00000008ff087819 */ /* 0x001fe40000011609 */
[----:B------:R-:W-:Y:S02]  /*19a30*/  SHF.R.U32.HI R9, RZ, 0x8, R22 ;  /* 0x00000008ff097819 */ /* 0x000fe40000011616 */
[----:B------:R-:W-:-:S02]  /*19a40*/  LOP3.LUT R8, R8, 0xffff, RZ, 0xc0, !PT ;  /* 0x0000ffff08087812 */ /* 0x000fc400078ec0ff */
[----:B------:R-:W-:Y:S02]  /*19a50*/  LOP3.LUT R9, R9, 0xffff, RZ, 0xc0, !PT ;  /* 0x0000ffff09097812 */ /* 0x000fe400078ec0ff */
        /* <DEDUP_REMOVED lines=10> */
[----:B------:R-:W-:Y:S02]  /*19b00*/  LOP3.LUT R48, R48, 0xffff, RZ, 0xc0, !PT ;  /* 0x0000ffff30307812 */ /* 0x000fe400078ec0ff */
[----:B--2---:R-:W-:Y:S01]  /*19b10*/  LOP3.LUT R9, R51, 0xffff, RZ, 0xc0, !PT ;  /* 0x0000ffff33097812 */ /* 0x004fe200078ec0ff */
[----:B------:R0:W-:Y:S01]  /*19b20*/  STL [R1+0x1264], R8 ;  /* 0x0012640801007387 */ /* 0x0001e20000100800 */
[----:B------:R-:W-:-:S02]  /*19b30*/  SHF.R.U32.HI R20, RZ, 0x8, R21 ;  /* 0x00000008ff147819 */ /* 0x000fc40000011615 */
[--C-:B------:R-:W-:Y:S02]  /*19b40*/  PRMT R21, R9, 0x3340, R48.reuse ;  /* 0x0000334009157816 */ /* 0x100fe40000000030 */
        /* <DEDUP_REMOVED lines=16> */
[----:B------:R-:W-:Y:S02]  /*19c50*/  LOP3.LUT R9, R3, 0xffff, RZ, 0xc0, !PT ;  /* 0x0000ffff03097812 */ /* 0x000fe400078ec0ff */
[----:B------:R-:W-:Y:S01]  /*19c60*/  LOP3.LUT R68, R68, 0xffff, RZ, 0xc0, !PT ;  /* 0x0000ffff44447812 */ /* 0x000fe200078ec0ff */
[----:B------:R-:W3:Y:S01]  /*19c70*/  LDL.LU R3, [R1+0x1598] ;  /* 0x0015980001037983 */ /* 0x000ee20000300800 */
        /* <DEDUP_REMOVED lines=14> */
[----:B0-----:R-:W-:-:S02]  /*19d60*/  LOP3.LUT R8, R2, 0xffff, RZ, 0xc0, !PT ;  /* 0x0000ffff02087812 */ /* 0x001fc400078ec0ff */
[----:B------:R-:W4:Y:S04]  /*19d70*/  LDL.LU R2, [R1+0x1594] ;  /* 0x0015940001027983 */ /* 0x000f280000300800 */
[----:B------:R-:W3:Y:S01]  /*19d80*/  LDL.LU R51, [R1+0x63c] ;  /* 0x00063c0001337983 */ /* 0x000ee20000300800 */
[----:B--2---:R-:W-:-:S03]  /*19d90*/  LOP3.LUT R9, R49, 0xffff, RZ, 0xc0, !PT ;  /* 0x0000ffff31097812 */ /* 0x004fc600078ec0ff */
[----:B------:R-:W2:Y:S01]  /*19da0*/  LDL.LU R49, [R1+0x638] ;  /* 0x0006380001317983 */ /* 0x000ea20000300800 */
[----:B------:R-:W-:Y:S02]  /*19db0*/  LOP3.LUT R70, R70, 0xffff, RZ, 0xc0, !PT ;  /* 0x0000ffff46467812 */ /* 0x000fe400078ec0ff */
        /* <DEDUP_REMOVED lines=17> */
[----:B--2---:R-:W-:-:S02]  /*19ed0*/  LOP3.LUT R8, R49, 0xffff, RZ, 0xc0, !PT ;  /* 0x0000ffff31087812 */ /* 0x004fc400078ec0ff */
[----:B------:R-:W2:Y:S01]  /*19ee0*/  LDL.LU R49, [R1+0x220] ;  /* 0x0002200001317983 */ /* 0x000ea20000300800 */
[----:B---3--:R-:W-:Y:S02]  /*19ef0*/  LOP3.LUT R9, R51, 0xffff, RZ, 0xc0, !PT ;  /* 0x0000ffff33097812 */ /* 0x008fe400078ec0ff */
[----:B------:R-:W-:Y:S01]  /*19f00*/  LOP3.LUT R23, R23, 0xffff, RZ, 0xc0, !PT ;  /* 0x0000ffff17177812 */ /* 0x000fe200078ec0ff */
[----:B------:R-:W3:Y:S01]  /*19f10*/  LDL.LU R51, [R1+0x21c] ;  /* 0x00021c0001337983 */ /* 0x000ee20000300800 */
[----:B------:R-:W-:Y:S02]  /*19f20*/  SHF.R.U32.HI R10, RZ, 0x8, R9 ;  /* 0x00000008ff0a7819 */ /* 0x000fe40000011609 */
[----:B------:R-:W-:Y:S02]  /*19f30*/  LOP3.LUT R153, R153, 0xffff, RZ, 0xc0, !PT ;  /* 0x0000ffff99997812 */ /* 0x000fe400078ec0ff */
[----:B------:R-:W-:Y:S02]  /*19f40*/  PRMT R9, R9, 0x3340, R23 ;  /* 0x0000334009097816 */ /* 0x000fe40000000017 */
[----:B------:R-:W-:-:S02]  /*19f50*/  SHF.R.U32.HI R21, RZ, 0x8, R8 ;  /* 0x00000008ff157819 */ /* 0x000fc40000011608 */
[----:B------:R-:W-:Y:S01]  /*19f60*/  PRMT R8, R8, 0x3340, R153 ;  /* 0x0000334008087816 */ /* 0x000fe20000000099 */
[----:B------:R0:W-:Y:S01]  /*19f70*/  STL [R1+0x124c], R9 ;  /* 0x00124c0901007387 */ /* 0x0001e20000100800 */
[----:B------:R-:W-:Y:S02]  /*19f80*/  SHF.R.U32.HI R20, RZ, 0x8, R23 ;  /* 0x00000008ff147819 */ /* 0x000fe40000011617 */
[----:B------:R-:W-:Y:S01]  /*19f90*/  LOP3.LUT R10, R10, 0xffff, RZ, 0xc0, !PT ;  /* 0x0000ffff0a0a7812 */ /* 0x000fe200078ec0ff */
[----:B------:R1:W-:Y:S01]  /*19fa0*/  STL [R1+0x1248], R8 ;  /* 0x0012480801007387 */ /* 0x0003e20000100800 */
[----:B------:R-:W-:Y:S02]  /*19fb0*/  LOP3.LUT R20, R20, 0xffff, RZ, 0xc0, !PT ;  /* 0x0000ffff14147812 */ /* 0x000fe400078ec0ff */
[----:B0-----:R-:W-:Y:S02]  /*19fc0*/  SHF.R.U32.HI R9, RZ, 0x8, R153 ;  /* 0x00000008ff097819 */ /* 0x001fe40000011699 */
[----:B-1----:R-:W-:-:S02]  /*19fd0*/  LOP3.LUT R8, R21, 0xffff, RZ, 0xc0, !PT ;  /* 0x0000ffff15087812 */ /* 0x002fc400078ec0ff */
[----:B------:R-:W-:Y:S02]  /*19fe0*/  LOP3.LUT R9, R9, 0xffff, RZ, 0xc0, !PT ;  /* 0x0000ffff09097812 */ /* 0x000fe400078ec0ff */
[----:B------:R-:W-:Y:S02]  /*19ff0*/  PRMT R10, R10, 0x3340, R20 ;  /* 0x000033400a0a7816 */ /* 0x000fe40000000014 */
[----:B------:R-:W-:-:S03]  /*1a000*/  PRMT R8, R8, 0x3340, R9 ;  /* 0x0000334008087816 */ /* 0x000fc60000000009 */
[----:B------:R2:W-:Y:S04]  /*1a010*/  STL [R1+0x1068], R10 ;  /* 0x0010680a01007387 */ /* 0x0005e80000100800 */
[----:B------:R-:W-:Y:S01]  /*1a020*/  STL [R1+0x106c], R8 ;  /* 0x00106c0801007387 */ /* 0x000fe20000100800 */
[----:B--2---:R-:W-:-:S03]  /*1a030*/  LOP3.LUT R10, R49, 0xffff, RZ, 0xc0, !PT ;  /* 0x0000ffff310a7812 */ /* 0x004fc600078ec0ff */
[----:B------:R-:W2:Y:S01]  /*1a040*/  LDL.LU R49, [R1+0x49c] ;  /* 0x00049c0001317983 */ /* 0x000ea20000300800 */
[----:B------:R-:W-:Y:S02]  /*1a050*/  LOP3.LUT R52, R52, 0xffff, RZ, 0xc0, !PT ;  /* 0x0000ffff34347812 */ /* 0x000fe400078ec0ff */
[----:B---3--:R-:W-:Y:S02]  /*1a060*/  LOP3.LUT R9, R51, 0xffff, RZ, 0xc0, !PT ;  /* 0x0000ffff33097812 */ /* 0x008fe400078ec0ff */
        /* <DEDUP_REMOVED lines=15> */
[----:B------:R-:W-:Y:S04]  /*1a160*/  STL [R1+0x105c], R20 ;  /* 0x00105c1401007387 */ /* 0x000fe80000100800 */
[----:B------:R0:W-:Y:S02]  /*1a170*/  STL [R1+0x1060], R9 ;  /* 0x0010600901007387 */ /* 0x0001e40000100800 */
[----:B0-----:R-:W-:Y:S02]  /*1a180*/  LOP3.LUT R9, R5, 0xffff, RZ, 0xc0, !PT ;  /* 0x0000ffff05097812 */ /* 0x001fe400078ec0ff */
[----:B------:R-:W3:Y:S04]  /*1a190*/  LDL.LU R5, [R1+0x1590] ;  /* 0x0015900001057983 */ /* 0x000ee80000300800 */
[----:B------:R-:W4:Y:S01]  /*1a1a0*/  LDL.LU R51, [R1+0x644] ;  /* 0x0006440001337983 */ /* 0x000f220000300800 */
[----:B------:R-:W-:Y:S01]  /*1a1b0*/  IMAD R45, R4, UR5, RZ ;  /* 0x00000005042d7c24 */ /* 0x000fe2000f8e02ff */
[----:B------:R-:W-:-:S03]  /*1a1c0*/  ULDC UR5, c[0x0][0x248] ;  /* 0x0000920000057ab9 */ /* 0x000fc60000000800 */
[----:B------:R-:W-:Y:S01]  /*1a1d0*/  VIADD R47, R45, UR6 ;  /* 0x000000062d2f7c36 */ /* 0x000fe20008000000 */
[----:B------:R-:W-:-:S03]  /*1a1e0*/  ULDC UR6, c[0x0][0x248] ;  /* 0x0000920000067ab9 */ /* 0x000fc60000000800 */
[----:B------:R-:W-:Y:S01]  /*1a1f0*/  VIADD R131, R47, UR7 ;  /* 0x000000072f837c36 */ /* 0x000fe20008000000 */
[----:B------:R-:W-:Y:S01]  /*1a200*/  ULDC UR7, c[0x0][0x248] ;  /* 0x0000920000077ab9 */ /* 0x000fe20000000800 */
[----:B--2---:R-:W-:Y:S02]  /*1a210*/  LOP3.LUT R10, R49, 0xffff, RZ, 0xc0, !PT ;  /* 0x0000ffff310a7812 */ /* 0x004fe400078ec0ff */
[----:B------:R-:W2:Y:S01]  /*1a220*/  LDL.LU R49, [R1+0x640] ;  /* 0x0006400001317983 */ /* 0x000ea20000300800 */
[----:B------:R-:W-:Y:S01]  /*1a230*/  VIADD R132, R131, UR8 ;  /* 0x0000000883847c36 */ /* 0x000fe20008000000 */
[----:B------:R-:W-:-:S03]  /*1a240*/  ULDC UR8, c[0x0][0x248] ;  /* 0x0000920000087ab9 */ /* 0x000fc60000000800 */
        /* <DEDUP_REMOVED lines=9> */
[----:B------:R-:W-:Y:S01]  /*1a2e0*/  LOP3.LUT R165, R165, 0xffff, RZ, 0xc0, !PT ;  /* 0x0000ffffa5a57812 */ /* 0x000fe200078ec0ff */
[----:B------:R-:W-:Y:S02]  /*1a2f0*/  ULDC UR5, c[0x0][0x248] ;  /* 0x0000920000057ab9 */ /* 0x000fe40000000800 */
[----:B------:R-:W-:Y:S01]  /*1a300*/  VIADD R138, R137, UR7 ;  /* 0x00000007898a7c36 */ /* 0x000fe20008000000 */
[----:B------:R-:W-:Y:S01]  /*1a310*/  SHF.R.U32.HI R20, RZ, 0x8, R10 ;  /* 0x00000008ff147819 */ /* 0x000fe2000001160a */
[----:B------:R-:W-:Y:S02]  /*1a320*/  ULDC UR7, c[0x0][0x248] ;  /* 0x0000920000077ab9 */ /* 0x000fe40000000800 */
[----:B------:R-:W-:Y:S01]  /*1a330*/  VIADD R139, R138, UR8 ;  /* 0x000000088a8b7c36 */ /* 0x000fe20008000000 */
[----:B------:R-:W-:Y:S01]  /*1a340*/  LOP3.LUT R64, R64, 0xffff, RZ, 0xc0, !PT ;  /* 0x0000ffff40407812 */ /* 0x000fe200078ec0ff */
[----:B------:R-:W-:-:S02]  /*1a350*/  ULDC UR8, c[0x0][0x248] ;  /* 0x0000920000087ab9 */ /* 0x000fc40000000800 */
[----:B------:R-:W-:Y:S01]  /*1a360*/  VIADD R140, R139, UR6 ;  /* 0x000000068b8c7c36 */ /* 0x000fe20008000000 */
[----:B------:R-:W-:Y:S01]  /*1a370*/  PRMT R10, R10, 0x3340, R165 ;  /* 0x000033400a0a7816 */ /* 0x000fe200000000a5 */
[----:B------:R-:W-:Y:S02]  /*1a380*/  ULDC UR6, c[0x0][0x248] ;  /* 0x0000920000067ab9 */ /* 0x000fe40000000800 */
[----:B------:R-:W-:Y:S01]  /*1a390*/  VIADD R141, R140, UR9 ;  /* 0x000000098c8d7c36 */ /* 0x000fe20008000000 */
[----:B------:R-:W-:Y:S01]  /*1a3a0*/  SHF.R.U32.HI R28, RZ, 0x8, R9 ;  /* 0x00000008ff1c7819 */ /* 0x000fe20000011609 */
[----:B------:R0:W-:Y:S01]  /*1a3b0*/  STL [R1+0x1240], R10 ;  /* 0x0012400a01007387 */ /* 0x0001e20000100800 */
[----:B------:R-:W-:Y:S01]  /*1a3c0*/  SHF.R.U32.HI R24, RZ, 0x8, R165 ;  /* 0x00000008ff187819 */ /* 0x000fe200000116a5 */
[----:B------:R-:W-:Y:S01]  /*1a3d0*/  VIADD R142, R141, UR5 ;  /* 0x000000058d8e7c36 */ /* 0x000fe20008000000 */
[----:B------:R-:W-:Y:S01]  /*1a3e0*/  ULDC UR5, c[0x0][0x248] ;  /* 0x0000920000057ab9 */ /* 0x000fe20000000800 */
[--C-:B------:R-:W-:Y:S01]  /*1a3f0*/  PRMT R9, R9, 0x3340, R64.reuse ;  /* 0x0000334009097816 */ /* 0x100fe20000000040 */
[----:B------:R-:W-:Y:S01]  /*1a400*/  ULDC UR9, c[0x0][0x248] ;  /* 0x0000920000097ab9 */ /* 0x000fe20000000800 */
[----:B------:R-:W-:Y:S01]  /*1a410*/  VIADD R143, R142, UR5 ;  /* 0x000000058e8f7c36 */ /* 0x000fe20008000000 */
[----:B------:R-:W-:Y:S01]  /*1a420*/  ULDC UR5, c[0x0][0x248] ;  /* 0x0000920000057ab9 */ /* 0x000fe20000000800 */
[----:B0-----:R-:W-:-:S02]  /*1a430*/  SHF.R.U32.HI R10, RZ, 0x8, R64 ;  /* 0x00000008ff0a7819 */ /* 0x001fc40000011640 */
[----:B------:R-:W-:Y:S01]  /*1a440*/  VIADD R144, R143, UR6 ;  /* 0x000000068f907c36 */ /* 0x000fe20008000000 */
[----:B------:R0:W-:Y:S01]  /*1a450*/  STL [R1+0x1238], R9 ;  /* 0x0012380901007387 */ /* 0x0001e20000100800 */
[----:B------:R-:W-:Y:S01]  /*1a460*/  LOP3.LUT R20, R20, 0xffff, RZ, 0xc0, !PT ;  /* 0x0000ffff14147812 */ /* 0x000fe200078ec0ff */
[----:B------:R-:W-:Y:S01]  /*1a470*/  ULDC UR6, c[0x0][0x248] ;  /* 0x0000920000067ab9 */ /* 0x000fe20000000800 */
[----:B------:R-:W-:Y:S01]  /*1a480*/  LOP3.LUT R24, R24, 0xffff, RZ, 0xc0, !PT ;  /* 0x0000ffff18187812 */ /* 0x000fe200078ec0ff */
[----:B------:R-:W-:Y:S01]  /*1a490*/  VIADD R145, R144, UR5 ;  /* 0x0000000590917c36 */ /* 0x000fe20008000000 */
[----:B------:R-:W-:Y:S01]  /*1a4a0*/  LOP3.LUT R10, R10, 0xffff, RZ, 0xc0, !PT ;  /* 0x0000ffff0a0a7812 */ /* 0x000fe200078ec0ff */
[----:B------:R-:W-:Y:S01]  /*1a4b0*/  ULDC UR5, c[0x0][0x248] ;  /* 0x0000920000057ab9 */ /* 0x000fe20000000800 */
[----:B------:R-:W-:Y:S02]  /*1a4c0*/  PRMT R20, R20, 0x3340, R24 ;  /* 0x0000334014147816 */ /* 0x000fe40000000018 */
[----:B0-----:R-:W-:Y:S01]  /*1a4d0*/  LOP3.LUT R9, R28, 0xffff, RZ, 0xc0, !PT ;  /* 0x0000ffff1c097812 */ /* 0x001fe200078ec0ff */
[----:B------:R-:W-:-:S02]  /*1a4e0*/  VIADD R146, R145, UR7 ;  /* 0x0000000791927c36 */ /* 0x000fc40008000000 */
[----:B------:R-:W-:Y:S01]  /*1a4f0*/  STL [R1+0x1084], R20 ;  /* 0x0010841401007387 */ /* 0x000fe20000100800 */
[----:B------:R-:W-:Y:S01]  /*1a500*/  ULDC UR7, c[0x0][0x248] ;  /* 0x0000920000077ab9 */ /* 0x000fe20000000800 */
[----:B------:R-:W-:Y:S01]  /*1a510*/  PRMT R9, R9, 0x3340, R10 ;  /* 0x0000334009097816 */ /* 0x000fe2000000000a */
[----:B------:R-:W-:Y:S01]  /*1a520*/  VIADD R147, R146, UR8 ;  /* 0x0000000892937c36 */ /* 0x000fe20008000000 */
[----:B------:R-:W-:-:S03]  /*1a530*/  ULDC UR8, c[0x0][0x248] ;  /* 0x0000920000087ab9 */ /* 0x000fc60000000800 */
[----:B------:R4:W-:Y:S01]  /*1a540*/  STL [R1+0x1088], R9 ;  /* 0x0010880901007387 */ /* 0x0009e20000100800 */
[----:B------:R-:W-:Y:S01]  /*1a550*/  VIADD R148, R147, UR6 ;  /* 0x0000000693947c36 */ /* 0x000fe20008000000 */
[----:B------:R-:W-:Y:S01]  /*1a560*/  ULDC UR6, c[0x0][0x248] ;  /* 0x0000920000067ab9 */ /* 0x000fe20000000800 */
[----:B----4-:R-:W-:Y:S02]  /*1a570*/  LOP3.LUT R9, R51, 0xffff, RZ, 0xc0, !PT ;  /* 0x0000ffff33097812 */ /* 0x010fe400078ec0ff */
[----:B------:R-:W4:Y:S01]  /*1a580*/  LDL.LU R51, [R1+0x64c] ;  /* 0x00064c0001337983 */ /* 0x000f220000300800 */
        /* <DEDUP_REMOVED lines=130> */
[----:B------:R-:W-:-:S03]  /*1adb0*/  ULDC UR6, c[0x0][0x248] ;  /* 0x0000920000067ab9 */ /* 0x000fc60000000800 */
[----:B------:R-:W-:Y:S01]  /*1adc0*/  VIADD R167, R219, UR9 ;  /* 0x00000009dba77c36 */ /* 0x000fe20008000000 */
[----:B------:R-:W-:Y:S01]  /*1add0*/  SHF.R.U32.HI R20, RZ, 0x8, R9 ;  /* 0x00000008ff147819 */ /* 0x000fe20000011609 */
[----:B------:R-:W-:Y:S02]  /*1ade0*/  ULDC UR9, c[0x0][0x248] ;  /* 0x0000920000097ab9 */ /* 0x000fe40000000800 */
[----:B------:R-:W-:Y:S01]  /*1adf0*/  VIADD R186, R167, UR5 ;  /* 0x00000005a7ba7c36 */ /* 0x000fe20008000000 */
[----:B------:R-:W-:-:S03]  /*1ae00*/  ULDC UR5, c[0x0][0x248] ;  /* 0x0000920000057ab9 */ /* 0x000fc60000000800 */
[----:B------:R-:W-:Y:S01]  /*1ae10*/  VIADD R182, R186, UR5 ;  /* 0x00000005bab67c36 */ /* 0x000fe20008000000 */
[----:B------:R-:W-:-:S03]  /*1ae20*/  ULDC UR5, c[0x0][0x248] ;  /* 0x0000920000057ab9 */ /* 0x000fc60000000800 */
[----:B------:R-:W-:Y:S01]  /*1ae30*/  VIADD R178, R182, UR6 ;  /* 0x00000006b6b27c36 */ /* 0x000fe20008000000 */
[--C-:B------:R-:W-:Y:S01]  /*1ae40*/  SHF.R.U32.HI R48, RZ, 0x8, R159.reuse ;  /* 0x00000008ff307819 */ /* 0x100fe2000001169f */
[----:B------:R-:W-:Y:S02]  /*1ae50*/  ULDC UR6, c[0x0][0x248] ;  /* 0x0000920000067ab9 */ /* 0x000fe40000000800 */
[----:B------:R-:W-:Y:S01]  /*1ae60*/  VIADD R46, R178, UR5 ;  /* 0x00000005b22e7c36 */ /* 0x000fe20008000000 */
[----:B------:R-:W-:Y:S01]  /*1ae70*/  PRMT R9, R9, 0x3340, R159 ;  /* 0x0000334009097816 */ /* 0x000fe2000000009f */
[----:B------:R-:W-:Y:S02]  /*1ae80*/  ULDC UR5, c[0x0][0x248] ;  /* 0x0000920000057ab9 */ /* 0x000fe40000000800 */
[----:B------:R-:W-:Y:S01]  /*1ae90*/  VIADD R43, R46, UR7 ;  /* 0x000000072e2b7c36 */ /* 0x000fe20008000000 */
[----:B------:R-:W-:Y:S02]  /*1aea0*/  LOP3.LUT R161, R161, 0xffff, RZ, 0xc0, !PT ;  /* 0x0000ffffa1a17812 */ /* 0x000fe400078ec0ff */
[----:B------:R-:W-:Y:S01]  /*1aeb0*/  LOP3.LUT R20, R20, 0xffff, RZ, 0xc0, !PT ;  /* 0x0000ffff14147812 */ /* 0x000fe200078ec0ff */
[----:B------:R-:W-:Y:S01]  /*1aec0*/  VIADD R42, R43, UR8 ;  /* 0x000000082b2a7c36 */ /* 0x000fe20008000000 */
[----:B------:R-:W-:Y:S01]  /*1aed0*/  LOP3.LUT R48, R48, 0xffff, RZ, 0xc0, !PT ;  /* 0x0000ffff30307812 */ /* 0x000fe200078ec0ff */
[----:B------:R0:W-:Y:S01]  /*1aee0*/  STL [R1+0x1230], R9 ;  /* 0x0012300901007387 */ /* 0x0001e20000100800 */
[--C-:B------:R-:W-:Y:S01]  /*1aef0*/  PRMT R24, R10, 0x3340, R161.reuse ;  /* 0x000033400a187816 */ /* 0x100fe200000000a1 */
[----:B------:R-:W-:Y:S01]  /*1af00*/  VIADD R41, R42, UR6 ;  /* 0x000000062a297c36 */ /* 0x000fe20008000000 */
[----:B------:R-:W-:Y:S01]  /*1af10*/  PRMT R48, R20, 0x3340, R48 ;  /* 0x0000334014307816 */ /* 0x000fe20000000030 */
[----:B------:R-:W-:Y:S01]  /*1af20*/  ULDC UR6, c[0x0][0x248] ;  /* 0x0000920000067ab9 */ /* 0x000fe20000000800 */
[----:B------:R-:W-:Y:S01]  /*1af30*/  LOP3.LUT R155, R155, 0xffff, RZ, 0xc0, !PT ;  /* 0x0000ffff9b9b7812 */ /* 0x000fe200078ec0ff */
[----:B------:R-:W-:Y:S01]  /*1af40*/  VIADD R39, R41, UR9 ;  /* 0x0000000929277c36 */ /* 0x000fe20008000000 */
[----:B------:R-:W-:Y:S01]  /*1af50*/  LOP3.LUT R157, R157, 0xffff, RZ, 0xc0, !PT ;  /* 0x0000ffff9d9d7812 */ /* 0x000fe200078ec0ff */
[----:B------:R-:W-:Y:S01]  /*1af60*/  ULDC UR7, c[0x0][0x248] ;  /* 0x0000920000077ab9 */ /* 0x000fe20000000800 */
[----:B------:R-:W-:Y:S01]  /*1af70*/  ULDC UR8, c[0x0][0x248] ;  /* 0x0000920000087ab9 */ /* 0x000fe20000000800 */
[----:B0-----:R-:W-:Y:S01]  /*1af80*/  SHF.R.U32.HI R9, RZ, 0x8, R10 ;  /* 0x00000008ff097819 */ /* 0x001fe2000001160a */
[----:B------:R-:W-:Y:S01]  /*1af90*/  STL [R1+0x122c], R24 ;  /* 0x00122c1801007387 */ /* 0x000fe20000100800 */
[----:B------:R-:W-:Y:S01]  /*1afa0*/  SHF.R.U32.HI R10, RZ, 0x8, R161 ;  /* 0x00000008ff0a7819 */ /* 0x000fe200000116a1 */
[----:B------:R-:W-:Y:S01]  /*1afb0*/  VIADD R38, R39, UR5 ;  /* 0x0000000527267c36 */ /* 0x000fe20008000000 */
[----:B------:R-:W-:Y:S01]  /*1afc0*/  LOP3.LUT R9, R9, 0xffff, RZ, 0xc0, !PT ;  /* 0x0000ffff09097812 */ /* 0x000fe200078ec0ff */
[----:B------:R4:W-:Y:S01]  /*1afd0*/  STL [R1+0x107c], R48 ;  /* 0x00107c3001007387 */ /* 0x0009e20000100800 */
[----:B------:R-:W-:Y:S01]  /*1afe0*/  LOP3.LUT R10, R10, 0xffff, RZ, 0xc0, !PT ;  /* 0x0000ffff0a0a7812 */ /* 0x000fe200078ec0ff */
[----:B------:R-:W-:Y:S01]  /*1aff0*/  ULDC UR5, c[0x0][0x248] ;  /* 0x0000920000057ab9 */ /* 0x000fe20000000800 */
[----:B------:R-:W-:Y:S01]  /*1b000*/  SHF.R.U32.HI R50, RZ, 0x8, R155 ;  /* 0x00000008ff327819 */ /* 0x000fe2000001169b */
[----:B------:R-:W-:Y:S01]  /*1b010*/  VIADD R37, R38, UR5 ;  /* 0x0000000526257c36 */ /* 0x000fe20008000000 */
[----:B------:R-:W-:Y:S01]  /*1b020*/  PRMT R9, R9, 0x3340, R10 ;  /* 0x0000334009097816 */ /* 0x000fe2000000000a */
[----:B------:R-:W-:Y:S01]  /*1b030*/  ULDC UR5, c[0x0][0x248] ;  /* 0x0000920000057ab9 */ /* 0x000fe20000000800 */
[----:B------:R-:W-:Y:S01]  /*1b040*/  ULDC UR9, c[0x0][0x248] ;  /* 0x0000920000097ab9 */ /* 0x000fe20000000800 */
[----:B----4-:R-:W-:Y:S01]  /*1b050*/  LOP3.LUT R48, R51, 0xffff, RZ, 0xc0, !PT ;  /* 0x0000ffff33307812 */ /* 0x010fe200078ec0ff */
[----:B------:R-:W-:Y:S01]  /*1b060*/  VIADD R35, R37, UR6 ;  /* 0x0000000625237c36 */ /* 0x000fe20008000000 */
[----:B------:R-:W-:Y:S01]  /*1b070*/  STL [R1+0x1080], R9 ;  /* 0x0010800901007387 */ /* 0x000fe20000100800 */
[----:B------:R-:W-:Y:S01]  /*1b080*/  LOP3.LUT R50, R50, 0xffff, RZ, 0xc0, !PT ;  /* 0x0000ffff32327812 */ /* 0x000fe200078ec0ff */
[----:B------:R-:W-:Y:S01]  /*1b090*/  ULDC UR6, c[0x0][0x248] ;  /* 0x0000920000067ab9 */ /* 0x000fe20000000800 */
        /* <DEDUP_REMOVED lines=25> */
[----:B------:R-:W-:Y:S02]  /*1b230*/  SHF.R.U32.HI R49, RZ, 0x8, R48 ;  /* 0x00000008ff317819 */ /* 0x000fe40000011630 */
[----:B------:R-:W-:Y:S02]  /*1b240*/  PRMT R48, R48, 0x3340, R155 ;  /* 0x0000334030307816 */ /* 0x000fe4000000009b */
[----:B------:R-:W-:Y:S02]  /*1b250*/  SHF.R.U32.HI R51, RZ, 0x8, R10 ;  /* 0x00000008ff337819 */ /* 0x000fe4000001160a */
[----:B------:R-:W-:Y:S01]  /*1b260*/  PRMT R10, R10, 0x3340, R157 ;  /* 0x000033400a0a7816 */ /* 0x000fe2000000009d */
[----:B------:R0:W-:Y:S01]  /*1b270*/  STL [R1+0x121c], R48 ;  /* 0x00121c3001007387 */ /* 0x0001e20000100800 */
[----:B------:R-:W-:-:S03]  /*1b280*/  LOP3.LUT R49, R49, 0xffff, RZ, 0xc0, !PT ;  /* 0x0000ffff31317812 */ /* 0x000fc600078ec0ff */
[----:B------:R1:W-:Y:S01]  /*1b290*/  STL [R1+0x1218], R10 ;  /* 0x0012180a01007387 */ /* 0x0003e20000100800 */
[----:B0-----:R-:W-:Y:S02]  /*1b2a0*/  SHF.R.U32.HI R48, RZ, 0x8, R157 ;  /* 0x00000008ff307819 */ /* 0x001fe4000001169d */
[----:B-1----:R-:W-:Y:S02]  /*1b2b0*/  LOP3.LUT R10, R51, 0xffff, RZ, 0xc0, !PT ;  /* 0x0000ffff330a7812 */ /* 0x002fe400078ec0ff */
[----:B------:R-:W-:Y:S02]  /*1b2c0*/  LOP3.LUT R48, R48, 0xffff, RZ, 0xc0, !PT ;  /* 0x0000ffff30307812 */ /* 0x000fe400078ec0ff */
[----:B------:R-:W-:Y:S02]  /*1b2d0*/  PRMT R49, R49, 0x3340, R50 ;  /* 0x0000334031317816 */ /* 0x000fe40000000032 */
[----:B------:R-:W-:Y:S02]  /*1b2e0*/  PRMT R10, R10, 0x3340, R48 ;  /* 0x000033400a0a7816 */ /* 0x000fe40000000030 */
[----:B---3--:R-:W-:Y:S01]  /*1b2f0*/  LOP3.LUT R48, R5, 0xffff, RZ, 0xc0, !PT ;  /* 0x0000ffff05307812 */ /* 0x008fe200078ec0ff */
[----:B------:R-:W-:Y:S04]  /*1b300*/  STL [R1+0x1038], R49 ;  /* 0x0010383101007387 */ /* 0x000fe80000100800 */
[----:B------:R0:W-:Y:S04]  /*1b310*/  STL [R1+0x1040], R10 ;  /* 0x0010400a01007387 */ /* 0x0001e80000100800 */
        /* <DEDUP_REMOVED lines=67> */
[----:B0-----:R-:W-:Y:S01]  /*1b750*/  LOP3.LUT R10, R2, 0xffff, RZ, 0xc0, !PT ;  /* 0x0000ffff020a7812 */ /* 0x001fe200078ec0ff */
[----:B------:R-:W-:Y:S01]  /*1b760*/  ULDC UR9, c[0x0][0x248] ;  /* 0x0000920000097ab9 */ /* 0x000fe20000000800 */
[----:B------:R-:W-:Y:S01]  /*1b770*/  SHF.R.U32.HI R49, RZ, 0x8, R48 ;  /* 0x00000008ff317819 */ /* 0x000fe20000011630 */
[----:B------:R-:W-:Y:S01]  /*1b780*/  VIADD R116, R117, UR5 ;  /* 0x0000000575747c36 */ /* 0x000fe20008000000 */
[----:B------:R-:W-:Y:S01]  /*1b790*/  ULDC UR5, c[0x0][0x248] ;  /* 0x0000920000057ab9 */ /* 0x000fe20000000800 */
[----:B------:R-:W-:Y:S01]  /*1b7a0*/  LOP3.LUT R58, R58, 0xffff, RZ, 0xc0, !PT ;  /* 0x0000ffff3a3a7812 */ /* 0x000fe200078ec0ff */
[----:B------:R-:W3:Y:S01]  /*1b7b0*/  LDL.LU R2, [R1+0x1588] ;  /* 0x0015880001027983 */ /* 0x000ee20000300800 */
[----:B------:R-:W-:Y:S01]  /*1b7c0*/  VIADD R115, R116, UR5 ;  /* 0x0000000574737c36 */ /* 0x000fe20008000000 */
[----:B------:R-:W-:-:S03]  /*1b7d0*/  ULDC UR5, c[0x0][0x248] ;  /* 0x0000920000057ab9 */ /* 0x000fc60000000800 */
        /* <DEDUP_REMOVED lines=8> */
[----:B------:R-:W-:Y:S01]  /*1b860*/  PRMT R10, R10, 0x3340, R58 ;  /* 0x000033400a0a7816 */ /* 0x000fe2000000003a */
[----:B------:R-:W-:Y:S01]  /*1b870*/  ULDC UR5, c[0x0][0x248] ;  /* 0x0000920000057ab9 */ /* 0x000fe20000000800 */
[----:B------:R-:W-:Y:S01]  /*1b880*/  LOP3.LUT R49, R49, 0xffff, RZ, 0xc0, !PT ;  /* 0x0000ffff31317812 */ /* 0x000fe200078ec0ff */
[----:B------:R-:W-:Y:S01]  /*1b890*/  VIADD R111, R112, UR8 ;  /* 0x00000008706f7c36 */ /* 0x000fe20008000000 */
[----:B------:R-:W-:-:S02]  /*1b8a0*/  LOP3.LUT R50, R50, 0xffff, RZ, 0xc0, !PT ;  /* 0x0000ffff32327812 */ /* 0x000fc400078ec0ff */
[----:B0-----:R-:W-:Y:S01]  /*1b8b0*/  SHF.R.U32.HI R48, RZ, 0x8, R58 ;  /* 0x00000008ff307819 */ /* 0x001fe2000001163a */
[----:B------:R-:W-:Y:S01]  /*1b8c0*/  VIADD R110, R111, UR6 ;  /* 0x000000066f6e7c36 */ /* 0x000fe20008000000 */
[----:B------:R0:W-:Y:S01]  /*1b8d0*/  STL [R1+0x11fc], R10 ;  /* 0x0011fc0a01007387 */ /* 0x0001e20000100800 */
[----:B------:R-:W-:Y:S01]  /*1b8e0*/  F2FP.SATFINITE.E5M2.F32.PACK_AB_MERGE_C R27, R107, R106, RZ ;  /* 0x0000006a6b1b723e */ /* 0x000fe200048060ff */
[----:B------:R-:W-:Y:S01]  /*1b8f0*/  ULDC UR6, c[0x0][0x248] ;  /* 0x0000920000067ab9 */ /* 0x000fe20000000800 */
[----:B------:R-:W-:Y:S01]  /*1b900*/  VIADD R109, R110, UR9 ;  /* 0x000000096e6d7c36 */ /* 0x000fe20008000000 */
[----:B------:R-:W-:Y:S01]  /*1b910*/  LOP3.LUT R48, R48, 0xffff, RZ, 0xc0, !PT ;  /* 0x0000ffff30307812 */ /* 0x000fe200078ec0ff */
[----:B------:R-:W-:Y:S01]  /*1b920*/  ULDC UR7, c[0x0][0x248] ;  /* 0x0000920000077ab9 */ /* 0x000fe20000000800 */
[----:B------:R-:W-:Y:S01]  /*1b930*/  PRMT R49, R49, 0x3340, R50 ;  /* 0x0000334031317816 */ /* 0x000fe20000000032 */
[----:B------:R-:W-:Y:S01]  /*1b940*/  VIADD R108, R109, UR5 ;  /* 0x000000056d6c7c36 */ /* 0x000fe20008000000 */
[----:B------:R-:W-:Y:S01]  /*1b950*/  ULDC UR5, c[0x0][0x248] ;  /* 0x0000920000057ab9 */ /* 0x000fe20000000800 */
[----:B------:R-:W-:Y:S01]  /*1b960*/  LOP3.LUT R60, R60, 0xffff, RZ, 0xc0, !PT ;  /* 0x0000ffff3c3c7812 */ /* 0x000fe200078ec0ff */
[----:B------:R-:W-:Y:S01]  /*1b970*/  ULDC UR8, c[0x0][0x248] ;  /* 0x0000920000087ab9 */ /* 0x000fe20000000800 */
[----:B0-----:R-:W-:Y:S01]  /*1b980*/  LOP3.LUT R10, R51, 0xffff, RZ, 0xc0, !PT ;  /* 0x0000ffff330a7812 */ /* 0x001fe200078ec0ff */
[----:B------:R-:W-:Y:S01]  /*1b990*/  VIADD R107, R108, UR5 ;  /* 0x000000056c6b7c36 */ /* 0x000fe20008000000 */
[----:B------:R0:W-:Y:S01]  /*1b9a0*/  STL [R1+0x1030], R49 ;  /* 0x0010303101007387 */ /* 0x0001e20000100800 */
[----:B------:R-:W-:Y:S01]  /*1b9b0*/  ULDC UR5, c[0x0][0x248] ;  /* 0x0000920000057ab9 */ /* 0x000fe20000000800 */
[----:B------:R-:W-:Y:S01]  /*1b9c0*/  PRMT R10, R10, 0x3340, R48 ;  /* 0x000033400a0a7816 */ /* 0x000fe20000000030 */
[----:B------:R-:W-:Y:S01]  /*1b9d0*/  ULDC UR9, c[0x0][0x248] ;  /* 0x0000920000097ab9 */ /* 0x000fe20000000800 */
[----:B------:R-:W-:Y:S01]  /*1b9e0*/  LOP3.LUT R48, R3, 0xffff, RZ, 0xc0, !PT ;  /* 0x0000ffff03307812 */ /* 0x000fe200078ec0ff */
[----:B------:R-:W-:Y:S01]  /*1b9f0*/  VIADD R106, R107, UR6 ;  /* 0x000000066b6a7c36 */ /* 0x000fe20008000000 */
[----:B------:R-:W-:Y:S01]  /*1ba00*/  LOP3.LUT R62, R62, 0xffff, RZ, 0xc0, !PT ;  /* 0x0000ffff3e3e7812 */ /* 0x000fe200078ec0ff */
[----:B------:R1:W-:Y:S01]  /*1ba10*/  STL [R1+0x1034], R10 ;  /* 0x0010340a01007387 */ /* 0x0003e20000100800 */
[----:B------:R-:W-:-:S02]  /*1ba20*/  SHF.R.U32.HI R50, RZ, 0x8, R60 ;  /* 0x00000008ff327819 */ /* 0x000fc4000001163c */
[----:B0-----:R-:W-:Y:S01]  /*1ba30*/  SHF.R.U32.HI R49, RZ, 0x8, R48 ;  /* 0x00000008ff317819 */ /* 0x001fe20000011630 */
[----:B------:R-:W-:Y:S01]  /*1ba40*/  VIADD R105, R106, UR5 ;  /* 0x000000056a697c36 */ /* 0x000fe20008000000 */
[----:B------:R-:W-:Y:S01]  /*1ba50*/  PRMT R48, R48, 0x3340, R60 ;  /* 0x0000334030307816 */ /* 0x000fe2000000003c */
[----:B------:R-:W4:Y:S01]  /*1ba60*/  LDL.LU R3, [R1+0x1584] ;  /* 0x0015840001037983 */ /* 0x000f220000300800 */
[----:B------:R-:W-:Y:S01]  /*1ba70*/  ULDC UR6, c[0x0][0x248] ;  /* 0x0000920000067ab9 */ /* 0x000fe20000000800 */
[----:B-1----:R-:W-:Y:S01]  /*1ba80*/  LOP3.LUT R10, R6, 0xffff, RZ, 0xc0, !PT ;  /* 0x0000ffff060a7812 */ /* 0x002fe200078ec0ff */
[----:B------:R-:W-:Y:S01]  /*1ba90*/  VIADD R104, R105, UR7 ;  /* 0x0000000769687c36 */ /* 0x000fe20008000000 */
[----:B------:R-:W3:Y:S01]  /*1baa0*/  LDL.LU R6, [R1+0x1580] ;  /* 0x0015800001067983 */ /* 0x000ee20000300800 */
[----:B------:R-:W-:Y:S01]  /*1bab0*/  LOP3.LUT R49, R49, 0xffff, RZ, 0xc0, !PT ;  /* 0x0000ffff31317812 */ /* 0x000fe200078ec0ff */
[----:B------:R-:W-:Y:S01]  /*1bac0*/  ULDC UR5, c[0x0][0x248] ;  /* 0x0000920000057ab9 */ /* 0x000fe20000000800 */
[----:B------:R-:W-:Y:S01]  /*1bad0*/  SHF.R.U32.HI R51, RZ, 0x8, R10 ;  /* 0x00000008ff337819 */ /* 0x000fe2000001160a */
[----:B------:R0:W-:Y:S01]  /*1bae0*/  STL [R1+0x1200], R48 ;  /* 0x0012003001007387 */ /* 0x0001e20000100800 */
[--C-:B------:R-:W-:Y:S01]  /*1baf0*/  PRMT R10, R10, 0x3340, R62.reuse ;  /* 0x000033400a0a7816 */ /* 0x100fe2000000003e */
[----:B------:R-:W-:Y:S01]  /*1bb00*/  VIADD R103, R104, UR8 ;  /* 0x0000000868677c36 */ /* 0x000fe20008000000 */
[----:B------:R-:W-:Y:S01]  /*1bb10*/  LOP3.LUT R50, R50, 0xffff, RZ, 0xc0, !PT ;  /* 0x0000ffff32327812 */ /* 0x000fe200078ec0ff */
[----:B------:R-:W-:Y:S01]  /*1bb20*/  ULDC UR7, c[0x0][0x248] ;  /* 0x0000920000077ab9 */ /* 0x000fe20000000800 */
[----:B------:R-:W-:Y:S01]  /*1bb30*/  LOP3.LUT R66, R66, 0xffff, RZ, 0xc0, !PT ;  /* 0x0000ffff42427812 */ /* 0x000fe200078ec0ff */
[----:B------:R1:W-:Y:S01]  /*1bb40*/  STL [R1+0x11f4], R10 ;  /* 0x0011f40a01007387 */ /* 0x0003e20000100800 */
[----:B0-----:R-:W-:Y:S01]  /*1bb50*/  SHF.R.U32.HI R48, RZ, 0x8, R62 ;  /* 0x00000008ff307819 */ /* 0x001fe2000001163e */
[----:B------:R-:W-:Y:S01]  /*1bb60*/  VIADD R102, R103, UR6 ;  /* 0x0000000667667c36 */ /* 0x000fe20008000000 */
[----:B------:R-:W-:Y:S01]  /*1bb70*/  PRMT R49, R49, 0x3340, R50 ;  /* 0x0000334031317816 */ /* 0x000fe20000000032 */
[----:B------:R-:W-:Y:S01]  /*1bb80*/  ULDC UR6, c[0x0][0x248] ;  /* 0x0000920000067ab9 */ /* 0x000fe20000000800 */
[----:B------:R-:W-:Y:S01]  /*1bb90*/  LOP3.LUT R48, R48, 0xffff, RZ, 0xc0, !PT ;  /* 0x0000ffff30307812 */ /* 0x000fe200078ec0ff */
[----:B------:R-:W-:Y:S01]  /*1bba0*/  ULDC UR8, c[0x0][0x248] ;  /* 0x0000920000087ab9 */ /* 0x000fe20000000800 */
[----:B-1----:R-:W-:Y:S01]  /*1bbb0*/  LOP3.LUT R10, R51, 0xffff, RZ, 0xc0, !PT ;  /* 0x0000ffff330a7812 */ /* 0x002fe200078ec0ff */
[----:B------:R-:W-:Y:S01]  /*1bbc0*/  VIADD R101, R102, UR9 ;  /* 0x0000000966657c36 */ /* 0x000fe20008000000 */
[----:B------:R-:W-:Y:S01]  /*1bbd0*/  STL [R1+0x1054], R49 ;  /* 0x0010543101007387 */ /* 0x000fe20000100800 */
[----:B------:R-:W-:Y:S01]  /*1bbe0*/  F2FP.SATFINITE.E5M2.F32.PACK_AB_MERGE_C R25, R99, R98, RZ ;  /* 0x000000626319723e */ /* 0x000fe200048060ff */
[----:B------:R-:W-:Y:S01]  /*1bbf0*/  ULDC UR9, c[0x0][0x248] ;  /* 0x0000920000097ab9 */ /* 0x000fe20000000800 */
[----:B------:R-:W-:Y:S01]  /*1bc00*/  PRMT R10, R10, 0x3340, R48 ;  /* 0x000033400a0a7816 */ /* 0x000fe20000000030 */
[----:B------:R-:W-:Y:S01]  /*1bc10*/  VIADD R100, R101, UR5 ;  /* 0x0000000565647c36 */ /* 0x000fe20008000000 */
[----:B------:R-:W-:-:S03]  /*1bc20*/  ULDC UR5, c[0x0][0x248] ;  /* 0x0000920000057ab9 */ /* 0x000fc60000000800 */
[----:B------:R0:W-:Y:S01]  /*1bc30*/  STL [R1+0x1058], R10 ;  /* 0x0010580a01007387 */ /* 0x0001e20000100800 */
[----:B------:R-:W-:Y:S01]  /*1bc40*/  VIADD R99, R100, UR5 ;  /* 0x0000000564637c36 */ /* 0x000fe20008000000 */
[----:B------:R-:W-:Y:S01]  /*1bc50*/  LOP3.LUT R48, R7, 0xffff, RZ, 0xc0, !PT ;  /* 0x0000ffff07307812 */ /* 0x000fe200078ec0ff */
[----:B------:R-:W-:Y:S01]  /*1bc60*/  ULDC UR5, c[0x0][0x248] ;  /* 0x0000920000057ab9 */ /* 0x000fe20000000800 */
[----:B0-----:R-:W-:Y:S02]  /*1bc70*/  LOP3.LUT R10, R0, 0xffff, RZ, 0xc0, !PT ;  /* 0x0000ffff000a7812 */ /* 0x001fe400078ec0ff */
[----:B------:R-:W-:Y:S01]  /*1bc80*/  LOP3.LUT R74, R74, 0xffff, RZ, 0xc0, !PT ;  /* 0x0000ffff4a4a7812 */ /* 0x000fe200078ec0ff */
[----:B------:R-:W3:Y:S01]  /*1bc90*/  LDL.LU R0, [R1+0x157c] ;  /* 0x00157c0001007983 */ /* 0x000ee20000300800 */
[----:B------:R-:W-:Y:S02]  /*1bca0*/  SHF.R.U32.HI R49, RZ, 0x8, R10 ;  /* 0x00000008ff317819 */ /* 0x000fe4000001160a */
[--C-:B------:R-:W-:Y:S01]  /*1bcb0*/  PRMT R10, R10, 0x3340, R66.reuse ;  /* 0x000033400a0a7816 */ /* 0x100fe20000000042 */
[----:B------:R-:W3:Y:S01]  /*1bcc0*/  LDL.LU R7, [R1+0x1578] ;  /* 0x0015780001077983 */ /* 0x000ee20000300800 */
[----:B------:R-:W-:Y:S01]  /*1bcd0*/  VIADD R98, R99, UR6 ;  /* 0x0000000663627c36 */ /* 0x000fe20008000000 */
[----:B------:R-:W-:Y:S01]  /*1bce0*/  SHF.R.U32.HI R50, RZ, 0x8, R66 ;  /* 0x00000008ff327819 */ /* 0x000fe20000011642 */
[----:B------:R-:W-:Y:S01]  /*1bcf0*/  ULDC UR6, c[0x0][0x248] ;  /* 0x0000920000067ab9 */ /* 0x000fe20000000800 */
[----:B------:R0:W-:Y:S01]  /*1bd00*/  STL [R1+0x11f0], R10 ;  /* 0x0011f00a01007387 */ /* 0x0001e20000100800 */
[----:B------:R-:W-:Y:S01]  /*1bd10*/  PRMT R51, R48, 0x3340, R74 ;  /* 0x0000334030337816 */ /* 0x000fe2000000004a */
[----:B------:R-:W-:Y:S01]  /*1bd20*/  VIADD R97, R98, UR5 ;  /* 0x0000000562617c36 */ /* 0x000fe20008000000 */
[----:B------:R-:W-:Y:S01]  /*1bd30*/  LOP3.LUT R49, R49, 0xffff, RZ, 0xc0, !PT ;  /* 0x0000ffff31317812 */ /* 0x000fe200078ec0ff */
[----:B------:R-:W-:Y:S01]  /*1bd40*/  ULDC UR5, c[0x0][0x248] ;  /* 0x0000920000057ab9 */ /* 0x000fe20000000800 */
[----:B------:R-:W-:-:S02]  /*1bd50*/  LOP3.LUT R50, R50, 0xffff, RZ, 0xc0, !PT ;  /* 0x0000ffff32327812 */ /* 0x000fc400078ec0ff */
[----:B0-----:R-:W-:Y:S02]  /*1bd60*/  SHF.R.U32.HI R10, RZ, 0x8, R48 ;  /* 0x00000008ff0a7819 */ /* 0x001fe40000011630 */
[----:B------:R-:W-:Y:S01]  /*1bd70*/  SHF.R.U32.HI R48, RZ, 0x8, R74 ;  /* 0x00000008ff307819 */ /* 0x000fe2000001164a */
[----:B------:R-:W-:Y:S01]  /*1bd80*/  VIADD R96, R97, UR7 ;  /* 0x0000000761607c36 */ /* 0x000fe20008000000 */
[----:B------:R-:W-:Y:S01]  /*1bd90*/  LOP3.LUT R10, R10, 0xffff, RZ, 0xc0, !PT ;  /* 0x0000ffff0a0a7812 */ /* 0x000fe200078ec0ff */
[----:B------:R-:W-:Y:S01]  /*1bda0*/  STL [R1+0x1204], R51 ;  /* 0x0012043301007387 */ /* 0x000fe20000100800 */
[----:B------:R-:W-:Y:S02]  /*1bdb0*/  LOP3.LUT R48, R48, 0xffff, RZ, 0xc0, !PT ;  /* 0x0000ffff30307812 */ /* 0x000fe400078ec0ff */
[----:B------:R-:W-:Y:S01]  /*1bdc0*/  PRMT R49, R49, 0x3340, R50 ;  /* 0x0000334031317816 */ /* 0x000fe20000000032 */
[----:B------:R-:W-:Y:S01]  /*1bdd0*/  VIADD R95, R96, UR8 ;  /* 0x00000008605f7c36 */ /* 0x000fe20008000000 */
[----:B------:R-:W-:Y:S01]  /*1bde0*/  PRMT R10, R10, 0x3340, R48 ;  /* 0x000033400a0a7816 */ /* 0x000fe20000000030 */
[----:B------:R-:W-:Y:S01]  /*1bdf0*/  ULDC UR7, c[0x0][0x248] ;  /* 0x0000920000077ab9 */ /* 0x000fe20000000800 */
[----:B------:R-:W-:Y:S01]  /*1be00*/  LOP3.LUT R82, R82, 0xffff, RZ, 0xc0, !PT ;  /* 0x0000ffff52527812 */ /* 0x000fe200078ec0ff */
[----:B------:R-:W-:Y:S01]  /*1be10*/  STL [R1+0x104c], R49 ;  /* 0x00104c3101007387 */ /* 0x000fe20000100800 */
[----:B------:R-:W-:Y:S01]  /*1be20*/  VIADD R94, R95, UR6 ;  /* 0x000000065f5e7c36 */ /* 0x000fe20008000000 */
[----:B------:R-:W-:Y:S01]  /*1be30*/  LOP3.LUT R48, R18, 0xffff, RZ, 0xc0, !PT ;  /* 0x0000ffff12307812 */ /* 0x000fe200078ec0ff */
[----:B------:R-:W-:Y:S01]  /*1be40*/  ULDC UR6, c[0x0][0x248] ;  /* 0x0000920000067ab9 */ /* 0x000fe20000000800 */
[----:B------:R0:W-:Y:S01]  /*1be50*/  STL [R1+0x108c], R10 ;  /* 0x00108c0a01007387 */ /* 0x0001e20000100800 */
[----:B------:R-:W-:Y:S01]  /*1be60*/  VIADD R93, R94, UR9 ;  /* 0x000000095e5d7c36 */ /* 0x000fe20008000000 */
[----:B------:R-:W-:Y:S01]  /*1be70*/  LOP3.LUT R90, R90, 0xffff, RZ, 0xc0, !PT ;  /* 0x0000ffff5a5a7812 */ /* 0x000fe200078ec0ff */
[----:B------:R-:W-:Y:S01]  /*1be80*/  ULDC UR8, c[0x0][0x248] ;  /* 0x0000920000087ab9 */ /* 0x000fe20000000800 */
[----:B------:R-:W-:-:S02]  /*1be90*/  SHF.R.U32.HI R50, RZ, 0x8, R82 ;  /* 0x00000008ff327819 */ /* 0x000fc40000011652 */
[----:B0-----:R-:W-:Y:S01]  /*1bea0*/  LOP3.LUT R10, R17, 0xffff, RZ, 0xc0, !PT ;  /* 0x0000ffff110a7812 */ /* 0x001fe200078ec0ff */
[----:B------:R-:W-:Y:S01]  /*1beb0*/  VIADD R92, R93, UR5 ;  /* 0x000000055d5c7c36 */ /* 0x000fe20008000000 */
[----:B------:R-:W3:Y:S01]  /*1bec0*/  LDL.LU R17, [R1+0x1574] ;  /* 0x0015740001117983 */ /* 0x000ee20000300800 */
[----:B------:R-:W-:Y:S01]  /*1bed0*/  ULDC UR5, c[0x0][0x248] ;  /* 0x0000920000057ab9 */ /* 0x000fe20000000800 */
[----:B------:R-:W-:Y:S01]  /*1bee0*/  SHF.R.U32.HI R49, RZ, 0x8, R10 ;  /* 0x00000008ff317819 */ /* 0x000fe2000001160a */
[----:B------:R-:W-:Y:S01]  /*1bef0*/  ULDC UR9, c[0x0][0x248] ;  /* 0x0000920000097ab9 */ /* 0x000fe20000000800 */
[----:B------:R-:W-:Y:S01]  /*1bf00*/  PRMT R10, R10, 0x3340, R82 ;  /* 0x000033400a0a7816 */ /* 0x000fe20000000052 */
[----:B------:R-:W3:Y:S01]  /*1bf10*/  LDL.LU R18, [R1+0x1570] ;  /* 0x0015700001127983 */ /* 0x000ee20000300800 */
[----:B------:R-:W-:Y:S01]  /*1bf20*/  PRMT R51, R48, 0x3340, R90 ;  /* 0x0000334030337816 */ /* 0x000fe2000000005a */
[----:B------:R-:W-:Y:S01]  /*1bf30*/  VIADD R91, R92, UR5 ;  /* 0x000000055c5b7c36 */ /* 0x000fe20008000000 */
[----:B------:R-:W-:Y:S01]  /*1bf40*/  ULDC UR5, c[0x0][0x248] ;  /* 0x0000920000057ab9 */ /* 0x000fe20000000800 */
[----:B------:R0:W-:Y:S01]  /*1bf50*/  STL [R1+0x120c], R10 ;  /* 0x00120c0a01007387 */ /* 0x0001e20000100800 */
[----:B------:R-:W-:-:S02]  /*1bf60*/  LOP3.LUT R49, R49, 0xffff, RZ, 0xc0, !PT ;  /* 0x0000ffff31317812 */ /* 0x000fc400078ec0ff */
[----:B------:R-:W-:Y:S02]  /*1bf70*/  LOP3.LUT R50, R50, 0xffff, RZ, 0xc0, !PT ;  /* 0x0000ffff32327812 */ /* 0x000fe400078ec0ff */
[----:B0-----:R-:W-:Y:S02]  /*1bf80*/  SHF.R.U32.HI R10, RZ, 0x8, R48 ;  /* 0x00000008ff0a7819 */ /* 0x001fe40000011630 */
[----:B------:R-:W-:Y:S01]  /*1bf90*/  SHF.R.U32.HI R48, RZ, 0x8, R90 ;  /* 0x00000008ff307819 */ /* 0x000fe2000001165a */
[----:B------:R-:W-:Y:S01]  /*1bfa0*/  VIADD R90, R91, UR5 ;  /* 0x000000055b5a7c36 */ /* 0x000fe20008000000 */
[----:B------:R-:W-:Y:S01]  /*1bfb0*/  LOP3.LUT R10, R10, 0xffff, RZ, 0xc0, !PT ;  /* 0x0000ffff0a0a7812 */ /* 0x000fe200078ec0ff */
[----:B------:R0:W-:Y:S01]  /*1bfc0*/  STL [R1+0x1220], R51 ;  /* 0x0012203301007387 */ /* 0x0001e20000100800 */
[----:B------:R-:W-:Y:S01]  /*1bfd0*/  LOP3.LUT R48, R48, 0xffff, RZ, 0xc0, !PT ;  /* 0x0000ffff30307812 */ /* 0x000fe200078ec0ff */
[----:B------:R-:W-:Y:S01]  /*1bfe0*/  VIADD R89, R90, UR6 ;  /* 0x000000065a597c36 */ /* 0x000fe20008000000 */
[----:B------:R-:W-:Y:S01]  /*1bff0*/  PRMT R49, R49, 0x3340, R50 ;  /* 0x0000334031317816 */ /* 0x000fe20000000032 */
[----:B------:R-:W-:Y:S01]  /*1c000*/  ULDC UR5, c[0x0][0x248] ;  /* 0x0000920000057ab9 */ /* 0x000fe20000000800 */
[----:B------:R-:W-:Y:S01]  /*1c010*/  PRMT R10, R10, 0x3340, R48 ;  /* 0x000033400a0a7816 */ /* 0x000fe20000000030 */
[----:B------:R-:W-:Y:S01]  /*1c020*/  VIADD R88, R89, UR7 ;  /* 0x0000000759587c36 */ /* 0x000fe20008000000 */
[----:B------:R-:W-:Y:S01]  /*1c030*/  LOP3.LUT R48, R190, 0xffff, RZ, 0xc0, !PT ;  /* 0x0000ffffbe307812 */ /* 0x000fe200078ec0ff */
[----:B------:R-:W-:Y:S01]  /*1c040*/  STL [R1+0x10b4], R49 ;  /* 0x0010b43101007387 */ /* 0x000fe20000100800 */
[----:B------:R-:W-:Y:S01]  /*1c050*/  LOP3.LUT R25, R25, 0xffff, RZ, 0xc0, !PT ;  /* 0x0000ffff19197812 */ /* 0x000fe200078ec0ff */
[----:B0-----:R-:W0:Y:S01]  /*1c060*/  LDC R51, c[0x0][0x244] ;  /* 0x00009100ff337b82 */ /* 0x001e220000000800 */
[----:B------:R-:W-:Y:S01]  /*1c070*/  ULDC UR6, c[0x0][0x248] ;  /* 0x0000920000067ab9 */ /* 0x000fe20000000800 */
[----:B------:R1:W-:Y:S01]  /*1c080*/  STL [R1+0x10e8], R10 ;  /* 0x0010e80a01007387 */ /* 0x0003e20000100800 */
[----:B------:R-:W-:Y:S01]  /*1c090*/  VIADD R87, R88, UR5 ;  /* 0x0000000558577c36 */ /* 0x000fe20008000000 */
[----:B------:R-:W-:Y:S01]  /*1c0a0*/  LOP3.LUT R50, R27, 0xffff, RZ, 0xc0, !PT ;  /* 0x0000ffff1b327812 */ /* 0x000fe200078ec0ff */
[----:B------:R-:W-:-:S02]  /*1c0b0*/  ULDC UR5, c[0x0][0x248] ;  /* 0x0000920000057ab9 */ /* 0x000fc40000000800 */
[----:B------:R-:W-:Y:S01]  /*1c0c0*/  VIADD R86, R87, UR8 ;  /* 0x0000000857567c36 */ /* 0x000fe20008000000 */
[----:B-1----:R-:W-:Y:S02]  /*1c0d0*/  LOP3.LUT R10, R19, 0xffff, RZ, 0xc0, !PT ;  /* 0x0000ffff130a7812 */ /* 0x002fe400078ec0ff */
[--C-:B------:R-:W-:Y:S02]  /*1c0e0*/  PRMT R19, R48, 0x3340, R25.reuse ;  /* 0x0000334030137816 */ /* 0x100fe40000000019 */
[----:B------:R-:W-:Y:S02]  /*1c0f0*/  SHF.R.U32.HI R49, RZ, 0x8, R48 ;  /* 0x00000008ff317819 */ /* 0x000fe40000011630 */
[----:B------:R-:W-:Y:S01]  /*1c100*/  SHF.R.U32.HI R25, RZ, 0x8, R25 ;  /* 0x00000008ff197819 */ /* 0x000fe20000011619 */
[----:B------:R1:W-:Y:S01]  /*1c110*/  STL [R1+0x1224], R19 ;  /* 0x0012241301007387 */ /* 0x0003e20000100800 */
[----:B------:R-:W-:Y:S02]  /*1c120*/  SHF.R.U32.HI R27, RZ, 0x8, R10 ;  /* 0x00000008ff1b7819 */ /* 0x000fe4000001160a */
[----:B------:R-:W-:Y:S01]  /*1c130*/  SHF.R.U32.HI R48, RZ, 0x8, R50 ;  /* 0x00000008ff307819 */ /* 0x000fe20000011632 */
[----:B------:R-:W-:Y:S01]  /*1c140*/  VIADD R85, R86, UR9 ;  /* 0x0000000956557c36 */ /* 0x000fe20008000000 */
[----:B------:R-:W-:Y:S01]  /*1c150*/  LOP3.LUT R25, R25, 0xffff, RZ, 0xc0, !PT ;  /* 0x0000ffff19197812 */ /* 0x000fe200078ec0ff */
[----:B------:R-:W-:Y:S01]  /*1c160*/  ULDC.64 UR8, c[0x0][0x220] ;  /* 0x0000880000087ab9 */ /* 0x000fe20000000a00 */
[----:B------:R-:W-:-:S02]  /*1c170*/  LOP3.LUT R27, R27, 0xffff, RZ, 0xc0, !PT ;  /* 0x0000ffff1b1b7812 */ /* 0x000fc400078ec0ff */
[----:B-1----:R-:W-:Y:S02]  /*1c180*/  PRMT R19, R10, 0x3340, R50 ;  /* 0x000033400a137816 */ /* 0x002fe40000000032 */
[----:B------:R-:W-:Y:S02]  /*1c190*/  LOP3.LUT R10, R49, 0xffff, RZ, 0xc0, !PT ;  /* 0x0000ffff310a7812 */ /* 0x000fe400078ec0ff */
[----:B------:R-:W-:Y:S01]  /*1c1a0*/  LOP3.LUT R48, R48, 0xffff, RZ, 0xc0, !PT ;  /* 0x0000ffff30307812 */ /* 0x000fe200078ec0ff */
[----:B------:R1:W-:Y:S01]  /*1c1b0*/  STL [R1+0x1228], R19 ;  /* 0x0012281301007387 */ /* 0x0003e20000100800 */
[----:B------:R-:W-:Y:S01]  /*1c1c0*/  VIADD R84, R85, UR6 ;  /* 0x0000000655547c36 */ /* 0x000fe20008000000 */
[----:B------:R-:W-:-:S03]  /*1c1d0*/  ULDC UR6, c[0x0][0x248] ;  /* 0x0000920000067ab9 */ /* 0x000fc60000000800 */
[----:B------:R-:W-:Y:S01]  /*1c1e0*/  VIADD R83, R84, UR5 ;  /* 0x0000000554537c36 */ /* 0x000fe20008000000 */
[----:B------:R-:W-:Y:S01]  /*1c1f0*/  ULDC UR5, c[0x0][0x244] ;  /* 0x0000910000057ab9 */ /* 0x000fe20000000800 */
[----:B-1----:R-:W-:Y:S02]  /*1c200*/  PRMT R19, R10, 0x3340, R25 ;  /* 0x000033400a137816 */ /* 0x002fe40000000019 */
[----:B------:R-:W-:-:S03]  /*1c210*/  PRMT R10, R27, 0x3340, R48 ;  /* 0x000033401b0a7816 */ /* 0x000fc60000000030 */
[----:B------:R-:W-:Y:S01]  /*1c220*/  STL [R1+0x10ec], R19 ;  /* 0x0010ec1301007387 */ /* 0x000fe20000100800 */
[----:B------:R-:W-:Y:S01]  /*1c230*/  VIADD R82, R83, UR6 ;  /* 0x0000000653527c36 */ /* 0x000fe20008000000 */
[----:B------:R-:W-:Y:S02]  /*1c240*/  ULDC.64 UR6, c[0x0][0x220] ;  /* 0x0000880000067ab9 */ /* 0x000fe40000000a00 */
[----:B------:R2:W-:Y:S02]  /*1c250*/  STL [R1+0x1100], R10 ;  /* 0x0011000a01007387 */ /* 0x0005e40000100800 */
[----:B--2---:R-:W-:Y:S01]  /*1c260*/  IMAD R10, R5, UR5, RZ ;  /* 0x00000005050a7c24 */ /* 0x004fe2000f8e02ff */
[----:B------:R-:W-:Y:S01]  /*1c270*/  SHF.R.S32.HI R155, RZ, 0x1f, R45 ;  /* 0x0000001fff9b7819 */ /* 0x000fe2000001142d */
[----:B------:R-:W-:Y:S02]  /*1c280*/  ULDC UR5, c[0x0][0x248] ;  /* 0x0000920000057ab9 */ /* 0x000fe40000000800 */
[----:B0-----:R-:W-:Y:S01]  /*1c290*/  IMAD R48, R51, 0x80, R10 ;  /* 0x0000008033307824 */ /* 0x001fe200078e020a */
[----:B------:R-:W-:-:S02]  /*1c2a0*/  IADD3 R52, P3, R10, UR6, RZ ;  /* 0x000000060a347c10 */ /* 0x000fc4000ff7e0ff */
[----:B------:R-:W-:Y:S02]  /*1c2b0*/  SHF.R.S32.HI R25, RZ, 0x1f, R47 ;  /* 0x0000001fff197819 */ /* 0x000fe4000001142f */
[----:B------:R-:W-:Y:S02]  /*1c2c0*/  SHF.R.S32.HI R153, RZ, 0x1f, R131 ;  /* 0x0000001fff997819 */ /* 0x000fe40000011483 */
[----:B------:R-:W-:Y:S01]  /*1c2d0*/  SHF.R.S32.HI R27, RZ, 0x1f, R132 ;  /* 0x0000001fff1b7819 */ /* 0x000fe20000011484 */
[----:B------:R-:W-:Y:S01]  /*1c2e0*/  VIADD R81, R82, UR5 ;  /* 0x0000000552517c36 */ /* 0x000fe20008000000 */
[----:B------:R-:W-:Y:S01]  /*1c2f0*/  LEA.HI.X.SX32 R10, R10, UR7, 0x1, P3 ;  /* 0x000000070a0a7c11 */ /* 0x000fe200098f0eff */
[----:B------:R-:W-:Y:S01]  /*1c300*/  ULDC UR5, c[0x0][0x248] ;  /* 0x0000920000057ab9 */ /* 0x000fe20000000800 */
[----:B------:R-:W-:Y:S01]  /*1c310*/  IADD3 R51, P4, R48, UR8, RZ ;  /* 0x0000000830337c10 */ /* 0x000fe2000ff9e0ff */
[----:B------:R-:W-:Y:S01]  /*1c320*/  ULDC UR6, c[0x0][0x248] ;  /* 0x0000920000067ab9 */ /* 0x000fe20000000800 */
[----:B------:R-:W-:-:S02]  /*1c330*/  IADD3 R240, P3, R45, R52, RZ ;  /* 0x000000342df07210 */ /* 0x000fc40007f7e0ff */
[-C--:B------:R-:W-:Y:S01]  /*1c340*/  IADD3 R248, P6, R131, R52.reuse, RZ ;  /* 0x0000003483f87210 */ /* 0x080fe20007fde0ff */
[----:B------:R-:W-:Y:S01]  /*1c350*/  VIADD R80, R81, UR10 ;  /* 0x0000000a51507c36 */ /* 0x000fe20008000000 */
[----:B------:R-:W-:Y:S01]  /*1c360*/  LEA.HI.X.SX32 R48, R48, UR9, 0x1, P4 ;  /* 0x0000000930307c11 */ /* 0x000fe2000a0f0eff */
[--C-:B------:R-:W-:Y:S01]  /*1c370*/  IMAD.X R241, R155, 0x1, R10.reuse, P3 ;  /* 0x000000019bf17824 */ /* 0x100fe200018e060a */
[----:B------:R-:W-:Y:S01]  /*1c380*/  IADD3 R236, P4, R47, R52, RZ ;  /* 0x000000342fec7210 */ /* 0x000fe20007f9e0ff */
[----:B------:R-:W-:Y:S01]  /*1c390*/  ULDC UR7, c[0x0][0x248] ;  /* 0x0000920000077ab9 */ /* 0x000fe20000000800 */
[-C--:B------:R-:W-:Y:S01]  /*1c3a0*/  IADD3 R244, P5, R45, R51.reuse, RZ ;  /* 0x000000332df47210 */ /* 0x080fe20007fbe0ff */
[--C-:B------:R-:W-:Y:S01]  /*1c3b0*/  IMAD.X R249, R153, 0x1, R10.reuse, P6 ;  /* 0x0000000199f97824 */ /* 0x100fe200030e060a */
[----:B------:R0:W-:Y:S01]  /*1c3c0*/  STL.64 [R1+0xe60], R240 ;  /* 0x000e60f001007387 */ /* 0x0001e20000100a00 */
[----:B------:R-:W-:Y:S01]  /*1c3d0*/  IMAD.X R237, R25, 0x1, R10, P4 ;  /* 0x0000000119ed7824 */ /* 0x000fe200020e060a */
[----:B------:R-:W-:Y:S01]  /*1c3e0*/  ULDC UR8, c[0x0][0x248] ;  /* 0x0000920000087ab9 */ /* 0x000fe20000000800 */
[----:B------:R-:W-:Y:S01]  /*1c3f0*/  IMAD.X R245, R155, 0x1, R48, P5 ;  /* 0x000000019bf57824 */ /* 0x000fe200028e0630 */
[----:B------:R-:W-:Y:S01]  /*1c400*/  ULDC UR9, c[0x0][0x248] ;  /* 0x0000920000097ab9 */ /* 0x000fe20000000800 */
[----:B------:R-:W-:Y:S01]  /*1c410*/  ULDC UR10, c[0x0][0x248] ;  /* 0x00009200000a7ab9 */ /* 0x000fe20000000800 */
[----:B------:R1:W-:Y:S01]  /*1c420*/  STL.64 [R1+0xe58], R236 ;  /* 0x000e58ec01007387 */ /* 0x0003e20000100a00 */
[----:B0-----:R-:W-:-:S03]  /*1c430*/  IADD3 R240, P3, R47, R51, RZ ;  /* 0x000000332ff07210 */ /* 0x001fc60007f7e0ff */
[----:B------:R0:W-:Y:S02]  /*1c440*/  STL.64 [R1+0xe48], R244 ;  /* 0x000e48f401007387 */ /* 0x0001e40000100a00 */
[--C-:B------:R-:W-:Y:S01]  /*1c450*/  IMAD.X R241, R25, 0x1, R48.reuse, P3 ;  /* 0x0000000119f17824 */ /* 0x100fe200018e0630 */
[----:B-1----:R-:W-:Y:S01]  /*1c460*/  IADD3 R236, P4, R131, R51, RZ ;  /* 0x0000003383ec7210 */ /* 0x002fe20007f9e0ff */
[----:B------:R-:W-:Y:S04]  /*1c470*/  STL.64 [R1+0xe50], R248 ;  /* 0x000e50f801007387 */ /* 0x000fe80000100a00 */
[----:B------:R-:W-:Y:S01]  /*1c480*/  IMAD.X R237, R153, 0x1, R48, P4 ;  /* 0x0000000199ed7824 */ /* 0x000fe200020e0630 */
[----:B------:R1:W-:Y:S01]  /*1c490*/  STL.64 [R1+0xe40], R240 ;  /* 0x000e40f001007387 */ /* 0x0003e20000100a00 */
[----:B0-----:R-:W-:-:S02]  /*1c4a0*/  IADD3 R244, P5, R132, R52, RZ ;  /* 0x0000003484f47210 */ /* 0x001fc40007fbe0ff */
[----:B------:R-:W-:Y:S01]  /*1c4b0*/  SHF.R.S32.HI R25, RZ, 0x1f, R133 ;  /* 0x0000001fff197819 */ /* 0x000fe20000011485 */
[----:B------:R0:W-:Y:S01]  /*1c4c0*/  STL.64 [R1+0xe38], R236 ;  /* 0x000e38ec01007387 */ /* 0x0001e20000100a00 */
[----:B-1----:R-:W-:Y:S01]  /*1c4d0*/  IADD3 R240, P3, R132, R51, RZ ;  /* 0x0000003384f07210 */ /* 0x002fe20007f7e0ff */
[----:B------:R-:W-:Y:S01]  /*1c4e0*/  IMAD.X R245, R27, 0x1, R10, P5 ;  /* 0x000000011bf57824 */ /* 0x000fe200028e060a */
[----:B0-----:R-:W-:-:S03]  /*1c4f0*/  IADD3 R236, P4, R133, R52, RZ ;  /* 0x0000003485ec7210 */ /* 0x001fc60007f9e0ff */
[----:B------:R-:W-:Y:S01]  /*1c500*/  IMAD.X R241, R27, 0x1, R48, P3 ;  /* 0x000000011bf17824 */ /* 0x000fe200018e0630 */
[----:B------:R-:W-:Y:S01]  /*1c510*/  IADD3 R132, P3, R133, R51, RZ ;  /* 0x0000003385847210 */ /* 0x000fe20007f7e0ff */
[----:B------:R-:W-:-:S04]  /*1c520*/  IMAD.X R237, R25, 0x1, R10, P4 ;  /* 0x0000000119ed7824 */ /* 0x000fc800020e060a */
[----:B------:R-:W-:Y:S01]  /*1c530*/  IMAD.X R133, R25, 0x1, R48, P3 ;  /* 0x0000000119857824 */ /* 0x000fe200018e0630 */
[----:B------:R-:W-:Y:S01]  /*1c540*/  STL.64 [R1+0xe30], R244 ;  /* 0x000e30f401007387 */ /* 0x000fe20000100a00 */
[----:B------:R-:W-:-:S03]  /*1c550*/  SHF.R.S32.HI R27, RZ, 0x1f, R134 ;  /* 0x0000001fff1b7819 */ /* 0x000fc60000011486 */
[----:B------:R-:W-:Y:S04]  /*1c560*/  STL.64 [R1+0xe28], R240 ;  /* 0x000e28f001007387 */ /* 0x000fe80000100a00 */
[----:B------:R-:W-:Y:S04]  /*1c570*/  STL.64 [R1+0xe20], R236 ;  /* 0x000e20ec01007387 */ /* 0x000fe80000100a00 */
[----:B------:R0:W-:Y:S01]  /*1c580*/  STL.64 [R1+0xe18], R132 ;  /* 0x000e188401007387 */ /* 0x0001e20000100a00 */
[----:B------:R-:W-:Y:S02]  /*1c590*/  SHF.R.S32.HI R25, RZ, 0x1f, R135 ;  /* 0x0000001fff197819 */ /* 0x000fe40000011487 */
[----:B0-----:R-:W-:-:S05]  /*1c5a0*/  IADD3 R132, P3, R134, R51, RZ ;  /* 0x0000003386847210 */ /* 0x001fca0007f7e0ff */
[----:B------:R-:W-:Y:S01]  /*1c5b0*/  IMAD.X R133, R27, 0x1, R48, P3 ;  /* 0x000000011b857824 */ /* 0x000fe200018e0630 */
[-C--:B------:R-:W-:Y:S02]  /*1c5c0*/  IADD3 R240, P4, R134, R52.reuse, RZ ;  /* 0x0000003486f07210 */ /* 0x080fe40007f9e0ff */
[----:B------:R-:W-:Y:S02]  /*1c5d0*/  IADD3 R236, P5, R135, R52, RZ ;  /* 0x0000003487ec7210 */ /* 0x000fe40007fbe0ff */
[----:B------:R0:W-:Y:S01]  /*1c5e0*/  STL.64 [R1+0xe08], R132 ;  /* 0x000e088401007387 */ /* 0x0001e20000100a00 */
[--C-:B------:R-:W-:Y:S02]  /*1c5f0*/  IMAD.X R241, R27, 0x1, R10.reuse, P4 ;  /* 0x000000011bf17824 */ /* 0x100fe400020e060a */
[----:B------:R-:W-:Y:S01]  /*1c600*/  IMAD.X R237, R25, 0x1, R10, P5 ;  /* 0x0000000119ed7824 */ /* 0x000fe200028e060a */
[----:B0-----:R-:W-:Y:S02]  /*1c610*/  IADD3 R132, P3, R135, R51, RZ ;  /* 0x0000003387847210 */ /* 0x001fe40007f7e0ff */
[----:B------:R-:W-:Y:S03]  /*1c620*/  STL.64 [R1+0xe10], R240 ;  /* 0x000e10f001007387 */ /* 0x000fe60000100a00 */
[----:B------:R-:W-:Y:S01]  /*1c630*/  IMAD.X R133, R25, 0x1, R48, P3 ;  /* 0x0000000119857824 */ /* 0x000fe200018e0630 */
[----:B------:R-:W-:Y:S01]  /*1c640*/  STL.64 [R1+0xe00], R236 ;  /* 0x000e00ec01007387 */ /* 0x000fe20000100a00 */
[----:B------:R-:W-:-:S03]  /*1c650*/  SHF.R.S32.HI R27, RZ, 0x1f, R136 ;  /* 0x0000001fff1b7819 */ /* 0x000fc60000011488 */
        /* <DEDUP_REMOVED lines=15> */
[C---:B------:R-:W-:Y:S02]  /*1c750*/  IADD3 R136, P4, R138.reuse, R52, RZ ;  /* 0x000000348a887210 */ /* 0x040fe40007f9e0ff */
[----:B0-----:R-:W-:-:S05]  /*1c760*/  IADD3 R132, P3, R138, R51, RZ ;  /* 0x000000338a847210 */ /* 0x001fca0007f7e0ff */
[----:B------:R-:W-:Y:S01]  /*1c770*/  IMAD.X R133, R27, 0x1, R48, P3 ;  /* 0x000000011b857824 */ /* 0x000fe200018e0630 */
[----:B------:R-:W-:Y:S02]  /*1c780*/  SHF.R.S32.HI R25, RZ, 0x1f, R139 ;  /* 0x0000001fff197819 */ /* 0x000fe4000001148b */
[----:B------:R-:W-:Y:S02]  /*1c790*/  IADD3 R134, P5, R139, R52, RZ ;  /* 0x000000348b867210 */ /* 0x000fe40007fbe0ff */
[----:B------:R0:W-:Y:S01]  /*1c7a0*/  STL.64 [R1+0xdc8], R132 ;  /* 0x000dc88401007387 */ /* 0x0001e20000100a00 */
[--C-:B------:R-:W-:Y:S02]  /*1c7b0*/  IMAD.X R137, R27, 0x1, R10.reuse, P4 ;  /* 0x000000011b897824 */ /* 0x100fe400020e060a */
[----:B------:R-:W-:Y:S01]  /*1c7c0*/  IMAD.X R135, R25, 0x1, R10, P5 ;  /* 0x0000000119877824 */ /* 0x000fe200028e060a */
[----:B0-----:R-:W-:Y:S02]  /*1c7d0*/  IADD3 R132, P3, R139, R51, RZ ;  /* 0x000000338b847210 */ /* 0x001fe40007f7e0ff */
[----:B------:R0:W-:Y:S03]  /*1c7e0*/  STL.64 [R1+0xdd0], R136 ;  /* 0x000dd08801007387 */ /* 0x0001e60000100a00 */
[----:B------:R-:W-:Y:S01]  /*1c7f0*/  IMAD.X R133, R25, 0x1, R48, P3 ;  /* 0x0000000119857824 */ /* 0x000fe200018e0630 */
[----:B------:R-:W-:Y:S01]  /*1c800*/  STL.64 [R1+0xdc0], R134 ;  /* 0x000dc08601007387 */ /* 0x000fe20000100a00 */
[----:B------:R-:W-:-:S03]  /*1c810*/  SHF.R.S32.HI R27, RZ, 0x1f, R140 ;  /* 0x0000001fff1b7819 */ /* 0x000fc6000001148c */
[----:B------:R1:W-:Y:S01]  /*1c820*/  STL.64 [R1+0xdb8], R132 ;  /* 0x000db88401007387 */ /* 0x0003e20000100a00 */
[----:B------:R-:W-:Y:S02]  /*1c830*/  SHF.R.S32.HI R25, RZ, 0x1f, R141 ;  /* 0x0000001fff197819 */ /* 0x000fe4000001148d */
[C---:B0-----:R-:W-:Y:S02]  /*1c840*/  IADD3 R136, P4, R140.reuse, R52, RZ ;  /* 0x000000348c887210 */ /* 0x041fe40007f9e0ff */
[----:B-1----:R-:W-:-:S05]  /*1c850*/  IADD3 R132, P3, R140, R51, RZ ;  /* 0x000000338c847210 */ /* 0x002fca0007f7e0ff */
[----:B------:R-:W-:Y:S01]  /*1c860*/  IMAD.X R133, R27, 0x1, R48, P3 ;  /* 0x000000011b857824 */ /* 0x000fe200018e0630 */
[----:B------:R-:W-:-:S04]  /*1c870*/  IADD3 R134, P5, R141, R52, RZ ;  /* 0x000000348d867210 */ /* 0x000fc80007fbe0ff */
        /* <DEDUP_REMOVED lines=86> */
[C---:B------:R-:W-:Y:S01]  /*1cde0*/  IMAD.X R135, R25.reuse, 0x1, R10, P5 ;  /* 0x0000000119877824 */ /* 0x040fe200028e060a */
        /* <DEDUP_REMOVED lines=385> */
[CC--:B0-----:R-:W-:Y:S02]  /*1e600*/  IADD3 R136, P4, R227.reuse, R52.reuse, RZ ;  /* 0x00000034e3887210 */ /* 0x0c1fe40007f9e0ff */
[----:B-1----:R-:W-:Y:S02]  /*1e610*/  IADD3 R132, P3, R227, R51, RZ ;  /* 0x00000033e3847210 */ /* 0x002fe40007f7e0ff */
[----:B------:R-:W-:-:S03]  /*1e620*/  IADD3 R134, P5, R229, R52, RZ ;  /* 0x00000034e5867210 */ /* 0x000fc60007fbe0ff */
[C---:B------:R-:W-:Y:S02]  /*1e630*/  IMAD.X R133, R27.reuse, 0x1, R48, P3 ;  /* 0x000000011b857824 */ /* 0x040fe400018e0630 */
[--C-:B------:R-:W-:Y:S02]  /*1e640*/  IMAD.X R137, R27, 0x1, R10.reuse, P4 ;  /* 0x000000011b897824 */ /* 0x100fe400020e060a */
[----:B------:R-:W-:Y:S01]  /*1e650*/  IMAD.X R135, R25, 0x1, R10, P5 ;  /* 0x0000000119877824 */ /* 0x000fe200028e060a */
[----:B------:R0:W-:Y:S01]  /*1e660*/  STL.64 [R1+0x968], R132 ;  /* 0x0009688401007387 */ /* 0x0001e20000100a00 */
[----:B------:R-:W-:-:S03]  /*1e670*/  SHF.R.S32.HI R27, RZ, 0x1f, R232 ;  /* 0x0000001fff1b7819 */ /* 0x000fc600000114e8 */
[----:B------:R1:W-:Y:S01]  /*1e680*/  STL.64 [R1+0x970], R136 ;  /* 0x0009708801007387 */ /* 0x0003e20000100a00 */
[----:B0-----:R-:W-:-:S03]  /*1e690*/  IADD3 R132, P3, R229, R51, RZ ;  /* 0x00000033e5847210 */ /* 0x001fc60007f7e0ff */
[----:B------:R0:W-:Y:S02]  /*1e6a0*/  STL.64 [R1+0x960], R134 ;  /* 0x0009608601007387 */ /* 0x0001e40000100a00 */
[----:B------:R-:W-:Y:S01]  /*1e6b0*/  IMAD.X R133, R25, 0x1, R48, P3 ;  /* 0x0000000119857824 */ /* 0x000fe200018e0630 */
[C---:B-1----:R-:W-:Y:S02]  /*1e6c0*/  IADD3 R136, P4, R232.reuse, R52, RZ ;  /* 0x00000034e8887210 */ /* 0x042fe40007f9e0ff */
[----:B0-----:R-:W-:Y:S02]  /*1e6d0*/  IADD3 R134, P3, R232, R51, RZ ;  /* 0x00000033e8867210 */ /* 0x001fe40007f7e0ff */
[----:B------:R-:W-:-:S03]  /*1e6e0*/  SHF.R.S32.HI R25, RZ, 0x1f, R231 ;  /* 0x0000001fff197819 */ /* 0x000fc600000114e7 */
[----:B------:R-:W-:Y:S01]  /*1e6f0*/  IMAD.X R135, R27, 0x1, R48, P3 ;  /* 0x000000011b877824 */ /* 0x000fe200018e0630 */
[-C--:B------:R-:W-:Y:S01]  /*1e700*/  IADD3 R200, P3, R231, R51.reuse, RZ ;  /* 0x00000033e7c87210 */ /* 0x080fe20007f7e0ff */
[----:B------:R0:W-:Y:S01]  /*1e710*/  STL.64 [R1+0x958], R132 ;  /* 0x0009588401007387 */ /* 0x0001e20000100a00 */
[----:B------:R-:W-:Y:S01]  /*1e720*/  IMAD.X R137, R27, 0x1, R10, P4 ;  /* 0x000000011b897824 */ /* 0x000fe200020e060a */
[----:B------:R-:W-:Y:S02]  /*1e730*/  SHF.R.S32.HI R27, RZ, 0x1f, R219 ;  /* 0x0000001fff1b7819 */ /* 0x000fe400000114db */
[--C-:B------:R-:W-:Y:S01]  /*1e740*/  IMAD.X R201, R25, 0x1, R48.reuse, P3 ;  /* 0x0000000119c97824 */ /* 0x100fe200018e0630 */
[CC--:B------:R-:W-:Y:S02]  /*1e750*/  IADD3 R196, P3, R219.reuse, R51.reuse, RZ ;  /* 0x00000033dbc47210 */ /* 0x0c0fe40007f7e0ff */
[-C--:B------:R-:W-:Y:S02]  /*1e760*/  IADD3 R198, P4, R219, R52.reuse, RZ ;  /* 0x00000034dbc67210 */ /* 0x080fe40007f9e0ff */
[----:B0-----:R-:W-:Y:S01]  /*1e770*/  IADD3 R132, P5, R231, R52, RZ ;  /* 0x00000034e7847210 */ /* 0x001fe20007fbe0ff */
[----:B------:R-:W-:Y:S01]  /*1e780*/  IMAD.X R197, R27, 0x1, R48, P3 ;  /* 0x000000011bc57824 */ /* 0x000fe200018e0630 */
[----:B------:R-:W-:-:S03]  /*1e790*/  IADD3 R192, P3, R167, R51, RZ ;  /* 0x00000033a7c07210 */ /* 0x000fc60007f7e0ff */
[--C-:B------:R-:W-:Y:S01]  /*1e7a0*/  IMAD.X R133, R25, 0x1, R10.reuse, P5 ;  /* 0x0000000119857824 */ /* 0x100fe200028e060a */
[----:B------:R-:W-:Y:S01]  /*1e7b0*/  SHF.R.S32.HI R25, RZ, 0x1f, R167 ;  /* 0x0000001fff197819 */ /* 0x000fe200000114a7 */
[----:B------:R-:W-:Y:S01]  /*1e7c0*/  IMAD.X R199, R27, 0x1, R10, P4 ;  /* 0x000000011bc77824 */ /* 0x000fe200020e060a */
[-C--:B------:R-:W-:Y:S02]  /*1e7d0*/  IADD3 R194, P5, R167, R52.reuse, RZ ;  /* 0x00000034a7c27210 */ /* 0x080fe40007fbe0ff */
[----:B------:R-:W-:Y:S01]  /*1e7e0*/  SHF.R.S32.HI R27, RZ, 0x1f, R186 ;  /* 0x0000001fff1b7819 */ /* 0x000fe200000114ba */
[C---:B------:R-:W-:Y:S01]  /*1e7f0*/  IMAD.X R193, R25.reuse, 0x1, R48, P3 ;  /* 0x0000000119c17824 */ /* 0x040fe200018e0630 */
[C---:B------:R-:W-:Y:S01]  /*1e800*/  IADD3 R188, P4, R186.reuse, R52, RZ ;  /* 0x00000034babc7210 */ /* 0x040fe20007f9e0ff */
[----:B------:R-:W-:Y:S01]  /*1e810*/  STL.64 [R1+0x950], R136 ;  /* 0x0009508801007387 */ /* 0x000fe20000100a00 */
[----:B------:R-:W-:Y:S01]  /*1e820*/  IADD3 R186, P3, R186, R51, RZ ;  /* 0x00000033baba7210 */ /* 0x000fe20007f7e0ff */
[----:B------:R-:W-:-:S02]  /*1e830*/  IMAD.X R195, R25, 0x1, R10, P5 ;  /* 0x0000000119c37824 */ /* 0x000fc400028e060a */
[----:B------:R-:W-:Y:S01]  /*1e840*/  STL.64 [R1+0x948], R134 ;  /* 0x0009488601007387 */ /* 0x000fe20000100a00 */
[----:B------:R-:W-:Y:S01]  /*1e850*/  SHF.R.S32.HI R25, RZ, 0x1f, R182 ;  /* 0x0000001fff197819 */ /* 0x000fe200000114b6 */
[----:B------:R-:W-:Y:S02]  /*1e860*/  IMAD.X R187, R27, 0x1, R48, P3 ;  /* 0x000000011bbb7824 */ /* 0x000fe400018e0630 */
[----:B------:R0:W-:Y:S01]  /*1e870*/  STL.64 [R1+0x940], R132 ;  /* 0x0009408401007387 */ /* 0x0001e20000100a00 */
[----:B------:R-:W-:-:S03]  /*1e880*/  IADD3 R184, P5, R182, R52, RZ ;  /* 0x00000034b6b87210 */ /* 0x000fc60007fbe0ff */
[----:B------:R-:W-:Y:S01]  /*1e890*/  STL [R1+0x13fc], R200 ;  /* 0x0013fcc801007387 */ /* 0x000fe20000100800 */
[----:B------:R-:W-:-:S03]  /*1e8a0*/  IADD3 R182, P3, R182, R51, RZ ;  /* 0x00000033b6b67210 */ /* 0x000fc60007f7e0ff */
[----:B------:R-:W-:Y:S04]  /*1e8b0*/  STL [R1+0x13f8], R201 ;  /* 0x0013f8c901007387 */ /* 0x000fe80000100800 */
[----:B------:R-:W-:Y:S01]  /*1e8c0*/  STL [R1+0x1404], R198 ;  /* 0x001404c601007387 */ /* 0x000fe20000100800 */
[----:B------:R-:W-:-:S03]  /*1e8d0*/  IMAD.X R189, R27, 0x1, R10, P4 ;  /* 0x000000011bbd7824 */ /* 0x000fc600020e060a */
[----:B------:R-:W-:Y:S01]  /*1e8e0*/  STL [R1+0x1400], R199 ;  /* 0x001400c701007387 */ /* 0x000fe20000100800 */
[----:B------:R-:W-:-:S03]  /*1e8f0*/  SHF.R.S32.HI R27, RZ, 0x1f, R178 ;  /* 0x0000001fff1b7819 */ /* 0x000fc600000114b2 */
[----:B------:R-:W-:Y:S01]  /*1e900*/  STL [R1+0x140c], R196 ;  /* 0x00140cc401007387 */ /* 0x000fe20000100800 */
[C---:B------:R-:W-:Y:S01]  /*1e910*/  IADD3 R180, P4, R178.reuse, R52, RZ ;  /* 0x00000034b2b47210 */ /* 0x040fe20007f9e0ff */
[----:B------:R-:W-:Y:S02]  /*1e920*/  IMAD.X R183, R25, 0x1, R48, P3 ;  /* 0x0000000119b77824 */ /* 0x000fe400018e0630 */
[----:B------:R-:W-:Y:S01]  /*1e930*/  STL [R1+0x1408], R197 ;  /* 0x001408c501007387 */ /* 0x000fe20000100800 */
[----:B------:R-:W-:-:S03]  /*1e940*/  IADD3 R178, P3, R178, R51, RZ ;  /* 0x00000033b2b27210 */ /* 0x000fc60007f7e0ff */
[----:B------:R-:W-:Y:S01]  /*1e950*/  STL [R1+0x1414], R194 ;  /* 0x001414c201007387 */ /* 0x000fe20000100800 */
[----:B------:R-:W-:-:S03]  /*1e960*/  IMAD.X R185, R25, 0x1, R10, P5 ;  /* 0x0000000119b97824 */ /* 0x000fc600028e060a */
[----:B------:R-:W-:Y:S04]  /*1e970*/  STL [R1+0x1410], R195 ;  /* 0x001410c301007387 */ /* 0x000fe80000100800 */
[----:B------:R-:W-:Y:S04]  /*1e980*/  STL [R1+0x141c], R192 ;  /* 0x00141cc001007387 */ /* 0x000fe80000100800 */
[----:B------:R-:W-:Y:S01]  /*1e990*/  STL [R1+0x1418], R193 ;  /* 0x001418c101007387 */ /* 0x000fe20000100800 */
[----:B------:R-:W-:-:S03]  /*1e9a0*/  SHF.R.S32.HI R25, RZ, 0x1f, R46 ;  /* 0x0000001fff197819 */ /* 0x000fc6000001142e */
[----:B------:R-:W-:Y:S01]  /*1e9b0*/  STL [R1+0x1424], R188 ;  /* 0x001424bc01007387 */ /* 0x000fe20000100800 */
[C---:B------:R-:W-:Y:S01]  /*1e9c0*/  IADD3 R176, P5, R46.reuse, R52, RZ ;  /* 0x000000342eb07210 */ /* 0x040fe20007fbe0ff */
[C---:B------:R-:W-:Y:S02]  /*1e9d0*/  IMAD.X R179, R27.reuse, 0x1, R48, P3 ;  /* 0x000000011bb37824 */ /* 0x040fe400018e0630 */
[----:B------:R-:W-:Y:S01]  /*1e9e0*/  STL [R1+0x1420], R189 ;  /* 0x001420bd01007387 */ /* 0x000fe20000100800 */
[--C-:B------:R-:W-:Y:S01]  /*1e9f0*/  IMAD.X R181, R27, 0x1, R10.reuse, P4 ;  /* 0x000000011bb57824 */ /* 0x100fe200020e060a */
[----:B0-----:R-:W-:Y:S02]  /*1ea00*/  IADD3 R132, P3, R46, R51, RZ ;  /* 0x000000332e847210 */ /* 0x001fe40007f7e0ff */
[----:B------:R-:W-:Y:S04]  /*1ea10*/  STL [R1+0x1438], R186 ;  /* 0x001438ba01007387 */ /* 0x000fe80000100800 */
[----:B------:R-:W-:Y:S04]  /*1ea20*/  STL [R1+0x1434], R187 ;  /* 0x001434bb01007387 */ /* 0x000fe80000100800 */
[----:B------:R-:W-:Y:S01]  /*1ea30*/  STL [R1+0x1444], R184 ;  /* 0x001444b801007387 */ /* 0x000fe20000100800 */
[----:B------:R-:W-:-:S03]  /*1ea40*/  IMAD.X R177, R25, 0x1, R10, P5 ;  /* 0x0000000119b17824 */ /* 0x000fc600028e060a */
[----:B------:R-:W-:Y:S01]  /*1ea50*/  STL [R1+0x1440], R185 ;  /* 0x001440b901007387 */ /* 0x000fe20000100800 */
[----:B------:R-:W-:-:S03]  /*1ea60*/  IMAD.X R133, R25, 0x1, R48, P3 ;  /* 0x0000000119857824 */ /* 0x000fc600018e0630 */
[----:B------:R-:W-:Y:S04]  /*1ea70*/  STL [R1+0x144c], R182 ;  /* 0x00144cb601007387 */ /* 0x000fe80000100800 */
[----:B------:R-:W-:Y:S04]  /*1ea80*/  STL [R1+0x1448], R183 ;  /* 0x001448b701007387 */ /* 0x000fe80000100800 */
[----:B------:R-:W-:Y:S04]  /*1ea90*/  STL [R1+0x1454], R180 ;  /* 0x001454b401007387 */ /* 0x000fe80000100800 */
[----:B------:R-:W-:Y:S04]  /*1eaa0*/  STL [R1+0x1450], R181 ;  /* 0x001450b501007387 */ /* 0x000fe80000100800 */
[----:B------:R-:W-:Y:S04]  /*1eab0*/  STL [R1+0x145c], R178 ;  /* 0x00145cb201007387 */ /* 0x000fe80000100800 */
[----:B------:R-:W-:Y:S01]  /*1eac0*/  STL [R1+0x1458], R179 ;  /* 0x001458b301007387 */ /* 0x000fe20000100800 */
[----:B------:R-:W-:-:S03]  /*1ead0*/  SHF.R.S32.HI R27, RZ, 0x1f, R43 ;  /* 0x0000001fff1b7819 */ /* 0x000fc6000001142b */
[----:B------:R-:W-:Y:S04]  /*1eae0*/  STL [R1+0x1464], R176 ;  /* 0x001464b001007387 */ /* 0x000fe80000100800 */
[----:B------:R-:W-:Y:S04]  /*1eaf0*/  STL [R1+0x1460], R177 ;  /* 0x001460b101007387 */ /* 0x000fe80000100800 */
[----:B------:R0:W-:Y:S01]  /*1eb00*/  STL.64 [R1+0x938], R132 ;  /* 0x0009388401007387 */ /* 0x0001e20000100a00 */
[----:B------:R-:W-:Y:S02]  /*1eb10*/  IADD3 R134, P4, R43, R52, RZ ;  /* 0x000000342b867210 */ /* 0x000fe40007f9e0ff */
[----:B------:R-:W-:-:S02]  /*1eb20*/  SHF.R.S32.HI R25, RZ, 0x1f, R42 ;  /* 0x0000001fff197819 */ /* 0x000fc4000001142a */
[----:B------:R-:W-:Y:S02]  /*1eb30*/  IADD3 R46, P5, R42, R52, RZ ;  /* 0x000000342a2e7210 */ /* 0x000fe40007fbe0ff */
[----:B0-----:R-:W-:Y:S01]  /*1eb40*/  IADD3 R132, P3, R43, R51, RZ ;  /* 0x000000332b847210 */ /* 0x001fe20007f7e0ff */
[----:B------:R-:W-:-:S04]  /*1eb50*/  IMAD.X R135, R27, 0x1, R10, P4 ;  /* 0x000000011b877824 */ /* 0x000fc800020e060a */
[----:B------:R-:W-:Y:S01]  /*1eb60*/  IMAD.X R133, R27, 0x1, R48, P3 ;  /* 0x000000011b857824 */ /* 0x000fe200018e0630 */
[----:B------:R-:W-:Y:S01]  /*1eb70*/  IADD3 R42, P3, R42, R51, RZ ;  /* 0x000000332a2a7210 */ /* 0x000fe20007f7e0ff */
[C---:B------:R-:W-:Y:S01]  /*1eb80*/  IMAD.X R47, R25.reuse, 0x1, R10, P5 ;  /* 0x00000001192f7824 */ /* 0x040fe200028e060a */
[----:B------:R-:W-:Y:S03]  /*1eb90*/  STL.64 [R1+0x930], R134 ;  /* 0x0009308601007387 */ /* 0x000fe60000100a00 */
[----:B------:R-:W-:Y:S01]  /*1eba0*/  IMAD.X R43, R25, 0x1, R48, P3 ;  /* 0x00000001192b7824 */ /* 0x000fe200018e0630 */
[----:B------:R0:W-:Y:S01]  /*1ebb0*/  STL.64 [R1+0x928], R132 ;  /* 0x0009288401007387 */ /* 0x0001e20000100a00 */
[----:B------:R-:W-:-:S03]  /*1ebc0*/  SHF.R.S32.HI R27, RZ, 0x1f, R41 ;  /* 0x0000001fff1b7819 */ /* 0x000fc60000011429 */
[----:B------:R-:W-:Y:S04]  /*1ebd0*/  STL.64 [R1+0x920], R46 ;  /* 0x0009202e01007387 */ /* 0x000fe80000100a00 */
        /* <DEDUP_REMOVED lines=10> */
[----:B------:R-:W-:Y:S04]  /*1ec80*/  STL.64 [R1+0x910], R132 ;  /* 0x0009108401007387 */ /* 0x000fe80000100a00 */
[----:B------:R1:W-:Y:S01]  /*1ec90*/  STL.64 [R1+0x900], R46 ;  /* 0x0009002e01007387 */ /* 0x0003e20000100a00 */
[----:B0-----:R-:W-:-:S05]  /*1eca0*/  IADD3 R42, P3, R39, R51, RZ ;  /* 0x00000033272a7210 */ /* 0x001fca0007f7e0ff */
[--C-:B------:R-:W-:Y:S01]  /*1ecb0*/  IMAD.X R43, R25, 0x1, R48.reuse, P3 ;  /* 0x00000001192b7824 */ /* 0x100fe200018e0630 */
[CC--:B-1----:R-:W-:Y:S02]  /*1ecc0*/  IADD3 R46, P4, R38.reuse, R52.reuse, RZ ;  /* 0x00000034262e7210 */ /* 0x0c2fe40007f9e0ff */
[----:B------:R-:W-:Y:S02]  /*1ecd0*/  IADD3 R38, P3, R38, R51, RZ ;  /* 0x0000003326267210 */ /* 0x000fe40007f7e0ff */
[----:B------:R0:W-:Y:S01]  /*1ece0*/  STL.64 [R1+0x8f8], R42 ;  /* 0x0008f82a01007387 */ /* 0x0001e20000100a00 */
[----:B------:R-:W-:Y:S02]  /*1ecf0*/  SHF.R.S32.HI R25, RZ, 0x1f, R37 ;  /* 0x0000001fff197819 */ /* 0x000fe40000011425 */
[C---:B------:R-:W-:Y:S02]  /*1ed00*/  IMAD.X R39, R27.reuse, 0x1, R48, P3 ;  /* 0x000000011b277824 */ /* 0x040fe400018e0630 */
[----:B------:R-:W-:Y:S01]  /*1ed10*/  IMAD.X R47, R27, 0x1, R10, P4 ;  /* 0x000000011b2f7824 */ /* 0x000fe200020e060a */
[----:B0-----:R-:W-:-:S02]  /*1ed20*/  IADD3 R42, P5, R37, R52, RZ ;  /* 0x00000034252a7210 */ /* 0x001fc40007fbe0ff */
[----:B------:R0:W-:Y:S03]  /*1ed30*/  STL.64 [R1+0x8e8], R38 ;  /* 0x0008e82601007387 */ /* 0x0001e60000100a00 */
[----:B------:R-:W-:Y:S01]  /*1ed40*/  IMAD.X R43, R25, 0x1, R10, P5 ;  /* 0x00000001192b7824 */ /* 0x000fe200028e060a */
[----:B------:R1:W-:Y:S01]  /*1ed50*/  STL.64 [R1+0x8f0], R46 ;  /* 0x0008f02e01007387 */ /* 0x0003e20000100a00 */
[----:B------:R-:W-:Y:S02]  /*1ed60*/  SHF.R.S32.HI R27, RZ, 0x1f, R35 ;  /* 0x0000001fff1b7819 */ /* 0x000fe40000011423 */
[----:B0-----:R-:W-:Y:S01]  /*1ed70*/  IADD3 R38, P3, R37, R51, RZ ;  /* 0x0000003325267210 */ /* 0x001fe20007f7e0ff */
[----:B------:R0:W-:Y:S04]  /*1ed80*/  STL.64 [R1+0x8e0], R42 ;  /* 0x0008e02a01007387 */ /* 0x0001e80000100a00 */
[----:B------:R-:W-:Y:S01]  /*1ed90*/  IMAD.X R39, R25, 0x1, R48, P3 ;  /* 0x0000000119277824 */ /* 0x000fe200018e0630 */
[----:B-1----:R-:W-:-:S02]  /*1eda0*/  IADD3 R46, P4, R35, R52, RZ ;  /* 0x00000034232e7210 */ /* 0x002fc40007f9e0ff */
[----:B------:R-:W-:Y:S02]  /*1edb0*/  SHF.R.S32.HI R25, RZ, 0x1f, R34 ;  /* 0x0000001fff197819 */ /* 0x000fe40000011422 */
[----:B0-----:R-:W-:Y:S01]  /*1edc0*/  IADD3 R42, P3, R35, R51, RZ ;  /* 0x00000033232a7210 */ /* 0x001fe20007f7e0ff */
[----:B------:R0:W-:Y:S01]  /*1edd0*/  STL.64 [R1+0x8d8], R38 ;  /* 0x0008d82601007387 */ /* 0x0001e20000100a00 */
[----:B------:R-:W-:-:S03]  /*1ede0*/  IMAD.X R47, R27, 0x1, R10, P4 ;  /* 0x000000011b2f7824 */ /* 0x000fc600020e060a */
[----:B------:R-:W-:Y:S01]  /*1edf0*/  IMAD.X R43, R27, 0x1, R48, P3 ;  /* 0x000000011b2b7824 */ /* 0x000fe200018e0630 */
[C---:B0-----:R-:W-:Y:S02]  /*1ee00*/  IADD3 R38, P5, R34.reuse, R52, RZ ;  /* 0x0000003422267210 */ /* 0x041fe40007fbe0ff */
[----:B------:R-:W-:-:S03]  /*1ee10*/  IADD3 R34, P3, R34, R51, RZ ;  /* 0x0000003322227210 */ /* 0x000fc60007f7e0ff */
[C---:B------:R-:W-:Y:S02]  /*1ee20*/  IMAD.X R39, R25.reuse, 0x1, R10, P5 ;  /* 0x0000000119277824 */ /* 0x040fe400028e060a */
[----:B------:R-:W-:Y:S01]  /*1ee30*/  IMAD.X R35, R25, 0x1, R48, P3 ;  /* 0x0000000119237824 */ /* 0x000fe200018e0630 */
[----:B------:R-:W-:Y:S01]  /*1ee40*/  STL.64 [R1+0x8d0], R46 ;  /* 0x0008d02e01007387 */ /* 0x000fe20000100a00 */
[----:B------:R-:W-:-:S03]  /*1ee50*/  SHF.R.S32.HI R27, RZ, 0x1f, R33 ;  /* 0x0000001fff1b7819 */ /* 0x000fc60000011421 */
[----:B------:R0:W-:Y:S04]  /*1ee60*/  STL.64 [R1+0x8c8], R42 ;  /* 0x0008c82a01007387 */ /* 0x0001e80000100a00 */
[----:B------:R-:W-:Y:S04]  /*1ee70*/  STL.64 [R1+0x8c0], R38 ;  /* 0x0008c02601007387 */ /* 0x000fe80000100a00 */
[----:B------:R1:W-:Y:S01]  /*1ee80*/  STL.64 [R1+0x98], R34 ;  /* 0x0000982201007387 */ /* 0x0003e20000100a00 */
[----:B------:R-:W-:Y:S02]  /*1ee90*/  SHF.R.S32.HI R25, RZ, 0x1f, R31 ;  /* 0x0000001fff197819 */ /* 0x000fe4000001141f */
[----:B0-----:R-:W-:-:S02]  /*1eea0*/  IADD3 R42, P4, R33, R52, RZ ;  /* 0x00000034212a7210 */ /* 0x001fc40007f9e0ff */
        /* <DEDUP_REMOVED lines=11> */
[C---:B-1----:R-:W-:Y:S02]  /*1ef60*/  IADD3 R38, P4, R30.reuse, R52, RZ ;  /* 0x000000341e267210 */ /* 0x042fe40007f9e0ff */
[----:B------:R-:W-:Y:S02]  /*1ef70*/  IADD3 R30, P3, R30, R51, RZ ;  /* 0x000000331e1e7210 */ /* 0x000fe40007f7e0ff */
[----:B------:R0:W-:Y:S03]  /*1ef80*/  STL.64 [R1+0x78], R34 ;  /* 0x0000782201007387 */ /* 0x0001e60000100a00 */
[----:B------:R-:W-:Y:S01]  /*1ef90*/  IMAD.X R31, R27, 0x1, R48, P3 ;  /* 0x000000011b1f7824 */ /* 0x000fe200018e0630 */
[----:B------:R-:W-:-:S04]  /*1efa0*/  SHF.R.S32.HI R25, RZ, 0x1f, R29 ;  /* 0x0000001fff197819 */ /* 0x000fc8000001141d */
[----:B------:R1:W-:Y:S01]  /*1efb0*/  STL.64 [R1+0x68], R30 ;  /* 0x0000681e01007387 */ /* 0x0003e20000100a00 */
[----:B0-----:R-:W-:Y:S01]  /*1efc0*/  IADD3 R34, P5, R29, R52, RZ ;  /* 0x000000341d227210 */ /* 0x001fe20007fbe0ff */
[----:B------:R-:W-:-:S04]  /*1efd0*/  IMAD.X R39, R27, 0x1, R10, P4 ;  /* 0x000000011b277824 */ /* 0x000fc800020e060a */
[----:B------:R-:W-:Y:S01]  /*1efe0*/  IMAD.X R35, R25, 0x1, R10, P5 ;  /* 0x0000000119237824 */ /* 0x000fe200028e060a */
[----:B-1----:R-:W-:Y:S01]  /*1eff0*/  IADD3 R30, P3, R29, R51, RZ ;  /* 0x000000331d1e7210 */ /* 0x002fe20007f7e0ff */
[----:B------:R-:W-:Y:S04]  /*1f000*/  STL.64 [R1+0x70], R38 ;  /* 0x0000702601007387 */ /* 0x000fe80000100a00 */
        /* <DEDUP_REMOVED lines=13> */
[----:B------:R-:W-:-:S03]  /*1f0e0*/  SHF.R.S32.HI R23, RZ, 0x1f, R22 ;  /* 0x0000001fff177819 */ /* 0x000fc60000011416 */
[--C-:B------:R-:W-:Y:S01]  /*1f0f0*/  IMAD.X R31, R25, 0x1, R48.reuse, P3 ;  /* 0x00000001191f7824 */ /* 0x100fe200018e0630 */
[----:B------:R-:W-:Y:S01]  /*1f100*/  IADD3 R26, P3, R22, R51, RZ ;  /* 0x00000033161a7210 */ /* 0x000fe20007f7e0ff */
[----:B------:R-:W-:Y:S04]  /*1f110*/  STL.64 [R1+0x50], R38 ;  /* 0x0000502601007387 */ /* 0x000fe80000100a00 */
[----:B------:R0:W-:Y:S01]  /*1f120*/  STL.64 [R1+0x40], R34 ;  /* 0x0000402201007387 */ /* 0x0001e20000100a00 */
[----:B------:R-:W-:-:S03]  /*1f130*/  IMAD.X R27, R23, 0x1, R48, P3 ;  /* 0x00000001171b7824 */ /* 0x000fc600018e0630 */
[----:B------:R1:W-:Y:S01]  /*1f140*/  STL.64 [R1+0x38], R30 ;  /* 0x0000381e01007387 */ /* 0x0003e20000100a00 */
[-C--:B0-----:R-:W-:Y:S02]  /*1f150*/  IADD3 R34, P4, R22, R52.reuse, RZ ;  /* 0x0000003416227210 */ /* 0x081fe40007f9e0ff */
[----:B------:R-:W-:Y:S02]  /*1f160*/  SHF.R.S32.HI R22, RZ, 0x1f, R21 ;  /* 0x0000001fff167819 */ /* 0x000fe40000011415 */
[----:B-1----:R-:W-:Y:S01]  /*1f170*/  IADD3 R30, P5, R21, R52, RZ ;  /* 0x00000034151e7210 */ /* 0x002fe20007fbe0ff */
[--C-:B------:R-:W-:Y:S01]  /*1f180*/  IMAD.X R35, R23, 0x1, R10.reuse, P4 ;  /* 0x0000000117237824 */ /* 0x100fe200020e060a */
[----:B------:R0:W-:Y:S03]  /*1f190*/  STL.64 [R1+0x28], R26 ;  /* 0x0000281a01007387 */ /* 0x0001e60000100a00 */
[----:B------:R-:W-:Y:S01]  /*1f1a0*/  IMAD.X R31, R22, 0x1, R10, P5 ;  /* 0x00000001161f7824 */ /* 0x000fe200028e060a */
[----:B------:R1:W-:Y:S01]  /*1f1b0*/  STL.64 [R1+0x30], R34 ;  /* 0x0000302201007387 */ /* 0x0003e20000100a00 */
[----:B0-----:R-:W-:-:S03]  /*1f1c0*/  IADD3 R26, P3, R21, R51, RZ ;  /* 0x00000033151a7210 */ /* 0x001fc60007f7e0ff */
[----:B------:R0:W-:Y:S01]  /*1f1d0*/  STL.64 [R1+0x20], R30 ;  /* 0x0000201e01007387 */ /* 0x0001e20000100a00 */
[----:B------:R-:W-:Y:S01]  /*1f1e0*/  SHF.R.S32.HI R21, RZ, 0x1f, R8 ;  /* 0x0000001fff157819 */ /* 0x000fe20000011408 */
[----:B------:R-:W-:Y:S01]  /*1f1f0*/  IMAD.X R27, R22, 0x1, R48, P3 ;  /* 0x00000001161b7824 */ /* 0x000fe200018e0630 */
[C---:B-1----:R-:W-:Y:S02]  /*1f200*/  IADD3 R34, P4, R8.reuse, R52, RZ ;  /* 0x0000003408227210 */ /* 0x042fe40007f9e0ff */
[----:B0-----:R-:W-:Y:S02]  /*1f210*/  IADD3 R30, P3, R8, R51, RZ ;  /* 0x00000033081e7210 */ /* 0x001fe40007f7e0ff */
[----:B------:R0:W-:Y:S01]  /*1f220*/  STL.64 [R1+0x18], R26 ;  /* 0x0000181a01007387 */ /* 0x0001e20000100a00 */
[----:B------:R-:W-:Y:S02]  /*1f230*/  SHF.R.S32.HI R8, RZ, 0x1f, R250 ;  /* 0x0000001fff087819 */ /* 0x000fe400000114fa */
[----:B------:R-:W-:-:S02]  /*1f240*/  IMAD.X R31, R21, 0x1, R48, P3 ;  /* 0x00000001151f7824 */ /* 0x000fc400018e0630 */
[----:B------:R-:W-:Y:S01]  /*1f250*/  IMAD.X R35, R21, 0x1, R10, P4 ;  /* 0x0000000115237824 */ /* 0x000fe200020e060a */
[CC--:B0-----:R-:W-:Y:S02]  /*1f260*/  IADD3 R26, P5, R250.reuse, R52.reuse, RZ ;  /* 0x00000034fa1a7210 */ /* 0x0c1fe40007fbe0ff */
[-C--:B------:R-:W-:Y:S02]  /*1f270*/  IADD3 R250, P3, R250, R51.reuse, RZ ;  /* 0x00000033fafa7210 */ /* 0x080fe40007f7e0ff */
[----:B------:R-:W-:Y:S02]  /*1f280*/  SHF.R.S32.HI R21, RZ, 0x1f, R246 ;  /* 0x0000001fff157819 */ /* 0x000fe400000114f6 */
[----:B------:R-:W-:Y:S01]  /*1f290*/  IADD3 R248, P4, R246, R52, RZ ;  /* 0x00000034f6f87210 */ /* 0x000fe20007f9e0ff */
[----:B------:R-:W-:Y:S01]  /*1f2a0*/  IMAD.X R251, R8, 0x1, R48, P3 ;  /* 0x0000000108fb7824 */ /* 0x000fe200018e0630 */
[----:B------:R-:W-:Y:S01]  /*1f2b0*/  IADD3 R246, P3, R246, R51, RZ ;  /* 0x00000033f6f67210 */ /* 0x000fe20007f7e0ff */
[----:B------:R-:W-:Y:S01]  /*1f2c0*/  IMAD.X R27, R8, 0x1, R10, P5 ;  /* 0x00000001081b7824 */ /* 0x000fe200028e060a */
[----:B------:R-:W-:-:S02]  /*1f2d0*/  SHF.R.S32.HI R8, RZ, 0x1f, R242 ;  /* 0x0000001fff087819 */ /* 0x000fc400000114f2 */
[CC--:B------:R-:W-:Y:S01]  /*1f2e0*/  IADD3 R244, P5, R242.reuse, R52.reuse, RZ ;  /* 0x00000034f2f47210 */ /* 0x0c0fe20007fbe0ff */
[C---:B------:R-:W-:Y:S01]  /*1f2f0*/  IMAD.X R247, R21.reuse, 0x1, R48, P3 ;  /* 0x0000000115f77824 */ /* 0x040fe200018e0630 */
[-C--:B------:R-:W-:Y:S01]  /*1f300*/  IADD3 R242, P3, R242, R51.reuse, RZ ;  /* 0x00000033f2f27210 */ /* 0x080fe20007f7e0ff */
[----:B------:R-:W-:Y:S01]  /*1f310*/  IMAD.X R249, R21, 0x1, R10, P4 ;  /* 0x0000000115f97824 */ /* 0x000fe200020e060a */
        /* <DEDUP_REMOVED lines=39> */
[----:B------:R0:W-:Y:S01]  /*1f590*/  STL.64 [R1+0x10], R34 ;  /* 0x0000102201007387 */ /* 0x0001e20000100a00 */
[----:B------:R-:W-:Y:S01]  /*1f5a0*/  IMAD.X R217, R21, 0x1, R10, P4 ;  /* 0x0000000115d97824 */ /* 0x000fe200020e060a */
[----:B------:R-:W-:Y:S02]  /*1f5b0*/  SHF.R.S32.HI R21, RZ, 0x1f, R206 ;  /* 0x0000001fff157819 */ /* 0x000fe400000114ce */
[----:B------:R1:W-:Y:S01]  /*1f5c0*/  STL.64 [R1+0x8], R30 ;  /* 0x0000081e01007387 */ /* 0x0003e20000100a00 */
[----:B------:R-:W-:Y:S01]  /*1f5d0*/  IADD3 R208, P4, R206, R52, RZ ;  /* 0x00000034ced07210 */ /* 0x000fe20007f9e0ff */
[----:B------:R-:W-:Y:S02]  /*1f5e0*/  IMAD.X R211, R8, 0x1, R48, P3 ;  /* 0x0000000108d37824 */ /* 0x000fe400018e0630 */
[----:B------:R2:W-:Y:S01]  /*1f5f0*/  STL.64 [R1], R26 ;  /* 0x0000001a01007387 */ /* 0x0005e20000100a00 */
        /* <DEDUP_REMOVED lines=11> */
[----:B------:R-:W-:Y:S04]  /*1f6b0*/  STL [R1+0x1478], R247 ;  /* 0x001478f701007387 */ /* 0x000fe80000100800 */
[----:B------:R-:W-:Y:S04]  /*1f6c0*/  STL [R1+0x1488], R244 ;  /* 0x001488f401007387 */ /* 0x000fe80000100800 */
[----:B------:R-:W-:Y:S01]  /*1f6d0*/  STL [R1+0x1484], R245 ;  /* 0x001484f501007387 */ /* 0x000fe20000100800 */
[----:B------:R-:W-:-:S03]  /*1f6e0*/  IMAD.X R209, R21, 0x1, R10, P4 ;  /* 0x0000000115d17824 */ /* 0x000fc600020e060a */
[----:B------:R-:W-:Y:S01]  /*1f6f0*/  STL [R1+0x1490], R242 ;  /* 0x001490f201007387 */ /* 0x000fe20000100800 */
[----:B------:R-:W-:-:S03]  /*1f700*/  SHF.R.S32.HI R21, RZ, 0x1f, R44 ;  /* 0x0000001fff157819 */ /* 0x000fc6000001142c */
[----:B------:R-:W-:Y:S01]  /*1f710*/  STL [R1+0x148c], R243 ;  /* 0x00148cf301007387 */ /* 0x000fe20000100800 */
[----:B------:R-:W-:Y:S01]  /*1f720*/  IADD3 R46, P4, R44, R52, RZ ;  /* 0x000000342c2e7210 */ /* 0x000fe20007f9e0ff */
        /* <DEDUP_REMOVED lines=32> */
[C---:B0-----:R-:W-:Y:S01]  /*1f930*/  IADD3 R34, P5, R32.reuse, R52, RZ ;  /* 0x0000003420227210 */ /* 0x041fe20007fbe0ff */
        /* <DEDUP_REMOVED lines=10> */
[----:B-1----:R-:W-:Y:S01]  /*1f9e0*/  IADD3 R30, P4, R28, R52, RZ ;  /* 0x000000341c1e7210 */ /* 0x002fe20007f9e0ff */
        /* <DEDUP_REMOVED lines=10> */
[C---:B--2---:R-:W-:Y:S01]  /*1fa90*/  IADD3 R26, P5, R24.reuse, R52, RZ ;  /* 0x00000034181a7210 */ /* 0x044fe20007fbe0ff */
        /* <DEDUP_REMOVED lines=19> */
[----:B------:R-:W-:-:S03]  /*1fbd0*/  IMAD.X R21, R21, 0x1, R48, P3 ;  /* 0x0000000115157824 */ /* 0x000fc600018e0630 */
[----:B------:R-:W-:Y:S01]  /*1fbe0*/  STL [R1+0x1540], R47 ;  /* 0x0015402f01007387 */ /* 0x000fe20000100800 */
[----:B------:R-:W-:-:S03]  /*1fbf0*/  SHF.R.S32.HI R132, RZ, 0x1f, R9 ;  /* 0x0000001fff847819 */ /* 0x000fc60000011409 */
[----:B------:R-:W-:Y:S01]  /*1fc00*/  STL [R1+0x154c], R44 ;  /* 0x00154c2c01007387 */ /* 0x000fe20000100800 */
[----:B------:R-:W-:-:S03]  /*1fc10*/  IADD3 R136, P3, R9, R51, RZ ;  /* 0x0000003309887210 */ /* 0x000fc60007f7e0ff */
[----:B------:R-:W-:Y:S04]  /*1fc20*/  STL [R1+0x1548], R45 ;  /* 0x0015482d01007387 */ /* 0x000fe80000100800 */
[----:B------:R-:W-:Y:S04]  /*1fc30*/  STL [R1+0x1554], R42 ;  /* 0x0015542a01007387 */ /* 0x000fe80000100800 */
[----:B------:R-:W-:Y:S04]  /*1fc40*/  STL [R1+0x1550], R43 ;  /* 0x0015502b01007387 */ /* 0x000fe80000100800 */
[----:B------:R-:W-:Y:S01]  /*1fc50*/  STL [R1+0x155c], R40 ;  /* 0x00155c2801007387 */ /* 0x000fe20000100800 */
[----:B------:R-:W-:-:S03]  /*1fc60*/  IMAD.X R137, R132, 0x1, R48, P3 ;  /* 0x0000000184897824 */ /* 0x000fc600018e0630 */
[----:B------:R-:W-:Y:S01]  /*1fc70*/  STL [R1+0x1558], R41 ;  /* 0x0015582901007387 */ /* 0x000fe20000100800 */
[----:B------:R-:W-:-:S03]  /*1fc80*/  SHF.R.S32.HI R131, RZ, 0x1f, R130 ;  /* 0x0000001fff837819 */ /* 0x000fc60000011482 */
[----:B------:R-:W-:Y:S04]  /*1fc90*/  STL [R1+0x1564], R38 ;  /* 0x0015642601007387 */ /* 0x000fe80000100800 */
[----:B------:R-:W-:Y:S04]  /*1fca0*/  STL [R1+0x1560], R39 ;  /* 0x0015602701007387 */ /* 0x000fe80000100800 */
[----:B------:R0:W-:Y:S01]  /*1fcb0*/  STL [R1+0x156c], R36 ;  /* 0x00156c2401007387 */ /* 0x0001e20000100800 */
[----:B------:R-:W-:Y:S01]  /*1fcc0*/  IMAD.X R27, R8, 0x1, R10, P5 ;  /* 0x00000001081b7824 */ /* 0x000fe200028e060a */
[----:B------:R-:W-:-:S02]  /*1fcd0*/  IADD3 R8, P5, R9, R52, RZ ;  /* 0x0000003409087210 */ /* 0x000fc40007fbe0ff */
[----:B------:R1:W-:Y:S01]  /*1fce0*/  STL [R1+0x1568], R37 ;  /* 0x0015682501007387 */ /* 0x0003e20000100800 */
[----:B0-----:R-:W-:Y:S02]  /*1fcf0*/  IADD3 R36, P3, R130, R51, RZ ;  /* 0x0000003382247210 */ /* 0x001fe40007f7e0ff */
[----:B------:R-:W-:-:S03]  /*1fd00*/  IMAD.X R9, R132, 0x1, R10, P5 ;  /* 0x0000000184097824 */ /* 0x000fc600028e060a */
[----:B-1----:R-:W-:Y:S01]  /*1fd10*/  IMAD.X R37, R131, 0x1, R48, P3 ;  /* 0x0000000183257824 */ /* 0x002fe200018e0630 */
[-C--:B------:R-:W-:Y:S01]  /*1fd20*/  IADD3 R134, P4, R130, R52.reuse, RZ ;  /* 0x0000003482867210 */ /* 0x080fe20007f9e0ff */
[----:B------:R-:W-:Y:S01]  /*1fd30*/  STL.64 [R1+0x8b8], R136 ;  /* 0x0008b88801007387 */ /* 0x000fe20000100a00 */
[----:B------:R-:W-:Y:S02]  /*1fd40*/  SHF.R.S32.HI R130, RZ, 0x1f, R129 ;  /* 0x0000001fff827819 */ /* 0x000fe40000011481 */
[----:B------:R-:W-:Y:S01]  /*1fd50*/  IADD3 R38, P5, R129, R52, RZ ;  /* 0x0000003481267210 */ /* 0x000fe20007fbe0ff */
[----:B------:R0:W-:Y:S01]  /*1fd60*/  STL.64 [R1+0x8a8], R36 ;  /* 0x0008a82401007387 */ /* 0x0001e20000100a00 */
[----:B------:R-:W-:-:S03]  /*1fd70*/  IMAD.X R135, R131, 0x1, R10, P4 ;  /* 0x0000000183877824 */ /* 0x000fc600020e060a */
[C---:B------:R-:W-:Y:S01]  /*1fd80*/  IMAD.X R39, R130.reuse, 0x1, R10, P5 ;  /* 0x0000000182277824 */ /* 0x040fe200028e060a */
[----:B0-----:R-:W-:Y:S01]  /*1fd90*/  IADD3 R36, P3, R129, R51, RZ ;  /* 0x0000003381247210 */ /* 0x001fe20007f7e0ff */
[----:B------:R-:W-:Y:S04]  /*1fda0*/  STL.64 [R1+0x8b0], R134 ;  /* 0x0008b08601007387 */ /* 0x000fe80000100a00 */
        /* <DEDUP_REMOVED lines=18> */
[C---:B0-----:R-:W-:Y:S02]  /*1fed0*/  IADD3 R40, P4, R126.reuse, R52, RZ ;  /* 0x000000347e287210 */ /* 0x041fe40007f9e0ff */
[----:B-1----:R-:W-:-:S05]  /*1fee0*/  IADD3 R36, P3, R126, R51, RZ ;  /* 0x000000337e247210 */ /* 0x002fca0007f7e0ff */
        /* <DEDUP_REMOVED lines=320> */
[C---:B------:R-:W-:Y:S01]  /*212f0*/  VIADD R79, R80.reuse, UR5 ;  /* 0x00000005504f7c36 */ /* 0x040fe20008000000 */
[----:B------:R-:W-:Y:S01]  /*21300*/  ULDC UR5, c[0x0][0x248] ;  /* 0x0000920000057ab9 */ /* 0x000fe20000000800 */
[C---:B0-----:R-:W-:Y:S02]  /*21310*/  IADD3 R40, P4, R80.reuse, R52, RZ ;  /* 0x0000003450287210 */ /* 0x041fe40007f9e0ff */
[----:B-1----:R-:W-:-:S05]  /*21320*/  IADD3 R36, P3, R80, R51, RZ ;  /* 0x0000003350247210 */ /* 0x002fca0007f7e0ff */
[----:B------:R-:W-:Y:S01]  /*21330*/  IMAD.X R37, R81, 0x1, R48, P3 ;  /* 0x0000000151257824 */ /* 0x000fe200018e0630 */
[----:B------:R-:W-:Y:S02]  /*21340*/  SHF.R.S32.HI R80, RZ, 0x1f, R79 ;  /* 0x0000001fff507819 */ /* 0x000fe4000001144f */
[----:B------:R-:W-:Y:S02]  /*21350*/  IADD3 R38, P5, R79, R52, RZ ;  /* 0x000000344f267210 */ /* 0x000fe40007fbe0ff */
[----:B------:R0:W-:Y:S01]  /*21360*/  STL.64 [R1+0x4b0], R36 ;  /* 0x0004b02401007387 */ /* 0x0001e20000100a00 */
[--C-:B------:R-:W-:Y:S02]  /*21370*/  IMAD.X R41, R81, 0x1, R10.reuse, P4 ;  /* 0x0000000151297824 */ /* 0x100fe400020e060a */
[----:B------:R-:W-:Y:S02]  /*21380*/  IMAD.X R39, R80, 0x1, R10, P5 ;  /* 0x0000000150277824 */ /* 0x000fe400028e060a */
[C---:B------:R-:W-:Y:S01]  /*21390*/  VIADD R78, R79.reuse, UR5 ;  /* 0x000000054f4e7c36 */ /* 0x040fe20008000000 */
[----:B0-----:R-:W-:Y:S01]  /*213a0*/  IADD3 R36, P3, R79, R51, RZ ;  /* 0x000000334f247210 */ /* 0x001fe20007f7e0ff */
[----:B------:R0:W-:Y:S01]  /*213b0*/  STL.64 [R1+0x680], R40 ;  /* 0x0006802801007387 */ /* 0x0001e20000100a00 */
[----:B------:R-:W-:-:S03]  /*213c0*/  ULDC UR5, c[0x0][0x248] ;  /* 0x0000920000057ab9 */ /* 0x000fc60000000800 */
        /* <DEDUP_REMOVED lines=208> */
[-C--:B------:R-:W-:Y:S02]  /*220d0*/  IADD3 R38, P5, R55, R52.reuse, RZ ;  /* 0x0000003437267210 */ /* 0x080fe40007fbe0ff */
[----:B------:R0:W-:Y:S01]  /*220e0*/  STL.64 [R1+0x518], R36 ;  /* 0x0005182401007387 */ /* 0x0001e20000100a00 */
[--C-:B------:R-:W-:Y:S02]  /*220f0*/  IMAD.X R41, R57, 0x1, R10.reuse, P4 ;  /* 0x0000000139297824 */ /* 0x100fe400020e060a */
[C---:B------:R-:W-:Y:S02]  /*22100*/  IMAD.X R39, R56.reuse, 0x1, R10, P5 ;  /* 0x0000000138277824 */ /* 0x040fe400028e060a */
[C---:B------:R-:W-:Y:S01]  /*22110*/  VIADD R50, R55.reuse, UR47 ;  /* 0x0000002f37327c36 */ /* 0x040fe20008000000 */
[----:B0-----:R-:W-:Y:S01]  /*22120*/  IADD3 R36, P3, R55, R51, RZ ;  /* 0x0000003337247210 */ /* 0x001fe20007f7e0ff */
[----:B------:R0:W-:Y:S04]  /*22130*/  STL.64 [R1+0x530], R40 ;  /* 0x0005302801007387 */ /* 0x0001e80000100a00 */
[----:B------:R-:W-:Y:S01]  /*22140*/  IMAD.X R37, R56, 0x1, R48, P3 ;  /* 0x0000000138257824 */ /* 0x000fe200018e0630 */
[----:B------:R1:W-:Y:S01]  /*22150*/  STL.64 [R1+0x508], R38 ;  /* 0x0005082601007387 */ /* 0x0003e20000100a00 */
[C---:B------:R-:W-:Y:S01]  /*22160*/  VIADD R54, R50.reuse, UR46 ;  /* 0x0000002e32367c36 */ /* 0x040fe20008000000 */
[----:B------:R-:W-:Y:S01]  /*22170*/  SHF.R.S32.HI R55, RZ, 0x1f, R50 ;  /* 0x0000001fff377819 */ /* 0x000fe20000011432 */
[----:B------:R-:W-:Y:S01]  /*22180*/  ULDC.64 UR46, c[0x0][0x228] ;  /* 0x00008a00002e7ab9 */ /* 0x000fe20000000a00 */
[----:B------:R2:W-:Y:S01]  /*22190*/  STL.64 [R1+0x4f0], R36 ;  /* 0x0004f02401007387 */ /* 0x0005e20000100a00 */
[----:B0-----:R-:W-:-:S02]  /*221a0*/  IADD3 R40, P4, R50, R52, RZ ;  /* 0x0000003432287210 */ /* 0x001fc40007f9e0ff */
[----:B-1----:R-:W-:Y:S02]  /*221b0*/  IADD3 R38, P5, R54, R52, RZ ;  /* 0x0000003436267210 */ /* 0x002fe40007fbe0ff */
[----:B--2---:R-:W-:Y:S02]  /*221c0*/  IADD3 R36, P3, R50, R51, RZ ;  /* 0x0000003332247210 */ /* 0x004fe40007f7e0ff */
[----:B------:R-:W-:-:S03]  /*221d0*/  SHF.R.S32.HI R50, RZ, 0x1f, R54 ;  /* 0x0000001fff327819 */ /* 0x000fc60000011436 */
[C---:B------:R-:W-:Y:S02]  /*221e0*/  IMAD.X R37, R55.reuse, 0x1, R48, P3 ;  /* 0x0000000137257824 */ /* 0x040fe400018e0630 */
[--C-:B------:R-:W-:Y:S02]  /*221f0*/  IMAD.X R41, R55, 0x1, R10.reuse, P4 ;  /* 0x0000000137297824 */ /* 0x100fe400020e060a */
[----:B------:R-:W-:Y:S01]  /*22200*/  IMAD.X R39, R50, 0x1, R10, P5 ;  /* 0x0000000132277824 */ /* 0x000fe200028e060a */
[----:B------:R0:W-:Y:S01]  /*22210*/  STL.64 [R1+0x4c0], R36 ;  /* 0x0004c02401007387 */ /* 0x0001e20000100a00 */
[----:B------:R-:W-:-:S03]  /*22220*/  VIADD R49, R54, UR6 ;  /* 0x0000000636317c36 */ /* 0x000fc60008000000 */
[----:B------:R-:W-:Y:S04]  /*22230*/  STL.64 [R1+0x4d8], R40 ;  /* 0x0004d82801007387 */ /* 0x000fe80000100a00 */
[----:B------:R1:W-:Y:S01]  /*22240*/  STL.64 [R1+0x4a8], R38 ;  /* 0x0004a82601007387 */ /* 0x0003e20000100a00 */
[----:B0-----:R-:W-:Y:S02]  /*22250*/  IADD3 R36, P3, R54, R51, RZ ;  /* 0x0000003336247210 */ /* 0x001fe40007f7e0ff */
[----:B------:R-:W-:-:S03]  /*22260*/  SHF.R.S32.HI R54, RZ, 0x1f, R49 ;  /* 0x0000001fff367819 */ /* 0x000fc60000011431 */
[----:B------:R-:W-:Y:S01]  /*22270*/  IMAD.X R37, R50, 0x1, R48, P3 ;  /* 0x0000000132257824 */ /* 0x000fe200018e0630 */
[C---:B-1----:R-:W-:Y:S01]  /*22280*/  IADD3 R38, P4, R49.reuse, R52, RZ ;  /* 0x0000003431267210 */ /* 0x042fe20007f9e0ff */
[----:B------:R-:W-:-:S03]  /*22290*/  VIADD R53, R49, UR7 ;  /* 0x0000000731357c36 */ /* 0x000fc60008000000 */
[----:B------:R0:W-:Y:S01]  /*222a0*/  STL.64 [R1+0x490], R36 ;  /* 0x0004902401007387 */ /* 0x0001e20000100a00 */
[----:B------:R-:W-:Y:S01]  /*222b0*/  ULDC.64 UR6, c[0x0][0x228] ;  /* 0x00008a0000067ab9 */ /* 0x000fe20000000a00 */
[----:B------:R-:W-:Y:S01]  /*222c0*/  IMAD.X R39, R54, 0x1, R10, P4 ;  /* 0x0000000136277824 */ /* 0x000fe200020e060a */
[----:B------:R-:W-:-:S04]  /*222d0*/  SHF.R.S32.HI R50, RZ, 0x1f, R53 ;  /* 0x0000001fff327819 */ /* 0x000fc80000011435 */
[----:B------:R1:W-:Y:S01]  /*222e0*/  STL.64 [R1+0x478], R38 ;  /* 0x0004782601007387 */ /* 0x0003e20000100a00 */
[----:B0-----:R-:W-:-:S05]  /*222f0*/  IADD3 R36, P3, R49, R51, RZ ;  /* 0x0000003331247210 */ /* 0x001fca0007f7e0ff */
[----:B------:R-:W-:Y:S01]  /*22300*/  IMAD.X R37, R54, 0x1, R48, P3 ;  /* 0x0000000136257824 */ /* 0x000fe200018e0630 */
[C---:B-1----:R-:W-:Y:S01]  /*22310*/  IADD3 R38, P4, R53.reuse, R52, RZ ;  /* 0x0000003435267210 */ /* 0x042fe20007f9e0ff */
[----:B------:R-:W-:-:S03]  /*22320*/  VIADD R49, R53, UR5 ;  /* 0x0000000535317c36 */ /* 0x000fc60008000000 */
[----:B------:R0:W-:Y:S01]  /*22330*/  STL.64 [R1+0x3c0], R36 ;  /* 0x0003c02401007387 */ /* 0x0001e20000100a00 */
[----:B----4-:R-:W-:Y:S02]  /*22340*/  LOP3.LUT R3, R3, 0xfffff7ff, RZ, 0xc0, !PT ;  /* 0xfffff7ff03037812 */ /* 0x010fe400078ec0ff */
[----:B---3--:R-:W-:Y:S01]  /*22350*/  LOP3.LUT R2, R2, 0xffff7fff, RZ, 0xc0, !PT ;  /* 0xffff7fff02027812 */ /* 0x008fe200078ec0ff */
[----:B------:R-:W-:Y:S01]  /*22360*/  IMAD.X R39, R50, 0x1, R10, P4 ;  /* 0x0000000132277824 */ /* 0x000fe200020e060a */
[----:B------:R-:W-:Y:S01]  /*22370*/  SHF.R.S32.HI R54, RZ, 0x1f, R49 ;  /* 0x0000001fff367819 */ /* 0x000fe20000011431 */
[----:B------:R-:W-:Y:S01]  /*22380*/  VIADD R55, R4, 0x47 ;  /* 0x0000004704377836 */ /* 0x000fe20000000000 */
[----:B------:R-:W-:Y:S01]  /*22390*/  LOP3.LUT R0, R0, 0xfffffeff, RZ, 0xc0, !PT ;  /* 0xfffffeff00007812 */ /* 0x000fe200078ec0ff */
[C---:B------:R-:W-:Y:S01]  /*223a0*/  VIADD R66, R4.reuse, 0x58 ;  /* 0x0000005804427836 */ /* 0x040fe20000000000 */
[----:B------:R1:W-:Y:S01]  /*223b0*/  STL.64 [R1+0x3b8], R38 ;  /* 0x0003b82601007387 */ /* 0x0003e20000100a00 */
[----:B------:R-:W-:-:S02]  /*223c0*/  VIADD R65, R4, 0x57 ;  /* 0x0000005704417836 */ /* 0x000fc40000000000 */
[C---:B------:R-:W-:Y:S01]  /*223d0*/  VIADD R163, R4.reuse, 0x4f ;  /* 0x0000004f04a37836 */ /* 0x040fe20000000000 */
[----:B0-----:R-:W-:Y:S01]  /*223e0*/  IADD3 R36, P3, R53, R51, RZ ;  /* 0x0000003335247210 */ /* 0x001fe20007f7e0ff */
[C---:B------:R-:W-:Y:S02]  /*223f0*/  VIADD R64, R4.reuse, 0x56 ;  /* 0x0000005604407836 */ /* 0x040fe40000000000 */
[C---:B------:R-:W-:Y:S02]  /*22400*/  VIADD R165, R4.reuse, 0x4c ;  /* 0x0000004c04a57836 */ /* 0x040fe40000000000 */
[----:B------:R-:W-:Y:S01]  /*22410*/  VIADD R252, R4, 0x5 ;  /* 0x0000000504fc7836 */ /* 0x000fe20000000000 */
[----:B------:R-:W-:Y:S01]  /*22420*/  LOP3.LUT R7, R7, 0xfffdffff, RZ, 0xc0, !PT ;  /* 0xfffdffff07077812 */ /* 0x000fe200078ec0ff */
[----:B------:R-:W-:Y:S01]  /*22430*/  IMAD.X R37, R50, 0x1, R48, P3 ;  /* 0x0000000132257824 */ /* 0x000fe200018e0630 */
[C---:B-1----:R-:W-:Y:S01]  /*22440*/  IADD3 R38, P4, R49.reuse, R52, RZ ;  /* 0x0000003431267210 */ /* 0x042fe20007f9e0ff */
[----:B------:R-:W-:Y:S01]  /*22450*/  VIADD R53, R49, UR8 ;  /* 0x0000000831357c36 */ /* 0x000fe20008000000 */
[----:B------:R-:W-:Y:S01]  /*22460*/  ULDC UR8, c[0x0][0x22c] ;  /* 0x00008b0000087ab9 */ /* 0x000fe20000000800 */
[----:B------:R-:W-:Y:S01]  /*22470*/  VIADD R63, R4, 0x55 ;  /* 0x00000055043f7836 */ /* 0x000fe20000000000 */
[----:B------:R0:W-:Y:S01]  /*22480*/  STL.64 [R1+0x3b0], R36 ;  /* 0x0003b02401007387 */ /* 0x0001e20000100a00 */
[----:B------:R-:W-:Y:S01]  /*22490*/  IMAD.X R39, R54, 0x1, R10, P4 ;  /* 0x0000000136277824 */ /* 0x000fe200020e060a */
[----:B------:R-:W-:Y:S01]  /*224a0*/  SHF.R.S32.HI R50, RZ, 0x1f, R53 ;  /* 0x0000001fff327819 */ /* 0x000fe20000011435 */
[----:B------:R-:W-:Y:S01]  /*224b0*/  VIADD R62, R4, 0x54 ;  /* 0x00000054043e7836 */ /* 0x000fe20000000000 */
[----:B------:R-:W-:-:S02]  /*224c0*/  ULDC UR5, c[0x0][0x22c] ;  /* 0x00008b0000057ab9 */ /* 0x000fc40000000800 */
[----:B------:R1:W-:Y:S01]  /*224d0*/  STL.64 [R1+0x3a8], R38 ;  /* 0x0003a82601007387 */ /* 0x0003e20000100a00 */
[----:B0-----:R-:W-:-:S05]  /*224e0*/  IADD3 R36, P3, R49, R51, RZ ;  /* 0x0000003331247210 */ /* 0x001fca0007f7e0ff */
[----:B------:R-:W-:Y:S01]  /*224f0*/  IMAD.X R37, R54, 0x1, R48, P3 ;  /* 0x0000000136257824 */ /* 0x000fe200018e0630 */
[C---:B-1----:R-:W-:Y:S01]  /*22500*/  IADD3 R38, P4, R53.reuse, R52, RZ ;  /* 0x0000003435267210 */ /* 0x042fe20007f9e0ff */
[----:B------:R-:W-:-:S03]  /*22510*/  VIADD R49, R53, UR9 ;  /* 0x0000000935317c36 */ /* 0x000fc60008000000 */
[----:B------:R0:W-:Y:S01]  /*22520*/  STL.64 [R1+0x3a0], R36 ;  /* 0x0003a02401007387 */ /* 0x0001e20000100a00 */
        /* <DEDUP_REMOVED lines=14> */
[----:B------:R-:W-:Y:S01]  /*22610*/  VIADD R49, R53, UR11 ;  /* 0x0000000b35317c36 */ /* 0x000fe20008000000 */
[----:B------:R-:W-:Y:S02]  /*22620*/  ULDC.64 UR10, c[0x0][0x228] ;  /* 0x00008a00000a7ab9 */ /* 0x000fe40000000a00 */
        /* <DEDUP_REMOVED lines=93> */
[----:B------:R-:W-:Y:S02]  /*22c00*/  ULDC UR24, c[0x0][0x228] ;  /* 0x00008a0000187ab9 */ /* 0x000fe40000000800 */
        /* <DEDUP_REMOVED lines=8> */
[----:B------:R-:W-:Y:S01]  /*22c90*/  LOP3.LUT R17, R17, 0x7fffffff, RZ, 0xc0, !PT ;  /* 0x7fffffff11117812 */ /* 0x000fe200078ec0ff */
[----:B------:R-:W-:Y:S01]  /*22ca0*/  VIADD R60, R4, 0x52 ;  /* 0x00000052043c7836 */ /* 0x000fe20000000000 */
[----:B------:R0:W-:Y:S01]  /*22cb0*/  STL.64 [R1+0x2c0], R36 ;  /* 0x0002c02401007387 */ /* 0x0001e20000100a00 */
[----:B------:R-:W-:Y:S01]  /*22cc0*/  IMAD.X R39, R50, 0x1, R10, P4 ;  /* 0x0000000132277824 */ /* 0x000fe200020e060a */
[----:B------:R-:W-:Y:S01]  /*22cd0*/  SHF.R.S32.HI R54, RZ, 0x1f, R49 ;  /* 0x0000001fff367819 */ /* 0x000fe20000011431 */
[----:B------:R-:W-:Y:S01]  /*22ce0*/  VIADD R59, R4, 0x50 ;  /* 0x00000050043b7836 */ /* 0x000fe20000000000 */
[----:B------:R-:W-:Y:S02]  /*22cf0*/  ULDC UR25, c[0x0][0x228] ;  /* 0x00008a0000197ab9 */ /* 0x000fe40000000800 */
        /* <DEDUP_REMOVED lines=247> */
[----:B0-----:R-:W-:Y:S01]  /*23c70*/  IADD3 R36, P3, R49, R51, RZ ;  /* 0x0000003331247210 */ /* 0x001fe20007f7e0ff */
[----:B------:R-:W-:-:S04]  /*23c80*/  VIADD R49, R53, UR58 ;  /* 0x0000003a35317c36 */ /* 0x000fc80008000000 */
[----:B------:R-:W-:Y:S01]  /*23c90*/  IMAD.X R37, R54, 0x1, R48, P3 ;  /* 0x0000000136257824 */ /* 0x000fe200018e0630 */
[----:B-1----:R-:W-:-:S04]  /*23ca0*/  IADD3 R38, P4, R53, R52, RZ ;  /* 0x0000003435267210 */ /* 0x002fc80007f9e0ff */
[----:B------:R0:W-:Y:S01]  /*23cb0*/  STL.64 [R1+0xe0], R36 ;  /* 0x0000e02401007387 */ /* 0x0001e20000100a00 */
[----:B------:R-:W-:Y:S01]  /*23cc0*/  IMAD.X R39, R50, 0x1, R10, P4 ;  /* 0x0000000132277824 */ /* 0x000fe200020e060a */
[----:B------:R-:W-:-:S04]  /*23cd0*/  SHF.R.S32.HI R54, RZ, 0x1f, R49 ;  /* 0x0000001fff367819 */ /* 0x000fc80000011431 */
[----:B------:R1:W-:Y:S01]  /*23ce0*/  STL.64 [R1+0xd8], R38 ;  /* 0x0000d82601007387 */ /* 0x0003e20000100a00 */
[----:B0-----:R-:W-:Y:S01]  /*23cf0*/  IADD3 R36, P3, R53, R51, RZ ;  /* 0x0000003335247210 */ /* 0x001fe20007f7e0ff */
[----:B------:R-:W-:Y:S01]  /*23d00*/  VIADD R53, R49, UR59 ;  /* 0x0000003b31357c36 */ /* 0x000fe20008000000 */
[----:B------:R-:W-:-:S03]  /*23d10*/  ULDC.64 UR58, c[0x0][0x228] ;  /* 0x00008a00003a7ab9 */ /* 0x000fc60000000a00 */
[----:B------:R-:W-:Y:S01]  /*23d20*/  IMAD.X R37, R50, 0x1, R48, P3 ;  /* 0x0000000132257824 */ /* 0x000fe200018e0630 */
[-C--:B-1----:R-:W-:Y:S02]  /*23d30*/  IADD3 R38, P4, R49, R52.reuse, RZ ;  /* 0x0000003431267210 */ /* 0x082fe40007f9e0ff */
[----:B------:R-:W-:Y:S02]  /*23d40*/  SHF.R.S32.HI R50, RZ, 0x1f, R53 ;  /* 0x0000001fff327819 */ /* 0x000fe40000011435 */
[C---:B------:R-:W-:Y:S01]  /*23d50*/  IADD3 R42, P3, R53.reuse, R52, RZ ;  /* 0x00000034352a7210 */ /* 0x040fe20007f7e0ff */
[----:B------:R-:W-:Y:S01]  /*23d60*/  IMAD.X R39, R54, 0x1, R10, P4 ;  /* 0x0000000136277824 */ /* 0x000fe200020e060a */
[----:B------:R-:W-:-:S03]  /*23d70*/  IADD3 R40, P4, R53, R51, RZ ;  /* 0x0000003335287210 */ /* 0x000fc60007f9e0ff */
[C---:B------:R-:W-:Y:S01]  /*23d80*/  IMAD.X R43, R50.reuse, 0x1, R10, P3 ;  /* 0x00000001322b7824 */ /* 0x040fe200018e060a */
[----:B------:R-:W-:Y:S01]  /*23d90*/  ISETP.GE.AND P3, PT, R5, UR46, PT ;  /* 0x0000002e05007c0c */ /* 0x000fe2000bf66270 */
[----:B------:R-:W-:-:S03]  /*23da0*/  IMAD.X R41, R50, 0x1, R48, P4 ;  /* 0x0000000132297824 */ /* 0x000fc600020e0630 */
[C---:B------:R-:W-:Y:S01]  /*23db0*/  ISETP.LT.AND P4, PT, R4.reuse, UR7, !P3 ;  /* 0x0000000704007c0c */ /* 0x040fe2000df81270 */
[----:B------:R0:W-:Y:S01]  /*23dc0*/  STL.64 [R1+0xd0], R36 ;  /* 0x0000d02401007387 */ /* 0x0001e20000100a00 */
[----:B------:R-:W-:Y:S01]  /*23dd0*/  ISETP.LT.AND P3, PT, R5, UR6, !P2 ;  /* 0x0000000605007c0c */ /* 0x000fe2000d761270 */
[----:B------:R-:W-:Y:S01]  /*23de0*/  VIADD R58, R4, 0x4e ;  /* 0x0000004e043a7836 */ /* 0x000fe20000000000 */
[----:B------:R-:W-:Y:S01]  /*23df0*/  ISETP.LT.AND P2, PT, R6, UR18, !P2 ;  /* 0x0000001206007c0c */ /* 0x000fe2000d741270 */
[C---:B------:R-:W-:Y:S01]  /*23e00*/  VIADD R57, R4.reuse, 0x4b ;  /* 0x0000004b04397836 */ /* 0x040fe20000000000 */
[----:B------:R-:W-:Y:S01]  /*23e10*/  ULDC UR7, c[0x0][0x228] ;  /* 0x00008a0000077ab9 */ /* 0x000fe20000000800 */
[-C--:B0-----:R-:W-:Y:S01]  /*23e20*/  IADD3 R36, P5, R49, R51.reuse, RZ ;  /* 0x0000003331247210 */ /* 0x081fe20007fbe0ff */
[----:B------:R0:W-:Y:S07]  /*23e30*/  STL.64 [R1+0xc8], R38 ;  /* 0x0000c82601007387 */ /* 0x0001ee0000100a00 */
[----:B------:R-:W-:Y:S01]  /*23e40*/  @P3 LOP3.LUT R3, R3, 0x800, RZ, 0xfc, !PT ;  /* 0x0000080003033812 */ /* 0x000fe200078efcff */
[----:B------:R-:W-:Y:S01]  /*23e50*/  VIADD R56, R4, 0x49 ;  /* 0x0000004904387836 */ /* 0x000fe20000000000 */
[----:B------:R-:W-:Y:S01]  /*23e60*/  ISETP.LT.AND P3, PT, R5, UR26, !P1 ;  /* 0x0000001a05007c0c */ /* 0x000fe2000cf61270 */
[----:B------:R-:W-:Y:S01]  /*23e70*/  IMAD.X R37, R54, 0x1, R48, P5 ;  /* 0x0000000136257824 */ /* 0x000fe200028e0630 */
[----:B------:R-:W-:Y:S01]  /*23e80*/  LOP3.LUT R3, R3, 0xffffefff, RZ, 0xc0, !PT ;  /* 0xffffefff03037812 */ /* 0x000fe200078ec0ff */
[----:B------:R-:W-:Y:S01]  /*23e90*/  VIADD R49, R53, UR60 ;  /* 0x0000003c35317c36 */ /* 0x000fe20008000000 */
[----:B------:R-:W-:Y:S01]  /*23ea0*/  @P4 LOP3.LUT R2, R2, 0x8000, RZ, 0xfc, !PT ;  /* 0x0000800002024812 */ /* 0x000fe200078efcff */
[----:B------:R-:W-:Y:S01]  /*23eb0*/  VIADD R61, R4, 0x53 ;  /* 0x00000053043d7836 */ /* 0x000fe20000000000 */
[----:B------:R-:W-:Y:S01]  /*23ec0*/  @P2 LOP3.LUT R3, R3, 0x1000, RZ, 0xfc, !PT ;  /* 0x0000100003032812 */ /* 0x000fe200078efcff */
[----:B------:R1:W-:Y:S01]  /*23ed0*/  STL.64 [R1+0xc0], R36 ;  /* 0x0000c02401007387 */ /* 0x0003e20000100a00 */
[----:B------:R-:W-:Y:S01]  /*23ee0*/  ISETP.LT.AND P2, PT, R6, UR22, !P1 ;  /* 0x0000001606007c0c */ /* 0x000fe2000cf41270 */
[C---:B------:R-:W-:Y:S01]  /*23ef0*/  VIADD R67, R4.reuse, 0x51 ;  /* 0x0000005104437836 */ /* 0x040fe20000000000 */
[----:B------:R-:W-:Y:S01]  /*23f00*/  LOP3.LUT R3, R3, 0xffffbfff, RZ, 0xc0, !PT ;  /* 0xffffbfff03037812 */ /* 0x000fe200078ec0ff */
[----:B------:R-:W-:Y:S01]  /*23f10*/  VIADD R167, R4, 0x4a ;  /* 0x0000004a04a77836 */ /* 0x000fe20000000000 */
[----:B------:R-:W-:Y:S01]  /*23f20*/  ISETP.LT.AND P1, PT, R6, UR30, !P0 ;  /* 0x0000001e06007c0c */ /* 0x000fe2000c721270 */
[C---:B------:R-:W-:Y:S01]  /*23f30*/  VIADD R169, R4.reuse, 0x48 ;  /* 0x0000004804a97836 */ /* 0x040fe20000000000 */
[----:B------:R-:W-:Y:S01]  /*23f40*/  @P3 LOP3.LUT R3, R3, 0x4000, RZ, 0xfc, !PT ;  /* 0x0000400003033812 */ /* 0x000fe200078efcff */
[C---:B------:R-:W-:Y:S01]  /*23f50*/  VIADD R171, R4.reuse, 0x44 ;  /* 0x0000004404ab7836 */ /* 0x040fe20000000000 */
[----:B------:R-:W-:Y:S01]  /*23f60*/  ISETP.LT.AND P0, PT, R5, UR28, !P0 ;  /* 0x0000001c05007c0c */ /* 0x000fe2000c701270 */
[C---:B------:R-:W-:Y:S01]  /*23f70*/  VIADD R69, R4.reuse, 0x3a ;  /* 0x0000003a04457836 */ /* 0x040fe20000000000 */
[----:B------:R-:W-:Y:S01]  /*23f80*/  LOP3.LUT R3, R3, 0xffffdfff, RZ, 0xc0, !PT ;  /* 0xffffdfff03037812 */ /* 0x000fe200078ec0ff */
[C---:B------:R-:W-:Y:S01]  /*23f90*/  VIADD R50, R4.reuse, 0x41 ;  /* 0x0000004104327836 */ /* 0x040fe20000000000 */
[C---:B0-----:R-:W-:Y:S01]  /*23fa0*/  IADD3 R38, P5, R49.reuse, R52, RZ ;  /* 0x0000003431267210 */ /* 0x041fe20007fbe0ff */
[C---:B------:R-:W-:Y:S01]  /*23fb0*/  VIADD R173, R4.reuse, 0x43 ;  /* 0x0000004304ad7836 */ /* 0x040fe20000000000 */
[----:B-1----:R-:W-:Y:S01]  /*23fc0*/  IADD3 R36, P6, R49, R51, RZ ;  /* 0x0000003331247210 */ /* 0x002fe20007fde0ff */
[----:B------:R-:W-:Y:S01]  /*23fd0*/  VIADD R175, R4, 0x42 ;  /* 0x0000004204af7836 */ /* 0x000fe20000000000 */
[----:B------:R-:W-:Y:S01]  /*23fe0*/  SHF.R.S32.HI R49, RZ, 0x1f, R49 ;  /* 0x0000001fff317819 */ /* 0x000fe20000011431 */
[----:B------:R-:W-:Y:S01]  /*23ff0*/  ULDC UR6, c[0x0][0x228] ;  /* 0x00008a0000067ab9 */ /* 0x000fe20000000800 */
[----:B------:R-:W-:Y:S01]  /*24000*/  @P2 LOP3.LUT R3, R3, 0x2000, RZ, 0xfc, !PT ;  /* 0x0000200003032812 */ /* 0x000fe200078efcff */
[----:B------:R-:W-:Y:S01]  /*24010*/  ULDC UR60, c[0x0][0x228] ;  /* 0x00008a00003c7ab9 */ /* 0x000fe20000000800 */
[----:B------:R-:W-:Y:S01]  /*24020*/  LOP3.LUT R2, R2, 0xffffefff, RZ, 0xc0, !PT ;  /* 0xffffefff02027812 */ /* 0x000fe200078ec0ff */
[----:B------:R-:W-:Y:S01]  /*24030*/  IMAD.X R39, R49, 0x1, R10, P5 ;  /* 0x0000000131277824 */ /* 0x000fe200028e060a */
[----:B------:R-:W-:Y:S01]  /*24040*/  LOP3.LUT R3, R3, 0xffff7fff, RZ, 0xc0, !PT ;  /* 0xffff7fff03037812 */ /* 0x000fe200078ec0ff */
[----:B------:R-:W-:Y:S01]  /*24050*/  VIADD R10, R4, 0x1 ;  /* 0x00000001040a7836 */ /* 0x000fe20000000000 */
[----:B------:R-:W-:Y:S01]  /*24060*/  PRMT R54, R13, 0x5410, R14 ;  /* 0x000054100d367816 */ /* 0x000fe2000000000e */
[----:B------:R-:W-:Y:S01]  /*24070*/  ULDC UR26, c[0x0][0x228] ;  /* 0x00008a00001a7ab9 */ /* 0x000fe20000000800 */
[----:B------:R-:W-:Y:S01]  /*24080*/  @P0 LOP3.LUT R3, R3, 0x8000, RZ, 0xfc, !PT ;  /* 0x0000800003030812 */ /* 0x000fe200078efcff */
[----:B------:R-:W-:Y:S01]  /*24090*/  ULDC UR18, c[0x0][0x228] ;  /* 0x00008a0000127ab9 */ /* 0x000fe20000000800 */
[----:B------:R-:W-:Y:S01]  /*240a0*/  ISETP.GE.AND P0, PT, R10, UR43, PT ;  /* 0x0000002b0a007c0c */ /* 0x000fe2000bf06270 */
[----:B------:R-:W-:Y:S01]  /*240b0*/  ULDC UR28, c[0x0][0x228] ;  /* 0x00008a00001c7ab9 */ /* 0x000fe20000000800 */
[----:B------:R-:W-:Y:S01]  /*240c0*/  @P1 LOP3.LUT R2, R2, 0x1000, RZ, 0xfc, !PT ;  /* 0x0000100002021812 */ /* 0x000fe200078efcff */
[----:B------:R-:W-:Y:S01]  /*240d0*/  ULDC UR30, c[0x0][0x228] ;  /* 0x00008a00001e7ab9 */ /* 0x000fe20000000800 */
[----:B------:R-:W-:Y:S01]  /*240e0*/  ISETP.LT.AND P1, PT, R5, UR34, !P0 ;  /* 0x0000002205007c0c */ /* 0x000fe2000c721270 */
[----:B------:R-:W-:Y:S01]  /*240f0*/  IMAD.X R37, R49, 0x1, R48, P6 ;  /* 0x0000000131257824 */ /* 0x000fe200030e0630 */
[----:B------:R-:W-:Y:S01]  /*24100*/  ISETP.LT.AND P0, PT, R6, UR32, !P0 ;  /* 0x0000002006007c0c */ /* 0x000fe2000c701270 */
[C---:B------:R-:W-:Y:S01]  /*24110*/  VIADD R49, R4.reuse, 0x40 ;  /* 0x0000004004317836 */ /* 0x040fe20000000000 */
[----:B------:R-:W-:Y:S01]  /*24120*/  LOP3.LUT R3, R3, 0xfffeffff, RZ, 0xc0, !PT ;  /* 0xfffeffff03037812 */ /* 0x000fe200078ec0ff */
[----:B------:R-:W-:Y:S01]  /*24130*/  VIADD R51, R4, 0x45 ;  /* 0x0000004504337836 */ /* 0x000fe20000000000 */
[----:B------:R-:W-:Y:S01]  /*24140*/  LOP3.LUT R2, R2, 0xffffbfff, RZ, 0xc0, !PT ;  /* 0xffffbfff02027812 */ /* 0x000fe200078ec0ff */
[C---:B------:R-:W-:Y:S01]  /*24150*/  VIADD R52, R4.reuse, 0x46 ;  /* 0x0000004604347836 */ /* 0x040fe20000000000 */
[----:B------:R-:W-:Y:S01]  /*24160*/  ISETP.GE.AND P2, PT, R163, UR57, PT ;  /* 0x00000039a3007c0c */ /* 0x000fe2000bf46270 */
[C---:B------:R-:W-:Y:S01]  /*24170*/  VIADD R13, R4.reuse, 0x38 ;  /* 0x00000038040d7836 */ /* 0x040fe20000000000 */
[----:B------:R-:W-:Y:S01]  /*24180*/  ULDC UR32, c[0x0][0x228] ;  /* 0x00008a0000207ab9 */ /* 0x000fe20000000800 */
[----:B------:R-:W-:Y:S01]  /*24190*/  ULDC UR34, c[0x0][0x228] ;  /* 0x00008a0000227ab9 */ /* 0x000fe20000000800 */
[----:B------:R-:W-:-:S02]  /*241a0*/  VIADD R70, R4, 0x8 ;  /* 0x0000000804467836 */ /* 0x000fc40000000000 */
[C---:B------:R-:W-:Y:S01]  /*241b0*/  VIADD R71, R4.reuse, 0x3b ;  /* 0x0000003b04477836 */ /* 0x040fe20000000000 */
[----:B------:R-:W-:Y:S01]  /*241c0*/  @P0 LOP3.LUT R3, R3, 0x10000, RZ, 0xfc, !PT ;  /* 0x0001000003030812 */ /* 0x000fe200078efcff */
[----:B------:R-:W-:Y:S01]  /*241d0*/  VIADD R72, R4, 0x6 ;  /* 0x0000000604487836 */ /* 0x000fe20000000000 */
[----:B------:R-:W-:Y:S01]  /*241e0*/  ISETP.GE.AND P0, PT, R49, UR8, PT ;  /* 0x0000000831007c0c */ /* 0x000fe2000bf06270 */
[----:B------:R-:W-:Y:S01]  /*241f0*/  ULDC.64 UR8, c[0x0][0x228] ;  /* 0x00008a0000087ab9 */ /* 0x000fe20000000a00 */
[----:B------:R-:W-:Y:S01]  /*24200*/  @P1 LOP3.LUT R2, R2, 0x4000, RZ, 0xfc, !PT ;  /* 0x0000400002021812 */ /* 0x000fe200078efcff */
[----:B------:R-:W-:Y:S01]  /*24210*/  VIADD R73, R4, 0x7 ;  /* 0x0000000704497836 */ /* 0x000fe20000000000 */
[----:B------:R-:W-:Y:S01]  /*24220*/  ISETP.LT.AND P1, PT, R6, UR38, !P0 ;  /* 0x0000002606007c0c */ /* 0x000fe2000c721270 */
[----:B------:R-:W-:Y:S01]  /*24230*/  VIADD R68, R4, 0x39 ;  /* 0x0000003904447836 */ /* 0x000fe20000000000 */
[----:B------:R-:W-:Y:S02]  /*24240*/  ISETP.LT.AND P0, PT, R5, UR36, !P0 ;  /* 0x0000002405007c0c */ /* 0x000fe4000c701270 */
[----:B------:R-:W-:Y:S01]  /*24250*/  LOP3.LUT R18, R18, 0x7fffffff, RZ, 0xc0, !PT ;  /* 0x7fffffff12127812 */ /* 0x000fe200078ec0ff */
[----:B------:R-:W-:Y:S01]  /*24260*/  STL.64 [R1+0xb8], R42 ;  /* 0x0000b82a01007387 */ /* 0x000fe20000100a00 */
[----:B------:R-:W-:Y:S01]  /*24270*/  LOP3.LUT R2, R2, 0xffffdfff, RZ, 0xc0, !PT ;  /* 0xffffdfff02027812 */ /* 0x000fe200078ec0ff */
[C---:B------:R-:W-:Y:S01]  /*24280*/  VIADD R44, R4.reuse, 0x33 ;  /* 0x00000033042c7836 */ /* 0x040fe20000000000 */
[----:B------:R-:W-:Y:S01]  /*24290*/  LOP3.LUT R3, R3, 0x7fffffff, RZ, 0xc0, !PT ;  /* 0x7fffffff03037812 */ /* 0x000fe200078ec0ff */
[----:B------:R-:W-:Y:S01]  /*242a0*/  IMAD.MOV.U32 R49, RZ, RZ, R69 ;  /* 0x000000ffff317224 */ /* 0x000fe200078e0045 */
[----:B------:R-:W-:Y:S01]  /*242b0*/  ULDC UR36, c[0x0][0x228] ;  /* 0x00008a0000247ab9 */ /* 0x000fe20000000800 */
[----:B------:R-:W-:Y:S01]  /*242c0*/  ULDC UR38, c[0x0][0x228] ;  /* 0x00008a0000267ab9 */ /* 0x000fe20000000800 */
[----:B------:R-:W-:Y:S01]  /*242d0*/  PRMT R48, R11, 0x5410, R12 ;  /* 0x000054100b307816 */ /* 0x000fe2000000000c */
[----:B------:R-:W-:Y:S01]  /*242e0*/  VIADD R45, R4, 0xe ;  /* 0x0000000e042d7836 */ /* 0x000fe20000000000 */
[----:B------:R-:W-:Y:S01]  /*242f0*/  @P1 LOP3.LUT R2, R2, 0x2000, RZ, 0xfc, !PT ;  /* 0x0000200002021812 */ /* 0x000fe200078efcff */
[C---:B------:R-:W-:Y:S01]  /*24300*/  VIADD R46, R4.reuse, 0x32 ;  /* 0x00000032042e7836 */ /* 0x040fe20000000000 */
[----:B------:R-:W-:Y:S01]  /*24310*/  ULDC UR22, c[0x0][0x22c] ;  /* 0x00008b0000167ab9 */ /* 0x000fe20000000800 */
[----:B------:R-:W-:Y:S01]  /*24320*/  VIADD R47, R4, 0xf ;  /* 0x0000000f042f7836 */ /* 0x000fe20000000000 */
[----:B------:R-:W-:Y:S01]  /*24330*/  LOP3.LUT R2, R2, 0xfffffbff, RZ, 0xc0, !PT ;  /* 0xfffffbff02027812 */ /* 0x000fe200078ec0ff */
[----:B------:R-:W-:-:S02]  /*24340*/  VIADD R19, R4, 0x31 ;  /* 0x0000003104137836 */ /* 0x000fc40000000000 */
[----:B------:R-:W-:Y:S01]  /*24350*/  VIADD R202, R4, 0x10 ;  /* 0x0000001004ca7836 */ /* 0x000fe20000000000 */
[----:B------:R-:W-:Y:S01]  /*24360*/  @P0 LOP3.LUT R2, R2, 0x400, RZ, 0xfc, !PT ;  /* 0x0000040002020812 */ /* 0x000fe200078efcff */
[C---:B------:R-:W-:Y:S01]  /*24370*/  VIADD R203, R4.reuse, 0x30 ;  /* 0x0000003004cb7836 */ /* 0x040fe20000000000 */
[----:B------:R-:W-:Y:S01]  /*24380*/  ISETP.GE.AND P0, PT, R55, UR17, PT ;  /* 0x0000001137007c0c */ /* 0x000fe2000bf06270 */
[C---:B------:R-:W-:Y:S02]  /*24390*/  VIADD R204, R4.reuse, 0x11 ;  /* 0x0000001104cc7836 */ /* 0x040fe40000000000 */
[----:B------:R-:W-:Y:S01]  /*243a0*/  VIADD R205, R4, 0x2f ;  /* 0x0000002f04cd7836 */ /* 0x000fe20000000000 */
[----:B------:R-:W-:Y:S01]  /*243b0*/  ISETP.LT.AND P1, PT, R5, UR42, !P0 ;  /* 0x0000002a05007c0c */ /* 0x000fe2000c721270 */
[----:B------:R-:W-:Y:S01]  /*243c0*/  ULDC.64 UR42, c[0x0][0x228] ;  /* 0x00008a00002a7ab9 */ /* 0x000fe20000000a00 */
[----:B------:R-:W-:Y:S01]  /*243d0*/  ISETP.LT.AND P0, PT, R6, UR14, !P0 ;  /* 0x0000000e06007c0c */ /* 0x000fe2000c701270 */
[----:B------:R-:W-:Y:S01]  /*243e0*/  VIADD R206, R4, 0x12 ;  /* 0x0000001204ce7836 */ /* 0x000fe20000000000 */
[----:B------:R-:W-:Y:S01]  /*243f0*/  LOP3.LUT R2, R2, 0xfffff7ff, RZ, 0xc0, !PT ;  /* 0xfffff7ff02027812 */ /* 0x000fe200078ec0ff */
[----:B------:R-:W-:-:S02]  /*24400*/  VIADD R207, R4, 0x2e ;  /* 0x0000002e04cf7836 */ /* 0x000fc40000000000 */
[C---:B------:R-:W-:Y:S02]  /*24410*/  VIADD R208, R4.reuse, 0x13 ;  /* 0x0000001304d07836 */ /* 0x040fe40000000000 */
[C---:B------:R-:W-:Y:S02]  /*24420*/  VIADD R209, R4.reuse, 0x2d ;  /* 0x0000002d04d17836 */ /* 0x040fe40000000000 */
[C---:B------:R-:W-:Y:S02]  /*24430*/  VIADD R210, R4.reuse, 0x14 ;  /* 0x0000001404d27836 */ /* 0x040fe40000000000 */
[----:B------:R-:W-:Y:S01]  /*24440*/  VIADD R211, R4, 0x2c ;  /* 0x0000002c04d37836 */ /* 0x000fe20000000000 */
[----:B------:R-:W-:Y:S01]  /*24450*/  @P1 LOP3.LUT R2, R2, 0x800, RZ, 0xfc, !PT ;  /* 0x0000080002021812 */ /* 0x000fe200078efcff */
[C---:B------:R-:W-:Y:S02]  /*24460*/  VIADD R212, R4.reuse, 0x15 ;  /* 0x0000001504d47836 */ /* 0x040fe40000000000 */
[----:B------:R-:W-:Y:S01]  /*24470*/  VIADD R213, R4, 0x2b ;  /* 0x0000002b04d57836 */ /* 0x000fe20000000000 */
[----:B------:R-:W-:Y:S01]  /*24480*/  LOP3.LUT R2, R2, 0xfffffeff, RZ, 0xc0, !PT ;  /* 0xfffffeff02027812 */ /* 0x000fe200078ec0ff */
[----:B------:R-:W-:-:S02]  /*24490*/  VIADD R214, R4, 0x16 ;  /* 0x0000001604d67836 */ /* 0x000fc40000000000 */
[----:B------:R-:W-:Y:S01]  /*244a0*/  VIADD R215, R4, 0x2a ;  /* 0x0000002a04d77836 */ /* 0x000fe20000000000 */
[----:B------:R-:W-:Y:S01]  /*244b0*/  @P0 LOP3.LUT R2, R2, 0x100, RZ, 0xfc, !PT ;  /* 0x0000010002020812 */ /* 0x000fe200078efcff */
[----:B------:R-:W-:Y:S01]  /*244c0*/  VIADD R216, R4, 0x17 ;  /* 0x0000001704d87836 */ /* 0x000fe20000000000 */
        /* <DEDUP_REMOVED lines=20> */
[C---:B------:R-:W-:Y:S01]  /*24610*/  VIADD R228, R4.reuse, 0x23 ;  /* 0x0000002304e47836 */ /* 0x040fe20000000000 */
[----:B------:R-:W-:Y:S01]  /*24620*/  ISETP.GE.AND P0, PT, R65, UR47, PT ;  /* 0x0000002f41007c0c */ /* 0x000fe2000bf06270 */
[----:B------:R-:W-:Y:S01]  /*24630*/  ULDC.64 UR46, c[0x0][0x228] ;  /* 0x00008a00002e7ab9 */ /* 0x000fe20000000a00 */
[C---:B------:R-:W-:Y:S02]  /*24640*/  VIADD R229, R4.reuse, 0x1e ;  /* 0x0000001e04e57836 */ /* 0x040fe40000000000 */
[----:B------:R-:W-:Y:S01]  /*24650*/  VIADD R230, R4, 0x22 ;  /* 0x0000002204e67836 */ /* 0x000fe20000000000 */
[----:B------:R-:W-:Y:S01]  /*24660*/  ISETP.LT.AND P1, PT, R6, UR12, !P0 ;  /* 0x0000000c06007c0c */ /* 0x000fe2000c721270 */
[C---:B------:R-:W-:Y:S01]  /*24670*/  VIADD R231, R4.reuse, 0x1f ;  /* 0x0000001f04e77836 */ /* 0x040fe20000000000 */
[----:B------:R-:W-:Y:S01]  /*24680*/  ISETP.LT.AND P0, PT, R5, UR8, !P0 ;  /* 0x0000000805007c0c */ /* 0x000fe2000c701270 */
[----:B------:R-:W-:Y:S01]  /*24690*/  VIADD R232, R4, 0x20 ;  /* 0x0000002004e87836 */ /* 0x000fe20000000000 */
[----:B------:R-:W-:Y:S01]  /*246a0*/  LOP3.LUT R2, R2, 0xffffffbf, RZ, 0xc0, !PT ;  /* 0xffffffbf02027812 */ /* 0x000fe200078ec0ff */
[C---:B------:R-:W-:Y:S01]  /*246b0*/  VIADD R233, R4.reuse, 0x59 ;  /* 0x0000005904e97836 */ /* 0x040fe20000000000 */
[----:B------:R-:W-:Y:S01]  /*246c0*/  PRMT R53, R15, 0x5410, R16 ;  /* 0x000054100f357816 */ /* 0x000fe20000000010 */
[----:B------:R-:W-:Y:S01]  /*246d0*/  VIADD R234, R4, 0x5a ;  /* 0x0000005a04ea7836 */ /* 0x000fe20000000000 */
[----:B------:R-:W-:-:S05]  /*246e0*/  ULDC UR57, c[0x0][0x22c] ;  /* 0x00008b0000397ab9 */ /* 0x000fca0000000800 */
[----:B------:R-:W-:-:S04]  /*246f0*/  @P1 LOP3.LUT R2, R2, 0x40, RZ, 0xfc, !PT ;  /* 0x0000004002021812 */ /* 0x000fc800078efcff */
[----:B------:R-:W-:-:S04]  /*24700*/  LOP3.LUT R2, R2, 0xffffffdf, RZ, 0xc0, !PT ;  /* 0xffffffdf02027812 */ /* 0x000fc800078ec0ff */
[----:B------:R-:W-:Y:S02]  /*24710*/  @P0 LOP3.LUT R2, R2, 0x20, RZ, 0xfc, !PT ;  /* 0x0000002002020812 */ /* 0x000fe400078efcff */
[----:B------:R-:W-:Y:S01]  /*24720*/  ISETP.GE.AND P0, PT, R64, UR45, PT ;  /* 0x0000002d40007c0c */ /* 0x000fe2000bf06270 */
[----:B------:R-:W-:-:S03]  /*24730*/  ULDC.64 UR44, c[0x0][0x228] ;  /* 0x00008a00002c7ab9 */ /* 0x000fc60000000a00 */
[----:B------:R-:W-:Y:S01]  /*24740*/  ISETP.LT.AND P1, PT, R6, UR52, !P0 ;  /* 0x0000003406007c0c */ /* 0x000fe2000c721270 */
[----:B------:R-:W-:Y:S01]  /*24750*/  IMAD.MOV.U32 R65, RZ, RZ, R70 ;  /* 0x000000ffff417224 */ /* 0x000fe200078e0046 */
[----:B------:R-:W-:Y:S01]  /*24760*/  ISETP.LT.AND P0, PT, R5, UR42, !P0 ;  /* 0x0000002a05007c0c */ /* 0x000fe2000c701270 */
[----:B------:R-:W-:Y:S01]  /*24770*/  IMAD.MOV.U32 R55, RZ, RZ, R71 ;  /* 0x000000ffff377224 */ /* 0x000fe200078e0047 */
[----:B------:R-:W-:Y:S01]  /*24780*/  LOP3.LUT R2, R2, 0xffffffef, RZ, 0xc0, !PT ;  /* 0xffffffef02027812 */ /* 0x000fe200078ec0ff */
[----:B------:R-:W-:Y:S01]  /*24790*/  IMAD.MOV.U32 R10, RZ, RZ, R68 ;  /* 0x000000ffff0a7224 */ /* 0x000fe200078e0044 */
[----:B------:R-:W-:Y:S01]  /*247a0*/  STL.64 [R1+0xb0], R40 ;  /* 0x0000b02801007387 */ /* 0x000fe20000100a00 */
[----:B------:R-:W-:Y:S01]  /*247b0*/  VIADD R12, R4, 0x9 ;  /* 0x00000009040c7836 */ /* 0x000fe20000000000 */
[----:B------:R-:W-:-:S05]  /*247c0*/  ULDC UR52, c[0x0][0x22c] ;  /* 0x00008b0000347ab9 */ /* 0x000fca0000000800 */
[----:B------:R-:W-:-:S04]  /*247d0*/  @P1 LOP3.LUT R2, R2, 0x10, RZ, 0xfc, !PT ;  /* 0x0000001002021812 */ /* 0x000fc800078efcff */
[----:B------:R-:W-:-:S04]  /*247e0*/  LOP3.LUT R2, R2, 0xfffffff7, RZ, 0xc0, !PT ;  /* 0xfffffff702027812 */ /* 0x000fc800078ec0ff */
[----:B------:R-:W-:Y:S02]  /*247f0*/  @P0 LOP3.LUT R2, R2, 0x8, RZ, 0xfc, !PT ;  /* 0x0000000802020812 */ /* 0x000fe400078efcff */
[----:B------:R-:W-:Y:S01]  /*24800*/  ISETP.GE.AND P0, PT, R63, UR13, PT ;  /* 0x0000000d3f007c0c */ /* 0x000fe2000bf06270 */
[----:B------:R-:W-:-:S03]  /*24810*/  ULDC.64 UR12, c[0x0][0x228] ;  /* 0x00008a00000c7ab9 */ /* 0x000fc60000000a00 */
[----:B------:R-:W-:Y:S02]  /*24820*/  ISETP.LT.AND P1, PT, R6, UR54, !P0 ;  /* 0x0000003606007c0c */ /* 0x000fe4000c721270 */
[----:B------:R-:W-:Y:S01]  /*24830*/  LOP3.LUT R2, R2, 0xfffffffb, RZ, 0xc0, !PT ;  /* 0xfffffffb02027812 */ /* 0x000fe200078ec0ff */
[----:B------:R-:W-:Y:S01]  /*24840*/  IMAD.MOV.U32 R63, RZ, RZ, R13 ;  /* 0x000000ffff3f7224 */ /* 0x000fe200078e000d */
[----:B------:R-:W-:Y:S01]  /*24850*/  ISETP.LT.AND P0, PT, R5, UR10, !P0 ;  /* 0x0000000a05007c0c */ /* 0x000fe2000c701270 */
[----:B------:R-:W-:Y:S01]  /*24860*/  IMAD.MOV.U32 R163, RZ, RZ, R65 ;  /* 0x000000ffffa37224 */ /* 0x000fe200078e0041 */
[----:B------:R0:W-:Y:S01]  /*24870*/  STL.64 [R1+0xa8], R38 ;  /* 0x0000a82601007387 */ /* 0x0001e20000100a00 */
[----:B------:R-:W-:Y:S01]  /*24880*/  IMAD.MOV.U32 R64, RZ, RZ, R12 ;  /* 0x000000ffff407224 */ /* 0x000fe200078e000c */
        /* <DEDUP_REMOVED lines=12> */
[----:B0-----:R-:W-:Y:S01]  /*24950*/  VIADD R38, R4, 0x36 ;  /* 0x0000003604267836 */ /* 0x001fe20000000000 */
[----:B------:R-:W-:-:S05]  /*24960*/  ULDC UR56, c[0x0][0x22c] ;  /* 0x00008b0000387ab9 */ /* 0x000fca0000000800 */
[----:B------:R-:W-:-:S04]  /*24970*/  @P1 LOP3.LUT R2, R2, 0x1, RZ, 0xfc, !PT ;  /* 0x0000000102021812 */ /* 0x000fc800078efcff */
[----:B------:R-:W-:Y:S02]  /*24980*/  @P0 LOP3.LUT R3, R3, 0x80000000, RZ, 0xfc, !PT ;  /* 0x8000000003030812 */ /* 0x000fe400078efcff */
[----:B------:R-:W-:Y:S01]  /*24990*/  ISETP.GE.AND P0, PT, R60, UR43, PT ;  /* 0x0000002b3c007c0c */ /* 0x000fe2000bf06270 */
[----:B------:R-:W-:-:S03]  /*249a0*/  ULDC.64 UR42, c[0x0][0x228] ;  /* 0x00008a00002a7ab9 */ /* 0x000fc60000000a00 */
[----:B------:R-:W-:Y:S02]  /*249b0*/  ISETP.LT.AND P1, PT, R6, UR58, !P0 ;  /* 0x0000003a06007c0c */ /* 0x000fe4000c721270 */
[----:B------:R-:W-:Y:S01]  /*249c0*/  LOP3.LUT R3, R3, 0xbfffffff, RZ, 0xc0, !PT ;  /* 0xbfffffff03037812 */ /* 0x000fe200078ec0ff */
[----:B------:R-:W-:Y:S01]  /*249d0*/  IMAD.MOV.U32 R60, RZ, RZ, R72 ;  /* 0x000000ffff3c7224 */ /* 0x000fe200078e0048 */
[----:B------:R-:W-:Y:S01]  /*249e0*/  ISETP.LT.AND P0, PT, R5, UR12, !P0 ;  /* 0x0000000c05007c0c */ /* 0x000fe2000c701270 */
[----:B-1----:R-:W-:Y:S01]  /*249f0*/  VIADD R36, R4, 0x37 ;  /* 0x0000003704247836 */ /* 0x002fe20000000000 */
[----:B------:R-:W-:-:S07]  /*24a00*/  ULDC UR58, c[0x0][0x22c] ;  /* 0x00008b00003a7ab9 */ /* 0x000fce0000000800 */
[----:B------:R-:W-:-:S04]  /*24a10*/  @P1 LOP3.LUT R3, R3, 0x40000000, RZ, 0xfc, !PT ;  /* 0x4000000003031812 */ /* 0x000fc800078efcff */
[----:B------:R-:W-:-:S04]  /*24a20*/  LOP3.LUT R3, R3, 0xdfffffff, RZ, 0xc0, !PT ;  /* 0xdfffffff03037812 */ /* 0x000fc800078ec0ff */
[----:B------:R-:W-:Y:S02]  /*24a30*/  @P0 LOP3.LUT R3, R3, 0x20000000, RZ, 0xfc, !PT ;  /* 0x2000000003030812 */ /* 0x000fe400078efcff */
[----:B------:R-:W-:Y:S01]  /*24a40*/  ISETP.GE.AND P0, PT, R59, UR11, PT ;  /* 0x0000000b3b007c0c */ /* 0x000fe2000bf06270 */
[----:B------:R-:W-:-:S03]  /*24a50*/  ULDC.64 UR10, c[0x0][0x228] ;  /* 0x00008a00000a7ab9 */ /* 0x000fc60000000a00 */
[----:B------:R-:W-:Y:S02]  /*24a60*/  ISETP.LT.AND P1, PT, R6, UR50, !P0 ;  /* 0x0000003206007c0c */ /* 0x000fe4000c721270 */
[----:B------:R-:W-:Y:S02]  /*24a70*/  ISETP.LT.AND P0, PT, R5, UR8, !P0 ;  /* 0x0000000805007c0c */ /* 0x000fe4000c701270 */
[----:B------:R-:W-:-:S09]  /*24a80*/  LOP3.LUT R3, R3, 0xefffffff, RZ, 0xc0, !PT ;  /* 0xefffffff03037812 */ /* 0x000fd200078ec0ff */
[----:B------:R-:W-:-:S04]  /*24a90*/  @P1 LOP3.LUT R3, R3, 0x10000000, RZ, 0xfc, !PT ;  /* 0x1000000003031812 */ /* 0x000fc800078efcff */
[----:B------:R-:W-:-:S04]  /*24aa0*/  LOP3.LUT R3, R3, 0xf7ffffff, RZ, 0xc0, !PT ;  /* 0xf7ffffff03037812 */ /* 0x000fc800078ec0ff */
[----:B------:R-:W-:Y:S02]  /*24ab0*/  @P0 LOP3.LUT R3, R3, 0x8000000, RZ, 0xfc, !PT ;  /* 0x0800000003030812 */ /* 0x000fe400078efcff */
[----:B------:R-:W-:Y:S01]  /*24ac0*/  ISETP.GE.AND P0, PT, R58, UR45, PT ;  /* 0x0000002d3a007c0c */ /* 0x000fe2000bf06270 */
[----:B------:R-:W-:-:S03]  /*24ad0*/  ULDC.64 UR44, c[0x0][0x228] ;  /* 0x00008a00002c7ab9 */ /* 0x000fc60000000a00 */
[----:B------:R-:W-:Y:S01]  /*24ae0*/  ISETP.LT.AND P1, PT, R5, UR16, !P0 ;  /* 0x0000001005007c0c */ /* 0x000fe2000c721270 */
[----:B------:R-:W-:Y:S01]  /*24af0*/  ULDC.64 UR16, c[0x0][0x228] ;  /* 0x00008a0000107ab9 */ /* 0x000fe20000000a00 */
[----:B------:R-:W-:Y:S02]  /*24b00*/  ISETP.LT.AND P0, PT, R6, UR42, !P0 ;  /* 0x0000002a06007c0c */ /* 0x000fe4000c701270 */
[----:B------:R-:W-:-:S09]  /*24b10*/  LOP3.LUT R3, R3, 0xfbffffff, RZ, 0xc0, !PT ;  /* 0xfbffffff03037812 */ /* 0x000fd200078ec0ff */
        /* <DEDUP_REMOVED lines=28> */
[C---:B------:R-:W-:Y:S01]  /*24ce0*/  VIADD R37, R4.reuse, 0xa ;  /* 0x0000000a04257836 */ /* 0x040fe20000000000 */
[----:B------:R-:W-:Y:S01]  /*24cf0*/  LOP3.LUT R3, R3, 0xfff7ffff, RZ, 0xc0, !PT ;  /* 0xfff7ffff03037812 */ /* 0x000fe200078ec0ff */
[----:B------:R-:W-:Y:S01]  /*24d00*/  VIADD R39, R4, 0xb ;  /* 0x0000000b04277836 */ /* 0x000fe20000000000 */
[----:B------:R-:W-:Y:S01]  /*24d10*/  ISETP.LT.AND P1, PT, R6, UR40, !P0 ;  /* 0x0000002806007c0c */ /* 0x000fe2000c721270 */
[----:B------:R-:W-:Y:S01]  /*24d20*/  ULDC.64 UR40, c[0x0][0x228] ;  /* 0x00008a0000287ab9 */ /* 0x000fe20000000a00 */
[----:B------:R-:W-:Y:S01]  /*24d30*/  VIADD R40, R4, 0x35 ;  /* 0x0000003504287836 */ /* 0x000fe20000000000 */
[----:B------:R-:W-:-:S10]  /*24d40*/  ULDC UR13, c[0x0][0x22c] ;  /* 0x00008b00000d7ab9 */ /* 0x000fd40000000800 */
[----:B------:R-:W-:Y:S02]  /*24d50*/  @P1 LOP3.LUT R3, R3, 0x80000, RZ, 0xfc, !PT ;  /* 0x0008000003031812 */ /* 0x000fe400078efcff */
[----:B------:R-:W-:Y:S02]  /*24d60*/  ISETP.GE.AND P1, PT, R61, UR53, PT ;  /* 0x000000353d007c0c */ /* 0x000fe4000bf26270 */
[----:B------:R-:W-:Y:S01]  /*24d70*/  ISETP.LT.AND P0, PT, R5, UR10, !P0 ;  /* 0x0000000a05007c0c */ /* 0x000fe2000c701270 */
[----:B------:R-:W-:Y:S01]  /*24d80*/  ULDC UR10, c[0x0][0x22c] ;  /* 0x00008b00000a7ab9 */ /* 0x000fe20000000800 */
[----:B------:R-:W-:Y:S01]  /*24d90*/  LOP3.LUT R3, R3, 0xfffdffff, RZ, 0xc0, !PT ;  /* 0xfffdffff03037812 */ /* 0x000fe200078ec0ff */
[----:B------:R-:W-:Y:S01]  /*24da0*/  IMAD.MOV.U32 R61, RZ, RZ, R10 ;  /* 0x000000ffff3d7224 */ /* 0x000fe200078e000a */
[----:B------:R-:W-:-:S07]  /*24db0*/  ULDC UR53, c[0x0][0x22c] ;  /* 0x00008b0000357ab9 */ /* 0x000fce0000000800 */
[----:B------:R-:W-:Y:S02]  /*24dc0*/  @P1 LOP3.LUT R0, R0, 0x100, RZ, 0xfc, !PT ;  /* 0x0000010000001812 */ /* 0x000fe400078efcff */
[----:B------:R-:W-:Y:S02]  /*24dd0*/  ISETP.GE.AND P1, PT, R67, UR55, PT ;  /* 0x0000003743007c0c */ /* 0x000fe4000bf26270 */
[----:B------:R-:W-:Y:S02]  /*24de0*/  LOP3.LUT R0, R0, 0xffffff7f, RZ, 0xc0, !PT ;  /* 0xffffff7f00007812 */ /* 0x000fe400078ec0ff */
[----:B------:R-:W-:Y:S01]  /*24df0*/  @P0 LOP3.LUT R3, R3, 0x20000, RZ, 0xfc, !PT ;  /* 0x0002000003030812 */ /* 0x000fe200078efcff */
[----:B------:R-:W-:Y:S01]  /*24e00*/  IMAD.MOV.U32 R67, RZ, RZ, R49 ;  /* 0x000000ffff437224 */ /* 0x000fe200078e0031 */
[----:B------:R-:W-:-:S07]  /*24e10*/  ULDC UR55, c[0x0][0x22c] ;  /* 0x00008b0000377ab9 */ /* 0x000fce0000000800 */
[----:B------:R-:W-:Y:S02]  /*24e20*/  @P1 LOP3.LUT R0, R0, 0x80, RZ, 0xfc, !PT ;  /* 0x0000008000001812 */ /* 0x000fe400078efcff */
[----:B------:R-:W-:Y:S02]  /*24e30*/  ISETP.GE.AND P1, PT, R165, UR59, PT ;  /* 0x0000003ba5007c0c */ /* 0x000fe4000bf26270 */
[----:B------:R-:W-:Y:S01]  /*24e40*/  LOP3.LUT R0, R0, 0xffffffbf, RZ, 0xc0, !PT ;  /* 0xffffffbf00007812 */ /* 0x000fe200078ec0ff */
[C---:B------:R-:W-:Y:S01]  /*24e50*/  VIADD R165, R4.reuse, 0x4 ;  /* 0x0000000404a57836 */ /* 0x040fe20000000000 */
[----:B------:R-:W-:Y:S01]  /*24e60*/  LOP3.LUT R3, R3, 0xfffffdff, RZ, 0xc0, !PT ;  /* 0xfffffdff03037812 */ /* 0x000fe200078ec0ff */
[----:B------:R-:W-:Y:S01]  /*24e70*/  VIADD R41, R4, 0xc ;  /* 0x0000000c04297836 */ /* 0x000fe20000000000 */
[----:B------:R-:W-:Y:S01]  /*24e80*/  @P2 LOP3.LUT R0, R0, 0x40, RZ, 0xfc, !PT ;  /* 0x0000004000002812 */ /* 0x000fe200078efcff */
[----:B------:R-:W-:Y:S01]  /*24e90*/  VIADD R42, R4, 0x34 ;  /* 0x00000034042a7836 */ /* 0x000fe20000000000 */
[----:B------:R-:W-:Y:S01]  /*24ea0*/  ISETP.GE.AND P2, PT, R167, UR51, PT ;  /* 0x00000033a7007c0c */ /* 0x000fe2000bf46270 */
[----:B------:R-:W-:Y:S01]  /*24eb0*/  ULDC.64 UR50, c[0x0][0x228] ;  /* 0x00008a0000327ab9 */ /* 0x000fe20000000a00 */
[----:B------:R-:W-:Y:S01]  /*24ec0*/  LOP3.LUT R0, R0, 0xffffffef, RZ, 0xc0, !PT ;  /* 0xffffffef00007812 */ /* 0x000fe200078ec0ff */
[----:B------:R-:W-:Y:S01]  /*24ed0*/  VIADD R43, R4, 0xd ;  /* 0x0000000d042b7836 */ /* 0x000fe20000000000 */
[----:B------:R-:W-:Y:S01]  /*24ee0*/  ISETP.GE.AND P0, PT, R50, UR5, PT ;  /* 0x0000000532007c0c */ /* 0x000fe2000bf06270 */
[----:B------:R-:W-:Y:S01]  /*24ef0*/  ULDC UR5, c[0x0][0x22c] ;  /* 0x00008b0000057ab9 */ /* 0x000fe20000000800 */
[----:B------:R-:W-:Y:S01]  /*24f00*/  @P1 LOP3.LUT R0, R0, 0x10, RZ, 0xfc, !PT ;  /* 0x0000001000001812 */ /* 0x000fe200078efcff */
[----:B------:R-:W-:Y:S01]  /*24f10*/  ULDC UR59, c[0x0][0x22c] ;  /* 0x00008b00003b7ab9 */ /* 0x000fe20000000800 */
[----:B------:R-:W-:Y:S01]  /*24f20*/  ISETP.GE.AND P1, PT, R169, UR43, PT ;  /* 0x0000002ba9007c0c */ /* 0x000fe2000bf26270 */
[----:B------:R-:W-:Y:S01]  /*24f30*/  ULDC.64 UR42, c[0x0][0x228] ;  /* 0x00008a00002a7ab9 */ /* 0x000fe20000000a00 */
[----:B------:R-:W-:-:S04]  /*24f40*/  LOP3.LUT R0, R0, 0xfffffff7, RZ, 0xc0, !PT ;  /* 0xfffffff700007812 */ /* 0x000fc800078ec0ff */
[----:B------:R-:W-:Y:S02]  /*24f50*/  @P2 LOP3.LUT R0, R0, 0x8, RZ, 0xfc, !PT ;  /* 0x0000000800002812 */ /* 0x000fe400078efcff */
[----:B------:R-:W-:Y:S02]  /*24f60*/  ISETP.GE.AND P2, PT, R171, UR45, PT ;  /* 0x0000002dab007c0c */ /* 0x000fe4000bf46270 */
[----:B------:R-:W-:Y:S01]  /*24f70*/  LOP3.LUT R0, R0, 0xfffffffb, RZ, 0xc0, !PT ;  /* 0xfffffffb00007812 */ /* 0x000fe200078ec0ff */
[----:B------:R-:W-:Y:S01]  /*24f80*/  IMAD.MOV.U32 R171, RZ, RZ, R67 ;  /* 0x000000ffffab7224 */ /* 0x000fe200078e0043 */
[----:B------:R-:W-:Y:S01]  /*24f90*/  ISETP.GE.AND P3, PT, R165, UR9, PT ;  /* 0x00000009a5007c0c */ /* 0x000fe2000bf66270 */
[----:B------:R-:W-:Y:S01]  /*24fa0*/  ULDC.64 UR44, c[0x0][0x228] ;  /* 0x00008a00002c7ab9 */ /* 0x000fe20000000a00 */
[----:B------:R-:W-:Y:S01]  /*24fb0*/  @P1 LOP3.LUT R0, R0, 0x4, RZ, 0xfc, !PT ;  /* 0x0000000400001812 */ /* 0x000fe200078efcff */
[----:B------:R-:W-:Y:S01]  /*24fc0*/  IMAD.MOV.U32 R67, RZ, RZ, R63 ;  /* 0x000000ffff437224 */ /* 0x000fe200078e003f */
[----:B------:R-:W-:-:S02]  /*24fd0*/  ULDC.64 UR8, c[0x0][0x228] ;  /* 0x00008a0000087ab9 */ /* 0x000fc40000000a00 */
[----:B------:R-:W-:-:S04]  /*24fe0*/  LOP3.LUT R0, R0, 0xfffffffd, RZ, 0xc0, !PT ;  /* 0xfffffffd00007812 */ /* 0x000fc800078ec0ff */
[----:B------:R-:W-:Y:S02]  /*24ff0*/  @P2 LOP3.LUT R0, R0, 0x2, RZ, 0xfc, !PT ;  /* 0x0000000200002812 */ /* 0x000fe400078efcff */
[----:B------:R-:W-:Y:S01]  /*25000*/  ISETP.GE.AND P2, PT, R252, UR47, PT ;  /* 0x0000002ffc007c0c */ /* 0x000fe2000bf46270 */
[----:B------:R-:W-:Y:S01]  /*25010*/  VIADD R63, R4, 0x3 ;  /* 0x00000003043f7836 */ /* 0x000fe20000000000 */
[----:B------:R-:W-:Y:S01]  /*25020*/  ISETP.GE.AND P1, PT, R173, UR49, PT ;  /* 0x00000031ad007c0c */ /* 0x000fe2000bf26270 */
[----:B------:R-:W-:Y:S01]  /*25030*/  ULDC.64 UR46, c[0x0][0x228] ;  /* 0x00008a00002e7ab9 */ /* 0x000fe20000000a00 */
[----:B------:R-:W-:Y:S01]  /*25040*/  LOP3.LUT R0, R0, 0xfffffffe, RZ, 0xc0, !PT ;  /* 0xfffffffe00007812 */ /* 0x000fe200078ec0ff */
[----:B------:R-:W-:-:S08]  /*25050*/  ULDC.64 UR48, c[0x0][0x228] ;  /* 0x00008a0000307ab9 */ /* 0x000fd00000000a00 */
[----:B------:R-:W-:Y:S02]  /*25060*/  @P2 LOP3.LUT R7, R7, 0x20000, RZ, 0xfc, !PT ;  /* 0x0002000007072812 */ /* 0x000fe400078efcff */
[----:B------:R-:W-:Y:S01]  /*25070*/  ISETP.GE.AND P2, PT, R4, UR15, PT ;  /* 0x0000000f04007c0c */ /* 0x000fe2000bf46270 */
[----:B------:R-:W-:-:S03]  /*25080*/  ULDC.64 UR14, c[0x0][0x228] ;  /* 0x00008a00000e7ab9 */ /* 0x000fc60000000a00 */
[----:B------:R-:W-:Y:S02]  /*25090*/  ISETP.LT.AND P2, PT, R6, UR40, !P2 ;  /* 0x0000002806007c0c */ /* 0x000fe4000d741270 */
[----:B------:R-:W-:Y:S01]  /*250a0*/  ISETP.GE.AND P4, PT, R63, UR11, PT ;  /* 0x0000000b3f007c0c */ /* 0x000fe2000bf86270 */
[----:B------:R-:W-:Y:S01]  /*250b0*/  VIADD R173, R4, 0x3d ;  /* 0x0000003d04ad7836 */ /* 0x000fe20000000000 */
[----:B------:R-:W-:Y:S01]  /*250c0*/  LOP3.LUT R7, R7, 0xfffbffff, RZ, 0xc0, !PT ;  /* 0xfffbffff07077812 */ /* 0x000fe200078ec0ff */
[----:B------:R-:W-:Y:S01]  /*250d0*/  IMAD.MOV.U32 R169, RZ, RZ, R60 ;  /* 0x000000ffffa97224 */ /* 0x000fe200078e003c */
[----:B------:R-:W-:Y:S01]  /*250e0*/  @P1 LOP3.LUT R0, R0, 0x1, RZ, 0xfc, !PT ;  /* 0x0000000100001812 */ /* 0x000fe200078efcff */
[----:B------:R-:W-:Y:S01]  /*250f0*/  IMAD.MOV.U32 R165, RZ, RZ, R163 ;  /* 0x000000ffffa57224 */ /* 0x000fe200078e00a3 */
[----:B------:R-:W-:-:S05]  /*25100*/  ULDC UR40, c[0x0][0x22c] ;  /* 0x00008b0000287ab9 */ /* 0x000fca0000000800 */
[----:B------:R-:W-:Y:S02]  /*25110*/  @P2 LOP3.LUT R3, R3, 0x200, RZ, 0xfc, !PT ;  /* 0x0000020003032812 */ /* 0x000fe400078efcff */
[----:B------:R-:W-:Y:S02]  /*25120*/  ISETP.LT.AND P2, PT, R6, UR44, !P0 ;  /* 0x0000002c06007c0c */ /* 0x000fe4000c741270 */
[----:B------:R-:W-:Y:S01]  /*25130*/  @P3 LOP3.LUT R7, R7, 0x40000, RZ, 0xfc, !PT ;  /* 0x0004000007073812 */ /* 0x000fe200078efcff */
[----:B------:R-:W-:Y:S01]  /*25140*/  VIADD R63, R4, 0x4d ;  /* 0x0000004d043f7836 */ /* 0x000fe20000000000 */
[----:B------:R-:W-:Y:S02]  /*25150*/  LOP3.LUT R3, R3, 0xfffffbff, RZ, 0xc0, !PT ;  /* 0xfffffbff03037812 */ /* 0x000fe400078ec0ff */
[----:B------:R-:W-:Y:S01]  /*25160*/  ISETP.GE.AND P1, PT, R175, UR17, PT ;  /* 0x00000011af007c0c */ /* 0x000fe2000bf26270 */
[----:B------:R-:W-:Y:S01]  /*25170*/  ULDC.64 UR16, c[0x0][0x228] ;  /* 0x00008a0000107ab9 */ /* 0x000fe20000000a00 */
[----:B------:R-:W-:-:S02]  /*25180*/  LOP3.LUT R7, R7, 0xfff7ffff, RZ, 0xc0, !PT ;  /* 0xfff7ffff07077812 */ /* 0x000fc400078ec0ff */
[----:B------:R-:W-:Y:S01]  /*25190*/  ISETP.GE.AND P6, PT, R173, UR5, PT ;  /* 0x00000005ad007c0c */ /* 0x000fe2000bfc6270 */
[----:B------:R-:W-:Y:S01]  /*251a0*/  IMAD.MOV.U32 R163, RZ, RZ, R62 ;  /* 0x000000ffffa37224 */ /* 0x000fe200078e003e */
[----:B------:R-:W-:Y:S01]  /*251b0*/  ULDC UR44, c[0x0][0x22c] ;  /* 0x00008b00002c7ab9 */ /* 0x000fe20000000800 */
[----:B------:R-:W-:Y:S02]  /*251c0*/  @P2 LOP3.LUT R3, R3, 0x400, RZ, 0xfc, !PT ;  /* 0x0000040003032812 */ /* 0x000fe400078efcff */
[----:B------:R-:W-:Y:S02]  /*251d0*/  @P4 LOP3.LUT R7, R7, 0x80000, RZ, 0xfc, !PT ;  /* 0x0008000007074812 */ /* 0x000fe400078efcff */
[----:B------:R-:W-:Y:S01]  /*251e0*/  ISETP.GE.AND P3, PT, R63, UR51, PT ;  /* 0x000000333f007c0c */ /* 0x000fe2000bf66270 */
[----:B------:R-:W-:Y:S01]  /*251f0*/  IMAD.MOV.U32 R175, RZ, RZ, R65 ;  /* 0x000000ffffaf7224 */ /* 0x000fe200078e0041 */
[----:B------:R-:W-:Y:S01]  /*25200*/  ISETP.LT.AND P2, PT, R5, UR42, !P0 ;  /* 0x0000002a05007c0c */ /* 0x000fe2000c741270 */
[----:B------:R-:W-:Y:S01]  /*25210*/  IMAD.MOV.U32 R173, RZ, RZ, R169 ;  /* 0x000000ffffad7224 */ /* 0x000fe200078e00a9 */
[----:B------:R-:W-:Y:S01]  /*25220*/  LOP3.LUT P4, RZ, R0, 0x40, RZ, 0xc0, !PT ;  /* 0x0000004000ff7812 */ /* 0x000fe2000788c0ff */
[C---:B------:R-:W-:Y:S01]  /*25230*/  VIADD R63, R4.reuse, 0x3c ;  /* 0x0000003c043f7836 */ /* 0x040fe20000000000 */
[----:B------:R-:W-:Y:S01]  /*25240*/  LOP3.LUT R3, R3, 0xffffff7f, RZ, 0xc0, !PT ;  /* 0xffffff7f03037812 */ /* 0x000fe200078ec0ff */
[----:B------:R-:W-:Y:S01]  /*25250*/  IMAD.MOV.U32 R167, RZ, RZ, R61 ;  /* 0x000000ffffa77224 */ /* 0x000fe200078e003d */
[----:B------:R-:W-:Y:S01]  /*25260*/  LOP3.LUT R7, R7, 0xffdfffff, RZ, 0xc0, !PT ;  /* 0xffdfffff07077812 */ /* 0x000fe200078ec0ff */
[C---:B------:R-:W-:Y:S01]  /*25270*/  VIADD R16, R4.reuse, 0x21 ;  /* 0x0000002104107836 */ /* 0x040fe20000000000 */
[----:B------:R-:W-:Y:S01]  /*25280*/  ISETP.GE.AND P5, PT, R63, UR10, PT ;  /* 0x0000000a3f007c0c */ /* 0x000fe2000bfa6270 */
[----:B------:R-:W-:Y:S01]  /*25290*/  ULDC.64 UR10, c[0x0][0x228] ;  /* 0x00008a00000a7ab9 */ /* 0x000fe20000000a00 */
[----:B------:R-:W-:Y:S01]  /*252a0*/  ULDC UR5, c[0x0][0x22c] ;  /* 0x00008b0000057ab9 */ /* 0x000fe20000000800 */
[C---:B------:R-:W-:Y:S01]  /*252b0*/  VIADD R235, R4.reuse, 0x5b ;  /* 0x0000005b04eb7836 */ /* 0x040fe20000000000 */
[----:B------:R-:W-:Y:S01]  /*252c0*/  ULDC UR51, c[0x0][0x22c] ;  /* 0x00008b0000337ab9 */ /* 0x000fe20000000800 */
[----:B------:R-:W-:Y:S01]  /*252d0*/  @P2 LOP3.LUT R3, R3, 0x80, RZ, 0xfc, !PT ;  /* 0x0000008003032812 */ /* 0x000fe200078efcff */
[----:B------:R-:W-:Y:S01]  /*252e0*/  VIADD R236, R4, 0x5c ;  /* 0x0000005c04ec7836 */ /* 0x000fe20000000000 */
[----:B------:R-:W-:Y:S01]  /*252f0*/  ISETP.LT.AND P2, PT, R6, UR10, !P1 ;  /* 0x0000000a06007c0c */ /* 0x000fe2000cf41270 */
[C---:B------:R-:W-:Y:S01]  /*25300*/  VIADD R237, R4.reuse, 0x5d ;  /* 0x0000005d04ed7836 */ /* 0x040fe20000000000 */
[----:B------:R-:W-:Y:S01]  /*25310*/  @P4 LOP3.LUT R7, R7, 0x200000, RZ, 0xfc, !PT ;  /* 0x0020000007074812 */ /* 0x000fe200078efcff */
[----:B------:R-:W-:Y:S01]  /*25320*/  VIADD R238, R4, 0x5e ;  /* 0x0000005e04ee7836 */ /* 0x000fe20000000000 */
[----:B------:R-:W-:Y:S01]  /*25330*/  LOP3.LUT P4, RZ, R0, 0x100, RZ, 0xc0, !PT ;  /* 0x0000010000ff7812 */ /* 0x000fe2000788c0ff */
[C---:B------:R-:W-:Y:S01]  /*25340*/  VIADD R239, R4.reuse, 0x5f ;  /* 0x0000005f04ef7836 */ /* 0x040fe20000000000 */
[----:B------:R-:W-:Y:S01]  /*25350*/  ISETP.LT.AND P1, PT, R5, UR8, !P1 ;  /* 0x0000000805007c0c */ /* 0x000fe2000cf21270 */
[C---:B------:R-:W-:Y:S01]  /*25360*/  VIADD R240, R4.reuse, 0x60 ;  /* 0x0000006004f07836 */ /* 0x040fe20000000000 */
[----:B------:R-:W-:Y:S01]  /*25370*/  LOP3.LUT R3, R3, 0xfffffeff, RZ, 0xc0, !PT ;  /* 0xfffffeff03037812 */ /* 0x000fe200078ec0ff */
[C---:B------:R-:W-:Y:S01]  /*25380*/  VIADD R241, R4.reuse, 0x61 ;  /* 0x0000006104f17836 */ /* 0x040fe20000000000 */
[----:B------:R-:W-:Y:S01]  /*25390*/  LOP3.LUT R7, R7, 0xffbfffff, RZ, 0xc0, !PT ;  /* 0xffbfffff07077812 */ /* 0x000fe200078ec0ff */
[----:B------:R-:W-:Y:S01]  /*253a0*/  VIADD R242, R4, 0x62 ;  /* 0x0000006204f27836 */ /* 0x000fe20000000000 */
[----:B------:R-:W-:Y:S01]  /*253b0*/  LOP3.LUT P0, RZ, R0, 0x2, RZ, 0xc0, !PT ;  /* 0x0000000200ff7812 */ /* 0x000fe2000780c0ff */
[----:B------:R-:W-:Y:S01]  /*253c0*/  IMAD.MOV.U32 R169, RZ, RZ, R163 ;  /* 0x000000ffffa97224 */ /* 0x000fe200078e00a3 */
[----:B------:R-:W-:Y:S01]  /*253d0*/  @P2 LOP3.LUT R3, R3, 0x100, RZ, 0xfc, !PT ;  /* 0x0000010003032812 */ /* 0x000fe200078efcff */
[----:B------:R-:W-:Y:S01]  /*253e0*/  ULDC UR8, c[0x0][0x22c] ;  /* 0x00008b0000087ab9 */ /* 0x000fe20000000800 */
[----:B------:R-:W-:Y:S01]  /*253f0*/  ULDC UR10, c[0x0][0x22c] ;  /* 0x00008b00000a7ab9 */ /* 0x000fe20000000800 */
[----:B------:R-:W-:Y:S01]  /*25400*/  @P4 LOP3.LUT R7, R7, 0x400000, RZ, 0xfc, !PT ;  /* 0x0040000007074812 */ /* 0x000fe200078efcff */
[C---:B------:R-:W-:Y:S01]  /*25410*/  VIADD R243, R4.reuse, 0x63 ;  /* 0x0000006304f37836 */ /* 0x040fe20000000000 */
[----:B------:R-:W-:Y:S01]  /*25420*/  LOP3.LUT R3, R3, 0xffffffdf, RZ, 0xc0, !PT ;  /* 0xffffffdf03037812 */ /* 0x000fe200078ec0ff */
[----:B------:R-:W-:Y:S01]  /*25430*/  VIADD R244, R4, 0x64 ;  /* 0x0000006404f47836 */ /* 0x000fe20000000000 */
[----:B------:R-:W-:Y:S01]  /*25440*/  LOP3.LUT P4, RZ, R0, 0x1, RZ, 0xc0, !PT ;  /* 0x0000000100ff7812 */ /* 0x000fe2000788c0ff */
[----:B------:R-:W-:Y:S01]  /*25450*/  VIADD R245, R4, 0x65 ;  /* 0x0000006504f57836 */ /* 0x000fe20000000000 */
[----:B------:R-:W-:Y:S01]  /*25460*/  @P1 LOP3.LUT R3, R3, 0x20, RZ, 0xfc, !PT ;  /* 0x0000002003031812 */ /* 0x000fe200078efcff */
[----:B------:R-:W-:Y:S01]  /*25470*/  ULDC UR42, c[0x0][0x22c] ;  /* 0x00008b00002a7ab9 */ /* 0x000fe20000000800 */
[----:B------:R-:W-:Y:S01]  /*25480*/  ISETP.LT.AND P1, PT, R6, UR16, !P4 ;  /* 0x0000001006007c0c */ /* 0x000fe2000e721270 */
[----:B------:R-:W-:Y:S01]  /*25490*/  IMAD.MOV.U32 R163, RZ, RZ, R67 ;  /* 0x000000ffffa37224 */ /* 0x000fe200078e0043 */
[----:B------:R-:W-:-:S02]  /*254a0*/  ISETP.LT.AND P4, PT, R5, UR14, !P4 ;  /* 0x0000000e05007c0c */ /* 0x000fc4000e781270 */
[----:B------:R-:W-:Y:S02]  /*254b0*/  LOP3.LUT R3, R3, 0xffffffbf, RZ, 0xc0, !PT ;  /* 0xffffffbf03037812 */ /* 0x000fe400078ec0ff */
[----:B------:R-:W-:Y:S02]  /*254c0*/  LOP3.LUT R7, R7, 0xffefffff, RZ, 0xc0, !PT ;  /* 0xffefffff07077812 */ /* 0x000fe400078ec0ff */
[----:B------:R-:W-:Y:S01]  /*254d0*/  LOP3.LUT P2, RZ, R0, 0x10, RZ, 0xc0, !PT ;  /* 0x0000001000ff7812 */ /* 0x000fe2000784c0ff */
[----:B------:R-:W-:Y:S01]  /*254e0*/  IMAD.MOV.U32 R67, RZ, RZ, R64 ;  /* 0x000000ffff437224 */ /* 0x000fe200078e0040 */
[----:B------:R-:W-:Y:S01]  /*254f0*/  ULDC UR16, c[0x0][0x22c] ;  /* 0x00008b0000107ab9 */ /* 0x000fe20000000800 */
[----:B------:R-:W-:Y:S02]  /*25500*/  ULDC UR14, c[0x0][0x22c] ;  /* 0x00008b00000e7ab9 */ /* 0x000fe40000000800 */
[----:B------:R-:W-:-:S04]  /*25510*/  @P1 LOP3.LUT R3, R3, 0x40, RZ, 0xfc, !PT ;  /* 0x0000004003031812 */ /* 0x000fc800078efcff */
[----:B------:R-:W-:-:S04]  /*25520*/  LOP3.LUT R3, R3, 0xfffffff7, RZ, 0xc0, !PT ;  /* 0xfffffff703037812 */ /* 0x000fc800078ec0ff */
[----:B------:R-:W-:Y:S02]  /*25530*/  @P4 LOP3.LUT R3, R3, 0x8, RZ, 0xfc, !PT ;  /* 0x0000000803034812 */ /* 0x000fe400078efcff */
[----:B------:R-:W-:Y:S01]  /*25540*/  ISETP.LT.AND P4, PT, R6, UR46, !P0 ;  /* 0x0000002e06007c0c */ /* 0x000fe2000c781270 */
[C---:B------:R-:W-:Y:S01]  /*25550*/  VIADD R246, R4.reuse, 0x66 ;  /* 0x0000006604f67836 */ /* 0x040fe20000000000 */
[----:B------:R-:W-:Y:S01]  /*25560*/  ISETP.LT.AND P0, PT, R5, UR48, !P0 ;  /* 0x0000003005007c0c */ /* 0x000fe2000c701270 */
[----:B------:R-:W-:Y:S01]  /*25570*/  ULDC UR48, c[0x0][0x22c] ;  /* 0x00008b0000307ab9 */ /* 0x000fe20000000800 */
[----:B------:R-:W-:Y:S01]  /*25580*/  LOP3.LUT R3, R3, 0xffffffef, RZ, 0xc0, !PT ;  /* 0xffffffef03037812 */ /* 0x000fe200078ec0ff */
[----:B------:R-:W-:Y:S01]  /*25590*/  VIADD R14, R4, 0x67 ;  /* 0x00000067040e7836 */ /* 0x000fe20000000000 */
[----:B------:R-:W-:Y:S01]  /*255a0*/  @P3 LOP3.LUT R7, R7, 0x100000, RZ, 0xfc, !PT ;  /* 0x0010000007073812 */ /* 0x000fe200078efcff */
[----:B------:R-:W-:-:S06]  /*255b0*/  ULDC UR46, c[0x0][0x22c] ;  /* 0x00008b00002e7ab9 */ /* 0x000fcc0000000800 */
[----:B------:R-:W-:Y:S02]  /*255c0*/  @P4 LOP3.LUT R3, R3, 0x10, RZ, 0xfc, !PT ;  /* 0x0000001003034812 */ /* 0x000fe400078efcff */
[----:B------:R-:W-:Y:S02]  /*255d0*/  LOP3.LUT P4, RZ, R7, 0x400000, RZ, 0xc0, !PT ;  /* 0x0040000007ff7812 */ /* 0x000fe4000788c0ff */
[----:B------:R-:W-:-:S04]  /*255e0*/  LOP3.LUT R3, R3, 0xfffffffd, RZ, 0xc0, !PT ;  /* 0xfffffffd03037812 */ /* 0x000fc800078ec0ff */
[----:B------:R-:W-:Y:S02]  /*255f0*/  @P0 LOP3.LUT R3, R3, 0x2, RZ, 0xfc, !PT ;  /* 0x0000000203030812 */ /* 0x000fe400078efcff */
[----:B------:R-:W-:Y:S01]  /*25600*/  ISETP.LT.AND P0, PT, R6, UR50, !P4 ;  /* 0x0000003206007c0c */ /* 0x000fe2000e701270 */
[----:B------:R-:W-:Y:S01]  /*25610*/  ULDC UR50, c[0x0][0x22c] ;  /* 0x00008b0000327ab9 */ /* 0x000fe20000000800 */
[----:B------:R-:W-:Y:S02]  /*25620*/  ISETP.LT.AND P4, PT, R5, UR24, !P4 ;  /* 0x0000001805007c0c */ /* 0x000fe4000e781270 */
[----:B------:R-:W-:Y:S02]  /*25630*/  LOP3.LUT R3, R3, 0xfffffffb, RZ, 0xc0, !PT ;  /* 0xfffffffb03037812 */ /* 0x000fe400078ec0ff */
[----:B------:R-:W-:-:S07]  /*25640*/  LOP3.LUT P3, RZ, R0, 0x80, RZ, 0xc0, !PT ;  /* 0x0000008000ff7812 */ /* 0x000fce000786c0ff */
[----:B------:R-:W-:-:S04]  /*25650*/  @P0 LOP3.LUT R3, R3, 0x4, RZ, 0xfc, !PT ;  /* 0x0000000403030812 */ /* 0x000fc800078efcff */
[----:B------:R-:W-:-:S04]  /*25660*/  LOP3.LUT R3, R3, 0xfffffffe, RZ, 0xc0, !PT ;  /* 0xfffffffe03037812 */ /* 0x000fc800078ec0ff */
[----:B------:R-:W-:Y:S02]  /*25670*/  @P4 LOP3.LUT R3, R3, 0x1, RZ, 0xfc, !PT ;  /* 0x0000000103034812 */ /* 0x000fe400078efcff */
[----:B------:R-:W-:Y:S01]  /*25680*/  ISETP.LT.AND P4, PT, R6, UR7, !P3 ;  /* 0x0000000706007c0c */ /* 0x000fe2000df81270 */
[----:B------:R-:W-:Y:S01]  /*25690*/  ULDC UR7, c[0x0][0x22c] ;  /* 0x00008b0000077ab9 */ /* 0x000fe20000000800 */
[----:B------:R-:W-:Y:S01]  /*256a0*/  ISETP.LT.AND P3, PT, R5, UR6, !P3 ;  /* 0x0000000605007c0c */ /* 0x000fe2000df61270 */
[----:B------:R-:W-:-:S10]  /*256b0*/  ULDC UR6, c[0x0][0x22c] ;  /* 0x00008b0000067ab9 */ /* 0x000fd40000000800 */
[----:B------:R-:W-:Y:S02]  /*256c0*/  @P4 LOP3.LUT R17, R17, 0x80000000, RZ, 0xfc, !PT ;  /* 0x8000000011114812 */ /* 0x000fe400078efcff */
[----:B------:R-:W-:Y:S02]  /*256d0*/  LOP3.LUT P4, RZ, R7, 0x200000, RZ, 0xc0, !PT ;  /* 0x0020000007ff7812 */ /* 0x000fe4000788c0ff */
[----:B------:R-:W-:-:S04]  /*256e0*/  LOP3.LUT R17, R17, 0xbfffffff, RZ, 0xc0, !PT ;  /* 0xbfffffff11117812 */ /* 0x000fc800078ec0ff */
[----:B------:R-:W-:Y:S02]  /*256f0*/  @P3 LOP3.LUT R17, R17, 0x40000000, RZ, 0xfc, !PT ;  /* 0x4000000011113812 */ /* 0x000fe400078efcff */
[----:B------:R-:W-:Y:S01]  /*25700*/  ISETP.LT.AND P3, PT, R6, UR60, !P4 ;  /* 0x0000003c06007c0c */ /* 0x000fe2000e761270 */
[----:B------:R-:W-:Y:S01]  /*25710*/  ULDC UR60, c[0x0][0x22c] ;  /* 0x00008b00003c7ab9 */ /* 0x000fe20000000800 */
[----:B------:R-:W-:Y:S01]  /*25720*/  ISETP.LT.AND P4, PT, R5, UR25, !P4 ;  /* 0x0000001905007c0c */ /* 0x000fe2000e781270 */
[----:B------:R-:W-:Y:S01]  /*25730*/  ULDC.64 UR24, c[0x0][0x228] ;  /* 0x00008a0000187ab9 */ /* 0x000fe20000000a00 */
[----:B------:R-:W-:-:S09]  /*25740*/  LOP3.LUT R17, R17, 0xdfffffff, RZ, 0xc0, !PT ;  /* 0xdfffffff11117812 */ /* 0x000fd200078ec0ff */
[----:B------:R-:W-:Y:S02]  /*25750*/  @P3 LOP3.LUT R17, R17, 0x20000000, RZ, 0xfc, !PT ;  /* 0x2000000011113812 */ /* 0x000fe400078efcff */
[----:B------:R-:W-:Y:S02]  /*25760*/  LOP3.LUT P3, RZ, R7, 0x100000, RZ, 0xc0, !PT ;  /* 0x0010000007ff7812 */ /* 0x000fe4000786c0ff */
[----:B------:R-:W-:-:S04]  /*25770*/  LOP3.LUT R17, R17, 0xefffffff, RZ, 0xc0, !PT ;  /* 0xefffffff11117812 */ /* 0x000fc800078ec0ff */
[----:B------:R-:W-:Y:S02]  /*25780*/  @P4 LOP3.LUT R17, R17, 0x10000000, RZ, 0xfc, !PT ;  /* 0x1000000011114812 */ /* 0x000fe400078efcff */
[----:B------:R-:W-:Y:S01]  /*25790*/  ISETP.LT.AND P4, PT, R6, UR26, !P3 ;  /* 0x0000001a06007c0c */ /* 0x000fe2000df81270 */
[----:B------:R-:W-:Y:S01]  /*257a0*/  ULDC UR26, c[0x0][0x228] ;  /* 0x00008a00001a7ab9 */ /* 0x000fe20000000800 */
[----:B------:R-:W-:Y:S01]  /*257b0*/  ISETP.LT.AND P3, PT, R5, UR18, !P3 ;  /* 0x0000001205007c0c */ /* 0x000fe2000df61270 */
[----:B------:R-:W-:Y:S01]  /*257c0*/  ULDC UR18, c[0x0][0x22c] ;  /* 0x00008b0000127ab9 */ /* 0x000fe20000000800 */
[----:B------:R-:W-:-:S09]  /*257d0*/  LOP3.LUT R17, R17, 0xf7ffffff, RZ, 0xc0, !PT ;  /* 0xf7ffffff11117812 */ /* 0x000fd200078ec0ff */
[----:B------:R-:W-:-:S04]  /*257e0*/  @P4 LOP3.LUT R17, R17, 0x8000000, RZ, 0xfc, !PT ;  /* 0x0800000011114812 */ /* 0x000fc800078efcff */
[----:B------:R-:W-:-:S04]  /*257f0*/  LOP3.LUT R17, R17, 0xfbffffff, RZ, 0xc0, !PT ;  /* 0xfbffffff11117812 */ /* 0x000fc800078ec0ff */
[----:B------:R-:W-:Y:S02]  /*25800*/  @P3 LOP3.LUT R17, R17, 0x4000000, RZ, 0xfc, !PT ;  /* 0x0400000011113812 */ /* 0x000fe400078efcff */
[----:B------:R-:W-:Y:S01]  /*25810*/  ISETP.LT.AND P3, PT, R6, UR12, !P2 ;  /* 0x0000000c06007c0c */ /* 0x000fe2000d761270 */
[----:B------:R-:W-:Y:S01]  /*25820*/  ULDC UR12, c[0x0][0x22c] ;  /* 0x00008b00000c7ab9 */ /* 0x000fe20000000800 */
[----:B------:R-:W-:Y:S01]  /*25830*/  ISETP.LT.AND P2, PT, R5, UR26, !P2 ;  /* 0x0000001a05007c0c */ /* 0x000fe2000d741270 */
[----:B------:R-:W-:Y:S01]  /*25840*/  ULDC UR26, c[0x0][0x22c] ;  /* 0x00008b00001a7ab9 */ /* 0x000fe20000000800 */
        /* <DEDUP_REMOVED lines=20> */
[----:B------:R-:W-:Y:S02]  /*25990*/  @P1 LOP3.LUT R17, R17, 0x200000, RZ, 0xfc, !PT ;  /* 0x0020000011111812 */ /* 0x000fe400078efcff */
[----:B------:R-:W-:Y:S01]  /*259a0*/  ISETP.LT.AND P1, PT, R5, UR24, !P4 ;  /* 0x0000001805007c0c */ /* 0x000fe2000e721270 */
[----:B------:R-:W-:Y:S01]  /*259b0*/  ULDC UR24, c[0x0][0x228] ;  /* 0x00008a0000187ab9 */ /* 0x000fe20000000800 */
[----:B------:R-:W-:-:S04]  /*259c0*/  LOP3.LUT R17, R17, 0xffefffff, RZ, 0xc0, !PT ;  /* 0xffefffff11117812 */ /* 0x000fc800078ec0ff */
        /* <DEDUP_REMOVED lines=11> */
[----:B------:R-:W-:Y:S02]  /*25a80*/  LOP3.LUT R17, R17, 0xfffbffff, RZ, 0xc0, !PT ;  /* 0xfffbffff11117812 */ /* 0x000fe400078ec0ff */
[----:B------:R-:W-:Y:S02]  /*25a90*/  LOP3.LUT P3, RZ, R7, 0x40000, RZ, 0xc0, !PT ;  /* 0x0004000007ff7812 */ /* 0x000fe4000786c0ff */
        /* <DEDUP_REMOVED lines=25> */
[----:B------:R-:W-:-:S04]  /*25c30*/  @P1 LOP3.LUT R17, R17, 0x1000, RZ, 0xfc, !PT ;  /* 0x0000100011111812 */ /* 0x000fc800078efcff */
[----:B------:R-:W-:-:S04]  /*25c40*/  LOP3.LUT R17, R17, 0xfffffdff, RZ, 0xc0, !PT ;  /* 0xfffffdff11117812 */ /* 0x000fc800078ec0ff */
[----:B------:R-:W-:Y:S02]  /*25c50*/  @P0 LOP3.LUT R17, R17, 0x200, RZ, 0xfc, !PT ;  /* 0x0000020011110812 */ /* 0x000fe400078efcff */
[----:B------:R-:W-:Y:S01]  /*25c60*/  ISETP.GE.AND P0, PT, R175, UR24, PT ;  /* 0x00000018af007c0c */ /* 0x000fe2000bf06270 */
[----:B------:R-:W-:-:S03]  /*25c70*/  ULDC UR24, c[0x0][0x22c] ;  /* 0x00008b0000187ab9 */ /* 0x000fc60000000800 */
        /* <DEDUP_REMOVED lines=8> */
[----:B------:R-:W-:Y:S01]  /*25d00*/  ISETP.GE.AND P0, PT, R173, UR47, PT ;  /* 0x0000002fad007c0c */ /* 0x000fe2000bf06270 */
[----:B------:R-:W-:Y:S01]  /*25d10*/  VIADD R247, R4, 0x68 ;  /* 0x0000006804f77836 */ /* 0x000fe20000000000 */
[----:B------:R-:W-:Y:S01]  /*25d20*/  LOP3.LUT R17, R17, 0xffffff7f, RZ, 0xc0, !PT ;  /* 0xffffff7f11117812 */ /* 0x000fe200078ec0ff */
[----:B------:R-:W-:Y:S01]  /*25d30*/  ULDC UR47, c[0x0][0x22c] ;  /* 0x00008b00002f7ab9 */ /* 0x000fe20000000800 */
[----:B------:R-:W-:Y:S01]  /*25d40*/  ISETP.LT.AND P1, PT, R5, UR32, !P0 ;  /* 0x0000002005007c0c */ /* 0x000fe2000c721270 */
[----:B------:R-:W-:Y:S01]  /*25d50*/  ULDC UR32, c[0x0][0x22c] ;  /* 0x00008b0000207ab9 */ /* 0x000fe20000000800 */
[----:B------:R-:W-:Y:S01]  /*25d60*/  ISETP.LT.AND P0, PT, R6, UR34, !P0 ;  /* 0x0000002206007c0c */ /* 0x000fe2000c701270 */
[----:B------:R-:W-:-:S10]  /*25d70*/  ULDC UR34, c[0x0][0x228] ;  /* 0x00008a0000227ab9 */ /* 0x000fd40000000800 */
        /* <DEDUP_REMOVED lines=63> */
[----:B------:R-:W-:Y:S01]  /*26170*/  ULDC UR15, c[0x0][0x22c] ;  /* 0x00008b00000f7ab9 */ /* 0x000fe20000000800 */
[----:B------:R-:W-:Y:S01]  /*26180*/  LOP3.LUT R18, R18, 0xfbffffff, RZ, 0xc0, !PT ;  /* 0xfbffffff12127812 */ /* 0x000fe200078ec0ff */
[----:B------:R-:W2:Y:S01]  /*26190*/  LDL.LU R36, [R1+0x156c] ;  /* 0x00156c0001247983 */ /* 0x000ea20000300800 */
        /* <DEDUP_REMOVED lines=21> */
[----:B------:R-:W3:Y:S01]  /*262f0*/  LDL.LU R38, [R1+0x1564] ;  /* 0x0015640001267983 */ /* 0x000ee20000300800 */
        /* <DEDUP_REMOVED lines=21> */
[----:B------:R-:W4:Y:S01]  /*26450*/  LDL.LU R40, [R1+0x155c] ;  /* 0x00155c0001287983 */ /* 0x000f220000300800 */
[----:B------:R-:W-:Y:S01]  /*26460*/  ISETP.LT.AND P1, PT, R6, UR36, !P0 ;  /* 0x0000002406007c0c */ /* 0x000fe2000c721270 */
[----:B------:R-:W-:Y:S01]  /*26470*/  ULDC UR36, c[0x0][0x228] ;  /* 0x00008a0000247ab9 */ /* 0x000fe20000000800 */
[----:B------:R-:W-:Y:S01]  /*26480*/  ISETP.LT.AND P0, PT, R5, UR38, !P0 ;  /* 0x0000002605007c0c */ /* 0x000fe2000c701270 */
[----:B------:R-:W-:Y:S01]  /*26490*/  VIADD R248, R4, 0x69 ;  /* 0x0000006904f87836 */ /* 0x000fe20000000000 */
[----:B------:R-:W-:-:S09]  /*264a0*/  ULDC UR38, c[0x0][0x22c] ;  /* 0x00008b0000267ab9 */ /* 0x000fd20000000800 */
        /* <DEDUP_REMOVED lines=60> */
[----:B------:R-:W-:Y:S01]  /*26870*/  VIADD R250, R4, 0x6b ;  /* 0x0000006b04fa7836 */ /* 0x000fe20000000000 */
[----:B------:R-:W-:Y:S01]  /*26880*/  LOP3.LUT R18, R18, 0xffffffdf, RZ, 0xc0, !PT ;  /* 0xffffffdf12127812 */ /* 0x000fe200078ec0ff */
[----:B------:R-:W4:Y:S01]  /*26890*/  LDL.LU R46, [R1+0x1544] ;  /* 0x00154400012e7983 */ /* 0x000f220000300800 */
[----:B------:R-:W-:Y:S01]  /*268a0*/  ISETP.LT.AND P1, PT, R6, UR9, !P0 ;  /* 0x0000000906007c0c */ /* 0x000fe2000c721270 */
[----:B------:R-:W-:Y:S01]  /*268b0*/  ULDC UR9, c[0x0][0x228] ;  /* 0x00008a0000097ab9 */ /* 0x000fe20000000800 */
[----:B------:R-:W-:Y:S01]  /*268c0*/  ISETP.LT.AND P0, PT, R5, UR11, !P0 ;  /* 0x0000000b05007c0c */ /* 0x000fe2000c701270 */
[----:B------:R-:W-:Y:S01]  /*268d0*/  ULDC UR11, c[0x0][0x228] ;  /* 0x00008a00000b7ab9 */ /* 0x000fe20000000800 */
[----:B------:R-:W-:Y:S01]  /*268e0*/  VIADD R251, R4, 0x6c ;  /* 0x0000006c04fb7836 */ /* 0x000fe20000000000 */
[----:B------:R-:W-:-:S08]  /*268f0*/  ULDC UR17, c[0x0][0x22c] ;  /* 0x00008b0000117ab9 */ /* 0x000fd00000000800 */
        /* <DEDUP_REMOVED lines=16> */
[----:B------:R-:W2:Y:S02]  /*26a00*/  LDL.LU R19, [R1+0x153c] ;  /* 0x00153c0001137983 */ /* 0x000ea40000300800 */
        /* <DEDUP_REMOVED lines=10> */
[----:B------:R-:W3:Y:S02]  /*26ab0*/  LDL.LU R202, [R1+0x1538] ;  /* 0x0015380001ca7983 */ /* 0x000ee40000300800 */
[----:B------:R-:W-:Y:S01]  /*26ac0*/  ISETP.LT.AND P1, PT, R5, UR9, !P0 ;  /* 0x0000000905007c0c */ /* 0x000fe2000c721270 */
[----:B------:R-:W-:Y:S01]  /*26ad0*/  ULDC UR9, c[0x0][0x228] ;  /* 0x00008a0000097ab9 */ /* 0x000fe20000000800 */
[----:B------:R-:W-:Y:S01]  /*26ae0*/  ISETP.LT.AND P0, PT, R6, UR11, !P0 ;  /* 0x0000000b06007c0c */ /* 0x000fe2000c701270 */
[----:B------:R-:W-:Y:S01]  /*26af0*/  ULDC UR11, c[0x0][0x228] ;  /* 0x00008a00000b7ab9 */ /* 0x000fe20000000800 */
[----:B--2---:R-:W-:-:S09]  /*26b00*/  LOP3.LUT R19, R19, 0x7fffffff, RZ, 0xc0, !PT ;  /* 0x7fffffff13137812 */ /* 0x004fd200078ec0ff */
        /* <DEDUP_REMOVED lines=28> */
[----:B------:R-:W2:Y:S01]  /*26cd0*/  LDL.LU R205, [R1+0x152c] ;  /* 0x00152c0001cd7983 */ /* 0x000ea20000300800 */
        /* <DEDUP_REMOVED lines=135> */
[----:B------:R-:W4:Y:S01]  /*27550*/  LDL.LU R190, [R1+0x14fc] ;  /* 0x0014fc0001be7983 */ /* 0x000f220000300800 */
        /* <DEDUP_REMOVED lines=16> */
[----:B----4-:R-:W-:-:S09]  /*27660*/  LOP3.LUT R190, R190, 0x7fffffff, RZ, 0xc0, !PT ;  /* 0x7fffffffbebe7812 */ /* 0x010fd200078ec0ff */
        /* <DEDUP_REMOVED lines=68> */
[----:B------:R-:W-:Y:S01]  /*27ab0*/  VIADD R186, R4, 0x78 ;  /* 0x0000007804ba7836 */ /* 0x000fe20000000000 */
[----:B------:R-:W-:Y:S01]  /*27ac0*/  ISETP.LT.AND P0, PT, R6, UR9, !P0 ;  /* 0x0000000906007c0c */ /* 0x000fe2000c701270 */
[----:B------:R-:W-:Y:S01]  /*27ad0*/  ULDC UR9, c[0x0][0x228] ;  /* 0x00008a0000097ab9 */ /* 0x000fe20000000800 */
[----:B------:R-:W-:-:S09]  /*27ae0*/  ULDC UR7, c[0x0][0x22c] ;  /* 0x00008b0000077ab9 */ /* 0x000fd20000000800 */
        /* <DEDUP_REMOVED lines=30> */
[----:B------:R-:W3:Y:S01]  /*27cd0*/  LDL.LU R226, [R1+0x14d4] ;  /* 0x0014d40001e27983 */ /* 0x000ee20000300800 */
        /* <DEDUP_REMOVED lines=70> */
[----:B------:R-:W3:Y:S01]  /*28140*/  LDL.LU R16, [R1+0x14bc] ;  /* 0x0014bc0001107983 */ /* 0x000ee20000300800 */
        /* <DEDUP_REMOVED lines=10> */
[C---:B------:R-:W-:Y:S01]  /*281f0*/  VIADD R166, R4.reuse, 0x82 ;  /* 0x0000008204a67836 */ /* 0x040fe20000000000 */
[----:B------:R-:W2:Y:S01]  /*28200*/  LDL.LU R232, [R1+0x14b8] ;  /* 0x0014b80001e87983 */ /* 0x000ea20000300800 */
[----:B------:R-:W-:Y:S01]  /*28210*/  VIADD R164, R4, 0x83 ;  /* 0x0000008304a47836 */ /* 0x000fe20000000000 */
[----:B------:R-:W-:Y:S01]  /*28220*/  ISETP.LT.AND P1, PT, R5, UR59, !P0 ;  /* 0x0000003b05007c0c */ /* 0x000fe2000c721270 */
[----:B------:R-:W-:Y:S01]  /*28230*/  ULDC UR59, c[0x0][0x228] ;  /* 0x00008a00003b7ab9 */ /* 0x000fe20000000800 */
[----:B------:R-:W-:Y:S01]  /*28240*/  ISETP.LT.AND P0, PT, R6, UR60, !P0 ;  /* 0x0000003c06007c0c */ /* 0x000fe2000c701270 */
[----:B------:R-:W-:Y:S01]  /*28250*/  ULDC UR60, c[0x0][0x228] ;  /* 0x00008a00003c7ab9 */ /* 0x000fe20000000800 */
[----:B------:R-:W-:Y:S01]  /*28260*/  VIADD R68, R4, 0x84 ;  /* 0x0000008404447836 */ /* 0x000fe20000000000 */
[----:B------:R-:W-:Y:S01]  /*28270*/  ULDC UR61, c[0x0][0x22c] ;  /* 0x00008b00003d7ab9 */ /* 0x000fe20000000800 */
[----:B---3--:R-:W-:-:S07]  /*28280*/  LOP3.LUT R16, R16, 0x7fffffff, RZ, 0xc0, !PT ;  /* 0x7fffffff10107812 */ /* 0x008fce00078ec0ff */
        /* <DEDUP_REMOVED lines=183> */
[----:B------:R-:W4:Y:S01]  /*28e00*/  LDL.LU R14, [R1+0x147c] ;  /* 0x00147c00010e7983 */ /* 0x000f220000300800 */
[----:B------:R-:W-:Y:S01]  /*28e10*/  LOP3.LUT R16, R16, 0xfffffffd, RZ, 0xc0, !PT ;  /* 0xfffffffd10107812 */ /* 0x000fe200078ec0ff */
[----:B------:R-:W-:Y:S01]  /*28e20*/  VIADD R82, R4, 0x92 ;  /* 0x0000009204527836 */ /* 0x000fe20000000000 */
        /* <DEDUP_REMOVED lines=10> */
[C---:B------:R-:W-:Y:S01]  /*28ed0*/  VIADD R84, R4.reuse, 0x94 ;  /* 0x0000009404547836 */ /* 0x040fe20000000000 */
[----:B------:R-:W3:Y:S01]  /*28ee0*/  LDL.LU R247, [R1+0x1478] ;  /* 0x0014780001f77983 */ /* 0x000ee20000300800 */
[----:B------:R-:W-:Y:S01]  /*28ef0*/  VIADD R85, R4, 0x95 ;  /* 0x0000009504557836 */ /* 0x000fe20000000000 */
[----:B------:R-:W-:Y:S01]  /*28f00*/  ISETP.LT.AND P1, PT, R5, UR48, !P0 ;  /* 0x0000003005007c0c */ /* 0x000fe2000c721270 */
[----:B------:R-:W-:Y:S01]  /*28f10*/  ULDC UR48, c[0x0][0x228] ;  /* 0x00008a0000307ab9 */ /* 0x000fe20000000800 */
[----:B------:R-:W-:Y:S01]  /*28f20*/  ISETP.LT.AND P0, PT, R6, UR49, !P0 ;  /* 0x0000003106007c0c */ /* 0x000fe2000c701270 */
[----:B------:R-:W-:Y:S01]  /*28f30*/  ULDC UR49, c[0x0][0x228] ;  /* 0x00008a0000317ab9 */ /* 0x000fe20000000800 */
[----:B------:R-:W-:Y:S01]  /*28f40*/  VIADD R86, R4, 0x96 ;  /* 0x0000009604567836 */ /* 0x000fe20000000000 */
[----:B------:R-:W-:Y:S01]  /*28f50*/  ULDC UR47, c[0x0][0x22c] ;  /* 0x00008b00002f7ab9 */ /* 0x000fe20000000800 */
[----:B----4-:R-:W-:-:S07]  /*28f60*/  LOP3.LUT R14, R14, 0x7fffffff, RZ, 0xc0, !PT ;  /* 0x7fffffff0e0e7812 */ /* 0x010fce00078ec0ff */
        /* <DEDUP_REMOVED lines=166> */
[----:B------:R-:W2:Y:S01]  /*299d0*/  LDL.LU R15, [R1+0x143c] ;  /* 0x00143c00010f7983 */ /* 0x000ea20000300800 */
        /* <DEDUP_REMOVED lines=21> */
[----:B--2---:R-:W-:-:S07]  /*29b30*/  LOP3.LUT R15, R15, 0x7fffffff, RZ, 0xc0, !PT ;  /* 0x7fffffff0f0f7812 */ /* 0x004fce00078ec0ff */
        /* <DEDUP_REMOVED lines=34> */
[----:B------:R-:W-:Y:S01]  /*29d60*/  ULDC UR11, c[0x0][0x228] ;  /* 0x00008a00000b7ab9 */ /* 0x000fe20000000800 */
[----:B------:R-:W-:Y:S01]  /*29d70*/  ISETP.LT.AND P0, PT, R6, UR12, !P0 ;  /* 0x0000000c06007c0c */ /* 0x000fe2000c701270 */
[----:B------:R-:W-:Y:S01]  /*29d80*/  ULDC UR12, c[0x0][0x228] ;  /* 0x00008a00000c7ab9 */ /* 0x000fe20000000800 */
[C---:B------:R-:W-:Y:S01]  /*29d90*/  VIADD R106, R4.reuse, 0xaa ;  /* 0x000000aa046a7836 */ /* 0x040fe20000000000 */
[----:B------:R-:W4:Y:S01]  /*29da0*/  LDL.LU R12, [R1+0x142c] ;  /* 0x00142c00010c7983 */ /* 0x000f220000300800 */
[----:B------:R-:W-:Y:S01]  /*29db0*/  VIADD R107, R4, 0xab ;  /* 0x000000ab046b7836 */ /* 0x000fe20000000000 */
[----:B------:R-:W-:-:S06]  /*29dc0*/  ULDC UR10, c[0x0][0x22c] ;  /* 0x00008b00000a7ab9 */ /* 0x000fcc0000000800 */
[----:B------:R-:W-:-:S04]  /*29dd0*/  @P1 LOP3.LUT R15, R15, 0x2000000, RZ, 0xfc, !PT ;  /* 0x020000000f0f1812 */ /* 0x000fc800078efcff */
[----:B------:R-:W-:-:S04]  /*29de0*/  LOP3.LUT R15, R15, 0xfeffffff, RZ, 0xc0, !PT ;  /* 0xfeffffff0f0f7812 */ /* 0x000fc800078ec0ff */
[----:B------:R-:W-:Y:S02]  /*29df0*/  @P0 LOP3.LUT R15, R15, 0x1000000, RZ, 0xfc, !PT ;  /* 0x010000000f0f0812 */ /* 0x000fe400078efcff */
[----:B------:R-:W-:Y:S01]  /*29e00*/  ISETP.GE.AND P0, PT, R13, UR40, PT ;  /* 0x000000280d007c0c */ /* 0x000fe2000bf06270 */
[----:B------:R-:W-:Y:S01]  /*29e10*/  ULDC UR40, c[0x0][0x22c] ;  /* 0x00008b0000287ab9 */ /* 0x000fe20000000800 */
[----:B------:R-:W-:Y:S01]  /*29e20*/  LOP3.LUT R15, R15, 0xff7fffff, RZ, 0xc0, !PT ;  /* 0xff7fffff0f0f7812 */ /* 0x000fe200078ec0ff */
[C---:B------:R-:W-:Y:S01]  /*29e30*/  VIADD R108, R4.reuse, 0xac ;  /* 0x000000ac046c7836 */ /* 0x040fe20000000000 */
[----:B------:R-:W-:Y:S01]  /*29e40*/  ISETP.LT.AND P1, PT, R5, UR11, !P0 ;  /* 0x0000000b05007c0c */ /* 0x000fe2000c721270 */
[----:B------:R-:W-:Y:S01]  /*29e50*/  VIADD R109, R4, 0xad ;  /* 0x000000ad046d7836 */ /* 0x000fe20000000000 */
[----:B------:R-:W-:Y:S01]  /*29e60*/  ISETP.LT.AND P0, PT, R6, UR12, !P0 ;  /* 0x0000000c06007c0c */ /* 0x000fe2000c701270 */
[----:B------:R-:W-:Y:S01]  /*29e70*/  ULDC UR12, c[0x0][0x228] ;  /* 0x00008a00000c7ab9 */ /* 0x000fe20000000800 */
[C---:B------:R-:W-:Y:S01]  /*29e80*/  VIADD R110, R4.reuse, 0xae ;  /* 0x000000ae046e7836 */ /* 0x040fe20000000000 */
[----:B------:R-:W3:Y:S01]  /*29e90*/  LDL.LU R13, [R1+0x1428] ;  /* 0x00142800010d7983 */ /* 0x000ee20000300800 */
[C---:B------:R-:W-:Y:S01]  /*29ea0*/  VIADD R111, R4.reuse, 0xaf ;  /* 0x000000af046f7836 */ /* 0x040fe20000000000 */
[----:B------:R-:W-:Y:S01]  /*29eb0*/  ULDC UR11, c[0x0][0x22c] ;  /* 0x00008b00000b7ab9 */ /* 0x000fe20000000800 */
[----:B------:R-:W-:-:S02]  /*29ec0*/  VIADD R112, R4, 0xb0 ;  /* 0x000000b004707836 */ /* 0x000fc40000000000 */
[C---:B------:R-:W-:Y:S02]  /*29ed0*/  VIADD R113, R4.reuse, 0xb1 ;  /* 0x000000b104717836 */ /* 0x040fe40000000000 */
[C---:B------:R-:W-:Y:S01]  /*29ee0*/  VIADD R114, R4.reuse, 0xb2 ;  /* 0x000000b204727836 */ /* 0x040fe20000000000 */
[----:B------:R-:W-:Y:S01]  /*29ef0*/  @P1 LOP3.LUT R15, R15, 0x800000, RZ, 0xfc, !PT ;  /* 0x008000000f0f1812 */ /* 0x000fe200078efcff */
[C---:B------:R-:W-:Y:S02]  /*29f00*/  VIADD R115, R4.reuse, 0xb3 ;  /* 0x000000b304737836 */ /* 0x040fe40000000000 */
[C---:B------:R-:W-:Y:S01]  /*29f10*/  VIADD R116, R4.reuse, 0xb4 ;  /* 0x000000b404747836 */ /* 0x040fe20000000000 */
[----:B------:R-:W-:Y:S01]  /*29f20*/  LOP3.LUT R15, R15, 0xffbfffff, RZ, 0xc0, !PT ;  /* 0xffbfffff0f0f7812 */ /* 0x000fe200078ec0ff */
[C---:B------:R-:W-:Y:S02]  /*29f30*/  VIADD R117, R4.reuse, 0xb5 ;  /* 0x000000b504757836 */ /* 0x040fe40000000000 */
[C---:B------:R-:W-:Y:S01]  /*29f40*/  VIADD R118, R4.reuse, 0xb6 ;  /* 0x000000b604767836 */ /* 0x040fe20000000000 */
[----:B------:R-:W-:Y:S01]  /*29f50*/  @P0 LOP3.LUT R15, R15, 0x400000, RZ, 0xfc, !PT ;  /* 0x004000000f0f0812 */ /* 0x000fe200078efcff */
[C---:B------:R-:W-:Y:S01]  /*29f60*/  VIADD R119, R4.reuse, 0xb7 ;  /* 0x000000b704777836 */ /* 0x040fe20000000000 */
[----:B------:R-:W-:Y:S01]  /*29f70*/  ISETP.GE.AND P0, PT, R191, UR40, PT ;  /* 0x00000028bf007c0c */ /* 0x000fe2000bf06270 */
[----:B------:R-:W-:Y:S01]  /*29f80*/  ULDC UR40, c[0x0][0x22c] ;  /* 0x00008b0000287ab9 */ /* 0x000fe20000000800 */
[----:B------:R-:W-:-:S02]  /*29f90*/  VIADD R120, R4, 0xb8 ;  /* 0x000000b804787836 */ /* 0x000fc40000000000 */
[C---:B------:R-:W-:Y:S01]  /*29fa0*/  VIADD R121, R4.reuse, 0xb9 ;  /* 0x000000b904797836 */ /* 0x040fe20000000000 */
[----:B------:R-:W-:Y:S01]  /*29fb0*/  ISETP.LT.AND P1, PT, R5, UR12, !P0 ;  /* 0x0000000c05007c0c */ /* 0x000fe2000c721270 */
[----:B------:R-:W-:Y:S01]  /*29fc0*/  VIADD R122, R4, 0xba ;  /* 0x000000ba047a7836 */ /* 0x000fe20000000000 */
[----:B------:R-:W-:Y:S01]  /*29fd0*/  ISETP.LT.AND P0, PT, R6, UR16, !P0 ;  /* 0x0000001006007c0c */ /* 0x000fe2000c701270 */
[----:B------:R-:W-:Y:S01]  /*29fe0*/  ULDC UR16, c[0x0][0x228] ;  /* 0x00008a0000107ab9 */ /* 0x000fe20000000800 */
[----:B------:R-:W-:Y:S01]  /*29ff0*/  LOP3.LUT R15, R15, 0xffdfffff, RZ, 0xc0, !PT ;  /* 0xffdfffff0f0f7812 */ /* 0x000fe200078ec0ff */
[C---:B------:R-:W-:Y:S01]  /*2a000*/  VIADD R123, R4.reuse, 0xbb ;  /* 0x000000bb047b7836 */ /* 0x040fe20000000000 */
[----:B------:R-:W-:Y:S01]  /*2a010*/  ULDC UR12, c[0x0][0x22c] ;  /* 0x00008b00000c7ab9 */ /* 0x000fe20000000800 */
[C---:B------:R-:W-:Y:S02]  /*2a020*/  VIADD R124, R4.reuse, 0xbc ;  /* 0x000000bc047c7836 */ /* 0x040fe40000000000 */
        /* <DEDUP_REMOVED lines=10> */
[----:B------:R-:W-:Y:S01]  /*2a0d0*/  VIADD R132, R4, 0xc4 ;  /* 0x000000c404847836 */ /* 0x000fe20000000000 */
        /* <DEDUP_REMOVED lines=9> */
[----:B------:R-:W-:Y:S01]  /*2a170*/  ULDC UR13, c[0x0][0x22c] ;  /* 0x00008b00000d7ab9 */ /* 0x000fe20000000800 */
[----:B------:R-:W-:-:S02]  /*2a180*/  VIADD R136, R4, 0xc8 ;  /* 0x000000c804887836 */ /* 0x000fc40000000000 */
[C---:B------:R-:W-:Y:S02]  /*2a190*/  VIADD R137, R4.reuse, 0xc9 ;  /* 0x000000c904897836 */ /* 0x040fe40000000000 */
[C---:B------:R-:W-:Y:S02]  /*2a1a0*/  VIADD R138, R4.reuse, 0xca ;  /* 0x000000ca048a7836 */ /* 0x040fe40000000000 */
[C---:B------:R-:W-:Y:S01]  /*2a1b0*/  VIADD R139, R4.reuse, 0xcb ;  /* 0x000000cb048b7836 */ /* 0x040fe20000000000 */
[----:B------:R-:W-:Y:S01]  /*2a1c0*/  @P1 LOP3.LUT R15, R15, 0x80000, RZ, 0xfc, !PT ;  /* 0x000800000f0f1812 */ /* 0x000fe200078efcff */
[C---:B------:R-:W-:Y:S02]  /*2a1d0*/  VIADD R140, R4.reuse, 0xcc ;  /* 0x000000cc048c7836 */ /* 0x040fe40000000000 */
[C---:B------:R-:W-:Y:S01]  /*2a1e0*/  VIADD R141, R4.reuse, 0xcd ;  /* 0x000000cd048d7836 */ /* 0x040fe20000000000 */
[----:B------:R-:W-:Y:S01]  /*2a1f0*/  LOP3.LUT R15, R15, 0xfffbffff, RZ, 0xc0, !PT ;  /* 0xfffbffff0f0f7812 */ /* 0x000fe200078ec0ff */
[----:B------:R-:W-:-:S02]  /*2a200*/  VIADD R142, R4, 0xce ;  /* 0x000000ce048e7836 */ /* 0x000fc40000000000 */
        /* <DEDUP_REMOVED lines=48> */
[----:B------:R-:W-:Y:S01]  /*2a510*/  ULDC UR5, c[0x0][0x228] ;  /* 0x00008a0000057ab9 */ /* 0x000fe20000000800 */
[C---:B------:R-:W-:Y:S02]  /*2a520*/  VIADD R55, R4.reuse, 0xe9 ;  /* 0x000000e904377836 */ /* 0x040fe40000000000 */
        /* <DEDUP_REMOVED lines=16> */
[----:B------:R-:W-:Y:S01]  /*2a630*/  VIADD R65, R4, 0xff ;  /* 0x000000ff04417836 */ /* 0x000fe20000000000 */
[----:B------:R-:W-:Y:S01]  /*2a640*/  LOP3.LUT R0, R0, 0xbfffffff, RZ, 0xc0, !PT ;  /* 0xbfffffff00007812 */ /* 0x000fe200078ec0ff */
[----:B------:R-:W3:Y:S01]  /*2a650*/  LDL.LU R171, [R1+0x1044] ;  /* 0x0010440001ab7983 */ /* 0x000ee20000300800 */
[----:B------:R-:W-:-:S02]  /*2a660*/  @P0 LOP3.LUT R15, R15, 0x1000, RZ, 0xfc, !PT ;  /* 0x000010000f0f0812 */ /* 0x000fc400078efcff */
[----:B------:R-:W-:Y:S01]  /*2a670*/  ISETP.GE.AND P0, PT, R166, UR40, PT ;  /* 0x00000028a6007c0c */ /* 0x000fe2000bf06270 */
[----:B------:R-:W-:Y:S01]  /*2a680*/  ULDC UR40, c[0x0][0x22c] ;  /* 0x00008b0000287ab9 */ /* 0x000fe20000000800 */
[----:B------:R-:W-:Y:S01]  /*2a690*/  LOP3.LUT R4, R4, 0x7fffffff, RZ, 0xc0, !PT ;  /* 0x7fffffff04047812 */ /* 0x000fe200078ec0ff */
[----:B------:R-:W3:Y:S01]  /*2a6a0*/  LDL.LU R169, [R1+0x102c] ;  /* 0x00102c0001a97983 */ /* 0x000ee20000300800 */
[----:B------:R-:W-:Y:S01]  /*2a6b0*/  ISETP.LT.AND P1, PT, R5, UR5, !P0 ;  /* 0x0000000505007c0c */ /* 0x000fe2000c721270 */
[----:B------:R-:W-:Y:S01]  /*2a6c0*/  ULDC UR5, c[0x0][0x228] ;  /* 0x00008a0000057ab9 */ /* 0x000fe20000000800 */
[----:B------:R-:W-:Y:S01]  /*2a6d0*/  ISETP.LT.AND P0, PT, R6, UR17, !P0 ;  /* 0x0000001106007c0c */ /* 0x000fe2000c701270 */
[----:B------:R-:W-:Y:S01]  /*2a6e0*/  ULDC UR17, c[0x0][0x22c] ;  /* 0x00008b0000117ab9 */ /* 0x000fe20000000800 */
[----:B------:R-:W-:Y:S01]  /*2a6f0*/  LOP3.LUT R15, R15, 0xfffff7ff, RZ, 0xc0, !PT ;  /* 0xfffff7ff0f0f7812 */ /* 0x000fe200078ec0ff */
[----:B------:R-:W3:Y:S01]  /*2a700*/  LDL.LU R167, [R1+0x1028] ;  /* 0x0010280001a77983 */ /* 0x000ee20000300800 */
[----:B------:R-:W-:Y:S01]  /*2a710*/  ISETP.GE.AND P4, PT, R188, UR19, PT ;  /* 0x00000013bc007c0c */ /* 0x000fe2000bf86270 */
[----:B------:R-:W-:Y:S01]  /*2a720*/  ULDC UR19, c[0x0][0x22c] ;  /* 0x00008b0000137ab9 */ /* 0x000fe20000000800 */
[----:B------:R-:W-:Y:S01]  /*2a730*/  LOP3.LUT R7, R7, 0xfffeffff, RZ, 0xc0, !PT ;  /* 0xfffeffff07077812 */ /* 0x000fe200078ec0ff */
[----:B------:R-:W3:Y:S04]  /*2a740*/  LDL.LU R165, [R1+0x101c] ;  /* 0x00101c0001a57983 */ /* 0x000ee80000300800 */
[----:B------:R-:W-:Y:S01]  /*2a750*/  @P1 LOP3.LUT R15, R15, 0x800, RZ, 0xfc, !PT ;  /* 0x000008000f0f1812 */ /* 0x000fe200078efcff */
[----:B------:R-:W3:Y:S03]  /*2a760*/  LDL.LU R163, [R1+0x1014] ;  /* 0x0010140001a37983 */ /* 0x000ee60000300800 */
[----:B------:R-:W-:Y:S01]  /*2a770*/  LOP3.LUT R15, R15, 0xfffffbff, RZ, 0xc0, !PT ;  /* 0xfffffbff0f0f7812 */ /* 0x000fe200078ec0ff */
[----:B------:R-:W3:Y:S03]  /*2a780*/  LDL.LU R67, [R1+0x1010] ;  /* 0x0010100001437983 */ /* 0x000ee60000300800 */
[----:B------:R-:W-:Y:S01]  /*2a790*/  @P0 LOP3.LUT R15, R15, 0x400, RZ, 0xfc, !PT ;  /* 0x000004000f0f0812 */ /* 0x000fe200078efcff */
[----:B------:R-:W3:Y:S01]  /*2a7a0*/  LDL.LU R188, [R1+0x1424] ;  /* 0x0014240001bc7983 */ /* 0x000ee20000300800 */
        /* <DEDUP_REMOVED lines=335> */
[----:B---3--:R-:W-:Y:S02]  /*2bca0*/  LOP3.LUT R13, R13, 0xbfffffff, RZ, 0xc0, !PT ;  /* 0xbfffffff0d0d7812 */ /* 0x008fe400078ec0ff */
[----:B------:R-:W-:-:S09]  /*2bcb0*/  LOP3.LUT R12, R12, 0xfffffffe, RZ, 0xc0, !PT ;  /* 0xfffffffe0c0c7812 */ /* 0x000fd200078ec0ff */
[----:B------:R-:W-:Y:S02]  /*2bcc0*/  @P0 LOP3.LUT R13, R13, 0x40000000, RZ, 0xfc, !PT ;  /* 0x400000000d0d0812 */ /* 0x000fe400078efcff */
[----:B------:R-:W-:Y:S01]  /*2bcd0*/  ISETP.GE.AND P0, PT, R101, UR10, PT ;  /* 0x0000000a65007c0c */ /* 0x000fe2000bf06270 */
[----:B------:R-:W-:Y:S01]  /*2bce0*/  ULDC UR10, c[0x0][0x22c] ;  /* 0x00008b00000a7ab9 */ /* 0x000fe20000000800 */
        /* <DEDUP_REMOVED lines=85> */
[----:B------:R-:W-:-:S11]  /*2c240*/  LOP3.LUT R13, R13, 0xfffffffe, RZ, 0xc0, !PT ;  /* 0xfffffffe0d0d7812 */ /* 0x000fd600078ec0ff */
        /* <DEDUP_REMOVED lines=28> */
[----:B------:R-:W-:-:S04]  /*2c410*/  LOP3.LUT R0, R0, 0xfffbffff, RZ, 0xc0, !PT ;  /* 0xfffbffff00007812 */ /* 0x000fc800078ec0ff */
[----:B------:R-:W-:-:S05]  /*2c420*/  LOP3.LUT R0, R0, 0xffefffff, RZ, 0xc0, !PT ;  /* 0xffefffff00007812 */ /* 0x000fca00078ec0ff */
[----:B------:R-:W-:-:S04]  /*2c430*/  @P1 LOP3.LUT R0, R0, 0x100000, RZ, 0xfc, !PT ;  /* 0x0010000000001812 */ /* 0x000fc800078efcff */
        /* <DEDUP_REMOVED lines=29> */
[----:B------:R-:W-:Y:S02]  /*2c610*/  LOP3.LUT R0, R0, 0xfffffeff, RZ, 0xc0, !PT ;  /* 0xfffffeff00007812 */ /* 0x000fe400078ec0ff */
[----:B------:R-:W-:Y:S02]  /*2c620*/  @P4 LOP3.LUT R7, R7, 0x10000, RZ, 0xfc, !PT ;  /* 0x0001000007074812 */ /* 0x000fe400078efcff */
[----:B------:R-:W-:Y:S02]  /*2c630*/  @P0 LOP3.LUT R0, R0, 0x100, RZ, 0xfc, !PT ;  /* 0x0000010000000812 */ /* 0x000fe400078efcff */
[----:B------:R-:W-:Y:S01]  /*2c640*/  ISETP.GE.AND P0, PT, R116, UR34, PT ;  /* 0x0000002274007c0c */ /* 0x000fe2000bf06270 */
[----:B------:R-:W-:Y:S01]  /*2c650*/  ULDC UR34, c[0x0][0x22c] ;  /* 0x00008b0000227ab9 */ /* 0x000fe20000000800 */
[----:B------:R-:W-:Y:S02]  /*2c660*/  ISETP.GE.AND P4, PT, R194, UR31, PT ;  /* 0x0000001fc2007c0c */ /* 0x000fe4000bf86270 */
[----:B------:R-:W-:Y:S01]  /*2c670*/  ISETP.LT.AND P1, PT, R5, UR36, !P0 ;  /* 0x0000002405007c0c */ /* 0x000fe2000c721270 */
[----:B------:R-:W-:Y:S01]  /*2c680*/  ULDC UR36, c[0x0][0x228] ;  /* 0x00008a0000247ab9 */ /* 0x000fe20000000800 */
[----:B------:R-:W-:-:S02]  /*2c690*/  ISETP.GE.AND P6, PT, R196, UR35, PT ;  /* 0x00000023c4007c0c */ /* 0x000fc4000bfc6270 */
[----:B------:R-:W-:Y:S02]  /*2c6a0*/  LOP3.LUT R4, R4, 0xffefffff, RZ, 0xc0, !PT ;  /* 0xffefffff04047812 */ /* 0x000fe400078ec0ff */
[----:B------:R-:W-:Y:S01]  /*2c6b0*/  ISETP.LT.AND P0, PT, R6, UR38, !P0 ;  /* 0x0000002606007c0c */ /* 0x000fe2000c701270 */
[----:B------:R-:W-:Y:S01]  /*2c6c0*/  ULDC UR38, c[0x0][0x228] ;  /* 0x00008a0000267ab9 */ /* 0x000fe20000000800 */
[----:B------:R-:W-:-:S03]  /*2c6d0*/  LOP3.LUT R0, R0, 0xffffff7f, RZ, 0xc0, !PT ;  /* 0xffffff7f00007812 */ /* 0x000fc600078ec0ff */
[----:B------:R-:W-:Y:S02]  /*2c6e0*/  @P4 LOP3.LUT R4, R4, 0x100000, RZ, 0xfc, !PT ;  /* 0x0010000004044812 */ /* 0x000fe400078efcff */
[----:B------:R-:W-:Y:S02]  /*2c6f0*/  ISETP.GE.AND P4, PT, R197, UR37, PT ;  /* 0x00000025c5007c0c */ /* 0x000fe4000bf86270 */
[----:B------:R-:W-:Y:S02]  /*2c700*/  @P1 LOP3.LUT R0, R0, 0x80, RZ, 0xfc, !PT ;  /* 0x0000008000001812 */ /* 0x000fe400078efcff */
[----:B------:R-:W-:Y:S02]  /*2c710*/  LOP3.LUT R4, R4, 0xfffeffff, RZ, 0xc0, !PT ;  /* 0xfffeffff04047812 */ /* 0x000fe400078ec0ff */
[----:B------:R-:W-:Y:S02]  /*2c720*/  LOP3.LUT R0, R0, 0xffffffbf, RZ, 0xc0, !PT ;  /* 0xffffffbf00007812 */ /* 0x000fe400078ec0ff */
[----:B------:R-:W-:-:S02]  /*2c730*/  @P6 LOP3.LUT R4, R4, 0x10000, RZ, 0xfc, !PT ;  /* 0x0001000004046812 */ /* 0x000fc400078efcff */
[----:B------:R-:W-:Y:S02]  /*2c740*/  ISETP.GE.AND P5, PT, R198, UR39, PT ;  /* 0x00000027c6007c0c */ /* 0x000fe4000bfa6270 */
[----:B------:R-:W-:Y:S02]  /*2c750*/  @P0 LOP3.LUT R0, R0, 0x40, RZ, 0xfc, !PT ;  /* 0x0000004000000812 */ /* 0x000fe400078efcff */
[----:B------:R-:W-:Y:S02]  /*2c760*/  LOP3.LUT R4, R4, 0xfff7ffff, RZ, 0xc0, !PT ;  /* 0xfff7ffff04047812 */ /* 0x000fe400078ec0ff */
[----:B------:R-:W-:Y:S01]  /*2c770*/  ISETP.GE.AND P0, PT, R117, UR5, PT ;  /* 0x0000000575007c0c */ /* 0x000fe2000bf06270 */
[----:B------:R-:W-:Y:S01]  /*2c780*/  ULDC UR5, c[0x0][0x228] ;  /* 0x00008a0000057ab9 */ /* 0x000fe20000000800 */
[----:B------:R-:W-:Y:S02]  /*2c790*/  @P4 LOP3.LUT R4, R4, 0x80000, RZ, 0xfc, !PT ;  /* 0x0008000004044812 */ /* 0x000fe400078efcff */
[----:B------:R-:W-:Y:S01]  /*2c7a0*/  ISETP.LT.AND P1, PT, R5, UR36, !P0 ;  /* 0x0000002405007c0c */ /* 0x000fe2000c721270 */
[----:B------:R-:W-:Y:S01]  /*2c7b0*/  ULDC UR36, c[0x0][0x22c] ;  /* 0x00008b0000247ab9 */ /* 0x000fe20000000800 */
[----:B------:R-:W-:-:S02]  /*2c7c0*/  ISETP.GE.AND P4, PT, R199, UR41, PT ;  /* 0x00000029c7007c0c */ /* 0x000fc4000bf86270 */
[----:B------:R-:W-:Y:S02]  /*2c7d0*/  LOP3.LUT R4, R4, 0xffffdfff, RZ, 0xc0, !PT ;  /* 0xffffdfff04047812 */ /* 0x000fe400078ec0ff */
[----:B------:R-:W-:Y:S01]  /*2c7e0*/  ISETP.LT.AND P0, PT, R6, UR38, !P0 ;  /* 0x0000002606007c0c */ /* 0x000fe2000c701270 */
[----:B------:R-:W-:Y:S01]  /*2c7f0*/  ULDC UR38, c[0x0][0x22c] ;  /* 0x00008b0000267ab9 */ /* 0x000fe20000000800 */
[----:B------:R-:W-:Y:S02]  /*2c800*/  @P5 LOP3.LUT R4, R4, 0x2000, RZ, 0xfc, !PT ;  /* 0x0000200004045812 */ /* 0x000fe400078efcff */
[----:B------:R-:W-:Y:S02]  /*2c810*/  LOP3.LUT R0, R0, 0xffffffef, RZ, 0xc0, !PT ;  /* 0xffffffef00007812 */ /* 0x000fe400078ec0ff */
[----:B------:R-:W-:Y:S02]  /*2c820*/  ISETP.GE.AND P6, PT, R200, UR43, PT ;  /* 0x0000002bc8007c0c */ /* 0x000fe4000bfc6270 */
[----:B------:R-:W-:-:S02]  /*2c830*/  LOP3.LUT R4, R4, 0xfffff7ff, RZ, 0xc0, !PT ;  /* 0xfffff7ff04047812 */ /* 0x000fc400078ec0ff */
[----:B------:R-:W-:Y:S02]  /*2c840*/  @P1 LOP3.LUT R0, R0, 0x10, RZ, 0xfc, !PT ;  /* 0x0000001000001812 */ /* 0x000fe400078efcff */
[----:B------:R-:W-:Y:S02]  /*2c850*/  @P4 LOP3.LUT R4, R4, 0x800, RZ, 0xfc, !PT ;  /* 0x0000080004044812 */ /* 0x000fe400078efcff */
[----:B------:R-:W-:Y:S01]  /*2c860*/  ISETP.GE.AND P4, PT, R118, UR19, PT ;  /* 0x0000001376007c0c */ /* 0x000fe2000bf86270 */
[----:B------:R-:W-:Y:S01]  /*2c870*/  ULDC UR19, c[0x0][0x22c] ;  /* 0x00008b0000137ab9 */ /* 0x000fe20000000800 */
[----:B------:R-:W-:Y:S02]  /*2c880*/  LOP3.LUT R0, R0, 0xfffffff7, RZ, 0xc0, !PT ;  /* 0xfffffff700007812 */ /* 0x000fe400078ec0ff */
[----:B------:R-:W-:Y:S02]  /*2c890*/  LOP3.LUT R4, R4, 0xfffffdff, RZ, 0xc0, !PT ;  /* 0xfffffdff04047812 */ /* 0x000fe400078ec0ff */
[----:B------:R-:W-:-:S02]  /*2c8a0*/  @P0 LOP3.LUT R0, R0, 0x8, RZ, 0xfc, !PT ;  /* 0x0000000800000812 */ /* 0x000fc400078efcff */
[----:B------:R-:W-:Y:S01]  /*2c8b0*/  ISETP.GE.AND P2, PT, R192, UR27, PT ;  /* 0x0000001bc0007c0c */ /* 0x000fe2000bf46270 */
[----:B------:R-:W-:Y:S01]  /*2c8c0*/  ULDC UR27, c[0x0][0x22c] ;  /* 0x00008b00001b7ab9 */ /* 0x000fe20000000800 */
[----:B------:R-:W-:Y:S02]  /*2c8d0*/  @P6 LOP3.LUT R4, R4, 0x200, RZ, 0xfc, !PT ;  /* 0x0000020004046812 */ /* 0x000fe400078efcff */
[----:B------:R-:W-:Y:S01]  /*2c8e0*/  ISETP.GE.AND P6, PT, R120, UR27, PT ;  /* 0x0000001b78007c0c */ /* 0x000fe2000bfc6270 */
[----:B------:R-:W-:Y:S01]  /*2c8f0*/  ULDC UR27, c[0x0][0x22c] ;  /* 0x00008b00001b7ab9 */ /* 0x000fe20000000800 */
[----:B------:R-:W-:-:S04]  /*2c900*/  LOP3.LUT R0, R0, 0xfffffffe, RZ, 0xc0, !PT ;  /* 0xfffffffe00007812 */ /* 0x000fc800078ec0ff */
[----:B------:R-:W-:Y:S02]  /*2c910*/  @P4 LOP3.LUT R0, R0, 0x1, RZ, 0xfc, !PT ;  /* 0x0000000100004812 */ /* 0x000fe400078efcff */
[----:B------:R-:W-:Y:S01]  /*2c920*/  ISETP.GE.AND P3, PT, R189, UR23, PT ;  /* 0x00000017bd007c0c */ /* 0x000fe2000bf66270 */
[----:B------:R-:W-:Y:S01]  /*2c930*/  ULDC UR23, c[0x0][0x22c] ;  /* 0x00008b0000177ab9 */ /* 0x000fe20000000800 */
[----:B------:R-:W-:Y:S01]  /*2c940*/  LOP3.LUT R0, R0, 0xfffffffd, RZ, 0xc0, !PT ;  /* 0xfffffffd00007812 */ /* 0x000fe200078ec0ff */
[----:B------:R-:W2:Y:S03]  /*2c950*/  LDL.LU R189, [R1+0x1420] ;  /* 0x0014200001bd7983 */ /* 0x000ea60000300800 */
[----:B------:R-:W-:Y:S01]  /*2c960*/  @P6 LOP3.LUT R0, R0, 0x2, RZ, 0xfc, !PT ;  /* 0x0000000200006812 */ /* 0x000fe200078efcff */
[----:B------:R-:W3:Y:S01]  /*2c970*/  LDL.LU R192, [R1+0x141c] ;  /* 0x00141c0001c07983 */ /* 0x000ee20000300800 */
[----:B------:R-:W-:Y:S01]  /*2c980*/  ISETP.GE.AND P6, PT, R121, UR23, PT ;  /* 0x0000001779007c0c */ /* 0x000fe2000bfc6270 */
[----:B------:R-:W-:Y:S01]  /*2c990*/  ULDC UR23, c[0x0][0x22c] ;  /* 0x00008b0000177ab9 */ /* 0x000fe20000000800 */
[----:B------:R-:W-:-:S02]  /*2c9a0*/  LOP3.LUT R0, R0, 0xffffffdf, RZ, 0xc0, !PT ;  /* 0xffffffdf00007812 */ /* 0x000fc400078ec0ff */
[----:B------:R-:W-:Y:S02]  /*2c9b0*/  ISETP.GE.AND P5, PT, R201, UR45, PT ;  /* 0x0000002dc9007c0c */ /* 0x000fe4000bfa6270 */
[----:B------:R-:W-:-:S07]  /*2c9c0*/  LOP3.LUT R4, R4, 0xffffff7f, RZ, 0xc0, !PT ;  /* 0xffffff7f04047812 */ /* 0x000fce00078ec0ff */
[----:B------:R-:W-:Y:S02]  /*2c9d0*/  @P6 LOP3.LUT R0, R0, 0x20, RZ, 0xfc, !PT ;  /* 0x0000002000006812 */ /* 0x000fe400078efcff */
[----:B------:R-:W-:Y:S01]  /*2c9e0*/  ISETP.GE.AND P6, PT, R122, UR19, PT ;  /* 0x000000137a007c0c */ /* 0x000fe2000bfc6270 */
[----:B------:R-:W-:Y:S01]  /*2c9f0*/  ULDC UR19, c[0x0][0x22c] ;  /* 0x00008b0000137ab9 */ /* 0x000fe20000000800 */
[----:B------:R-:W-:Y:S01]  /*2ca00*/  ISETP.GE.AND P1, PT, R193, UR29, PT ;  /* 0x0000001dc1007c0c */ /* 0x000fe2000bf26270 */
[----:B------:R-:W-:Y:S01]  /*2ca10*/  ULDC UR29, c[0x0][0x22c] ;  /* 0x00008b00001d7ab9 */ /* 0x000fe20000000800 */
[----:B------:R-:W-:Y:S01]  /*2ca20*/  LOP3.LUT R0, R0, 0xfffffdff, RZ, 0xc0, !PT ;  /* 0xfffffdff00007812 */ /* 0x000fe200078ec0ff */
[----:B------:R-:W3:Y:S01]  /*2ca30*/  LDL.LU R193, [R1+0x1418] ;  /* 0x0014180001c17983 */ /* 0x000ee20000300800 */
[----:B------:R-:W-:Y:S02]  /*2ca40*/  @P5 LOP3.LUT R4, R4, 0x80, RZ, 0xfc, !PT ;  /* 0x0000008004045812 */ /* 0x000fe400078efcff */
[----:B------:R-:W-:Y:S01]  /*2ca50*/  ISETP.GE.AND P5, PT, R119, UR29, PT ;  /* 0x0000001d77007c0c */ /* 0x000fe2000bfa6270 */
[----:B------:R-:W-:Y:S01]  /*2ca60*/  ULDC UR29, c[0x0][0x22c] ;  /* 0x00008b00001d7ab9 */ /* 0x000fe20000000800 */
[----:B------:R-:W-:Y:S01]  /*2ca70*/  LOP3.LUT R13, R13, 0xfffffffb, RZ, 0xc0, !PT ;  /* 0xfffffffb0d0d7812 */ /* 0x000fe200078ec0ff */
[----:B------:R-:W4:Y:S02]  /*2ca80*/  LDL.LU R194, [R1+0x1414] ;  /* 0x0014140001c27983 */ /* 0x000f240000300800 */
[----:B------:R-:W-:-:S02]  /*2ca90*/  @P6 LOP3.LUT R0, R0, 0x200, RZ, 0xfc, !PT ;  /* 0x0000020000006812 */ /* 0x000fc400078efcff */
[----:B------:R-:W-:Y:S01]  /*2caa0*/  ISETP.GE.AND P6, PT, R123, UR29, PT ;  /* 0x0000001d7b007c0c */ /* 0x000fe2000bfc6270 */
[----:B------:R-:W-:Y:S01]  /*2cab0*/  ULDC UR29, c[0x0][0x22c] ;  /* 0x00008b00001d7ab9 */ /* 0x000fe20000000800 */
[----:B------:R-:W-:-:S11]  /*2cac0*/  LOP3.LUT R0, R0, 0xffffefff, RZ, 0xc0, !PT ;  /* 0xffffefff00007812 */ /* 0x000fd600078ec0ff */
[----:B------:R-:W-:Y:S02]  /*2cad0*/  @P6 LOP3.LUT R0, R0, 0x1000, RZ, 0xfc, !PT ;  /* 0x0000100000006812 */ /* 0x000fe400078efcff */
        /* <DEDUP_REMOVED lines=37> */
[----:B------:R-:W-:-:S12]  /*2cd30*/  ULDC UR23, c[0x0][0x22c] ;  /* 0x00008b0000177ab9 */ /* 0x000fd80000000800 */
[----:B------:R-:W-:Y:S02]  /*2cd40*/  @P6 LOP3.LUT R13, R13, 0x4, RZ, 0xfc, !PT ;  /* 0x000000040d0d6812 */ /* 0x000fe400078efcff */
[----:B------:R-:W-:Y:S01]  /*2cd50*/  ISETP.GE.AND P6, PT, R134, UR19, PT ;  /* 0x0000001386007c0c */ /* 0x000fe2000bfc6270 */
[----:B------:R-:W-:Y:S01]  /*2cd60*/  ULDC UR19, c[0x0][0x22c] ;  /* 0x00008b0000137ab9 */ /* 0x000fe20000000800 */
[----:B------:R-:W-:-:S11]  /*2cd70*/  LOP3.LUT R13, R13, 0xffffffdf, RZ, 0xc0, !PT ;  /* 0xffffffdf0d0d7812 */ /* 0x000fd600078ec0ff */
[----:B------:R-:W-:Y:S02]  /*2cd80*/  @P6 LOP3.LUT R13, R13, 0x20, RZ, 0xfc, !PT ;  /* 0x000000200d0d6812 */ /* 0x000fe400078efcff */
[----:B------:R-:W-:Y:S02]  /*2cd90*/  ISETP.GE.AND P6, PT, R135, UR29, PT ;  /* 0x0000001d87007c0c */ /* 0x000fe4000bfc6270 */
        /* <DEDUP_REMOVED lines=63> */
[----:B------:R-:W-:Y:S02]  /*2d190*/  LOP3.LUT R12, R12, 0xffdfffff, RZ, 0xc0, !PT ;  /* 0xffdfffff0c0c7812 */ /* 0x000fe400078ec0ff */
[----:B------:R-:W-:Y:S02]  /*2d1a0*/  ISETP.GE.AND P0, PT, R195, UR33, PT ;  /* 0x00000021c3007c0c */ /* 0x000fe4000bf06270 */
[----:B------:R-:W4:Y:S04]  /*2d1b0*/  LDL.LU R195, [R1+0x1410] ;  /* 0x0014100001c37983 */ /* 0x000f280000300800 */
[----:B------:R-:W2:Y:S03]  /*2d1c0*/  LDL.LU R196, [R1+0x140c] ;  /* 0x00140c0001c47983 */ /* 0x000ea60000300800 */
[----:B------:R-:W-:Y:S01]  /*2d1d0*/  @P6 LOP3.LUT R12, R12, 0x200000, RZ, 0xfc, !PT ;  /* 0x002000000c0c6812 */ /* 0x000fe200078efcff */
[----:B------:R-:W2:Y:S01]  /*2d1e0*/  LDL.LU R197, [R1+0x1408] ;  /* 0x0014080001c57983 */ /* 0x000ea20000300800 */
[----:B------:R-:W-:-:S02]  /*2d1f0*/  ISETP.GE.AND P6, PT, R157, UR32, PT ;  /* 0x000000209d007c0c */ /* 0x000fc4000bfc6270 */
[----:B------:R-:W-:Y:S01]  /*2d200*/  LOP3.LUT R12, R12, 0xff7fffff, RZ, 0xc0, !PT ;  /* 0xff7fffff0c0c7812 */ /* 0x000fe200078ec0ff */
[----:B------:R-:W3:Y:S04]  /*2d210*/  LDL.LU R198, [R1+0x1404] ;  /* 0x0014040001c67983 */ /* 0x000ee80000300800 */
[----:B------:R-:W3:Y:S04]  /*2d220*/  LDL.LU R199, [R1+0x1400] ;  /* 0x0014000001c77983 */ /* 0x000ee80000300800 */
[----:B------:R-:W4:Y:S02]  /*2d230*/  LDL.LU R200, [R1+0x13fc] ;  /* 0x0013fc0001c87983 */ /* 0x000f240000300800 */
[----:B------:R-:W-:-:S02]  /*2d240*/  @P6 LOP3.LUT R12, R12, 0x800000, RZ, 0xfc, !PT ;  /* 0x008000000c0c6812 */ /* 0x000fc400078efcff */
[----:B------:R-:W4:Y:S01]  /*2d250*/  LDL.LU R201, [R1+0x13f8] ;  /* 0x0013f80001c97983 */ /* 0x000f220000300800 */
        /* <DEDUP_REMOVED lines=59> */
[----:B------:R-:W-:Y:S02]  /*2d610*/  ISETP.LT.AND P4, PT, R5, UR61, !P4 ;  /* 0x0000003d05007c0c */ /* 0x000fe4000e781270 */
[----:B------:R-:W-:Y:S02]  /*2d620*/  LOP3.LUT R72, R171, 0xffff, RZ, 0xc0, !PT ;  /* 0x0000ffffab487812 */ /* 0x000fe400078ec0ff */
[----:B------:R-:W-:-:S05]  /*2d630*/  LOP3.LUT R69, R165, 0xffff, RZ, 0xc0, !PT ;  /* 0x0000ffffa5457812 */ /* 0x000fca00078ec0ff */
[----:B------:R-:W-:Y:S02]  /*2d640*/  @P6 LOP3.LUT R4, R4, 0x8, RZ, 0xfc, !PT ;  /* 0x0000000804046812 */ /* 0x000fe400078efcff */
[----:B------:R-:W-:Y:S02]  /*2d650*/  ISETP.GE.AND P6, PT, R64, UR60, PT ;  /* 0x0000003c40007c0c */ /* 0x000fe4000bfc6270 */
[----:B------:R-:W-:Y:S02]  /*2d660*/  LOP3.LUT R71, R169, 0xffff, RZ, 0xc0, !PT ;  /* 0x0000ffffa9477812 */ /* 0x000fe400078ec0ff */
[----:B------:R-:W-:Y:S02]  /*2d670*/  LOP3.LUT R68, R163, 0xffff, RZ, 0xc0, !PT ;  /* 0x0000ffffa3447812 */ /* 0x000fe400078ec0ff */
[----:B------:R-:W-:Y:S02]  /*2d680*/  LOP3.LUT R70, R167, 0xffff, RZ, 0xc0, !PT ;  /* 0x0000ffffa7467812 */ /* 0x000fe400078ec0ff */
[----:B------:R-:W-:-:S02]  /*2d690*/  LOP3.LUT R67, R67, 0xffff, RZ, 0xc0, !PT ;  /* 0x0000ffff43437812 */ /* 0x000fc400078ec0ff */
[----:B------:R-:W-:Y:S02]  /*2d6a0*/  SHF.R.U32.HI R75, RZ, 0x8, R72 ;  /* 0x00000008ff4b7819 */ /* 0x000fe40000011648 */
[--C-:B------:R-:W-:Y:S02]  /*2d6b0*/  PRMT R76, R72, 0x3340, R69.reuse ;  /* 0x00003340484c7816 */ /* 0x100fe40000000045 */
[----:B------:R-:W-:Y:S02]  /*2d6c0*/  SHF.R.U32.HI R72, RZ, 0x8, R69 ;  /* 0x00000008ff487819 */ /* 0x000fe40000011645 */
[----:B------:R-:W-:Y:S02]  /*2d6d0*/  SHF.R.U32.HI R74, RZ, 0x8, R71 ;  /* 0x00000008ff4a7819 */ /* 0x000fe40000011647 */
[----:B------:R-:W-:Y:S02]  /*2d6e0*/  PRMT R77, R71, 0x3340, R68 ;  /* 0x00003340474d7816 */ /* 0x000fe40000000044 */
[----:B------:R-:W-:-:S02]  /*2d6f0*/  LOP3.LUT R4, R4, 0xffffffdf, RZ, 0xc0, !PT ;  /* 0xffffffdf04047812 */ /* 0x000fc400078ec0ff */
[----:B------:R-:W-:Y:S02]  /*2d700*/  LOP3.LUT R0, R0, 0xfffffffb, RZ, 0xc0, !PT ;  /* 0xfffffffb00007812 */ /* 0x000fe400078ec0ff */
[----:B------:R-:W-:Y:S02]  /*2d710*/  SHF.R.U32.HI R69, RZ, 0x8, R68 ;  /* 0x00000008ff457819 */ /* 0x000fe40000011644 */
[----:B------:R-:W-:Y:S02]  /*2d720*/  SHF.R.U32.HI R73, RZ, 0x8, R70 ;  /* 0x00000008ff497819 */ /* 0x000fe40000011646 */
[--C-:B------:R-:W-:Y:S02]  /*2d730*/  SHF.R.U32.HI R71, RZ, 0x8, R67.reuse ;  /* 0x00000008ff477819 */ /* 0x100fe40000011643 */
[----:B------:R-:W-:Y:S02]  /*2d740*/  PRMT R191, R70, 0x3340, R67 ;  /* 0x0000334046bf7816 */ /* 0x000fe40000000043 */
[----:B------:R-:W-:-:S02]  /*2d750*/  LOP3.LUT R67, R72, 0xffff, RZ, 0xc0, !PT ;  /* 0x0000ffff48437812 */ /* 0x000fc400078ec0ff */
[----:B------:R-:W-:Y:S02]  /*2d760*/  @P6 LOP3.LUT R4, R4, 0x20, RZ, 0xfc, !PT ;  /* 0x0000002004046812 */ /* 0x000fe400078efcff */
[----:B------:R-:W-:Y:S02]  /*2d770*/  @P4 LOP3.LUT R0, R0, 0x4, RZ, 0xfc, !PT ;  /* 0x0000000400004812 */ /* 0x000fe400078efcff */
[----:B------:R-:W-:Y:S02]  /*2d780*/  LOP3.LUT R68, R75, 0xffff, RZ, 0xc0, !PT ;  /* 0x0000ffff4b447812 */ /* 0x000fe400078ec0ff */
[----:B------:R-:W-:Y:S02]  /*2d790*/  LOP3.LUT R70, R74, 0xffff, RZ, 0xc0, !PT ;  /* 0x0000ffff4a467812 */ /* 0x000fe400078ec0ff */
[----:B------:R-:W-:Y:S02]  /*2d7a0*/  LOP3.LUT R69, R69, 0xffff, RZ, 0xc0, !PT ;  /* 0x0000ffff45457812 */ /* 0x000fe400078ec0ff */
[----:B------:R-:W-:-:S02]  /*2d7b0*/  LOP3.LUT R72, R73, 0xffff, RZ, 0xc0, !PT ;  /* 0x0000ffff49487812 */ /* 0x000fc400078ec0ff */
[----:B------:R-:W-:Y:S02]  /*2d7c0*/  LOP3.LUT R71, R71, 0xffff, RZ, 0xc0, !PT ;  /* 0x0000ffff47477812 */ /* 0x000fe400078ec0ff */
[----:B------:R-:W-:Y:S02]  /*2d7d0*/  ISETP.GE.AND P6, PT, R65, UR25, PT ;  /* 0x0000001941007c0c */ /* 0x000fe4000bfc6270 */
[----:B------:R-:W-:Y:S01]  /*2d7e0*/  LOP3.LUT P4, RZ, R7, 0x10000, RZ, 0xc0, !PT ;  /* 0x0001000007ff7812 */ /* 0x000fe2000788c0ff */
[----:B------:R-:W2:Y:S01]  /*2d7f0*/  LDL.LU R81, [R1+0x1160] ;  /* 0x0011600001517983 */ /* 0x000ea20000300800 */
[----:B------:R-:W0:Y:S01]  /*2d800*/  S2R R173, SR_TID.X ;  /* 0x0000000000ad7919 */ /* 0x000e220000002100 */
[----:B------:R-:W1:Y:S01]  /*2d810*/  S2R R82, SR_TID.X ;  /* 0x0000000000527919 */ /* 0x000e620000002100 */
[----:B------:R-:W3:Y:S01]  /*2d820*/  S2R R73, SR_TID.X ;  /* 0x0000000000497919 */ /* 0x000ee20000002100 */
[----:B------:R-:W-:Y:S01]  /*2d830*/  PRMT R49, R68, 0x3340, R67 ;  /* 0x0000334044317816 */ /* 0x000fe20000000043 */
[----:B------:R-:W-:Y:S01]  /*2d840*/  ULDC UR6, c[0x0][0x228] ;  /* 0x00008a0000067ab9 */ /* 0x000fe20000000800 */
[----:B------:R-:W2:Y:S04]  /*2d850*/  LDL.LU R80, [R1+0x1388] ;  /* 0x0013880001507983 */ /* 0x000ea80000300800 */
        /* <DEDUP_REMOVED lines=15> */
[----:B0-----:R-:W-:Y:S01]  /*2d950*/  IMAD.SHL.U32 R173, R173, 0x40, RZ ;  /* 0x00000040adad7824 */ /* 0x001fe200078e00ff */
[----:B------:R-:W-:Y:S01]  /*2d960*/  LOP3.LUT R2, R2, 0xffbfffff, RZ, 0xc0, !PT ;  /* 0xffbfffff02027812 */ /* 0x000fe200078ec0ff */
[----:B-1----:R-:W-:Y:S01]  /*2d970*/  IMAD.SHL.U32 R82, R82, 0x10, RZ ;  /* 0x0000001052527824 */ /* 0x002fe200078e00ff */
[----:B------:R-:W-:Y:S02]  /*2d980*/  STL.64 [R1+0x1438], R30 ;  /* 0x0014381e01007387 */ /* 0x000fe40000100a00 */
[----:B------:R-:W-:-:S02]  /*2d990*/  LOP3.LUT R173, R173, 0x400, RZ, 0xc0, !PT ;  /* 0x00000400adad7812 */ /* 0x000fc400078ec0ff */
[----:B------:R-:W-:Y:S01]  /*2d9a0*/  STL.64 [R1+0x1430], R28 ;  /* 0x0014301c01007387 */ /* 0x000fe20000100a00 */
[----:B------:R-:W-:Y:S02]  /*2d9b0*/  LOP3.LUT R82, R82, 0xf0, RZ, 0xc0, !PT ;  /* 0x000000f052527812 */ /* 0x000fe400078ec0ff */
[----:B---3--:R-:W-:Y:S01]  /*2d9c0*/  LOP3.LUT R73, R73, 0x60, RZ, 0xc0, !PT ;  /* 0x0000006049497812 */ /* 0x008fe200078ec0ff */
[----:B------:R-:W-:Y:S01]  /*2d9d0*/  STL.64 [R1+0x1428], R26 ;  /* 0x0014281a01007387 */ /* 0x000fe20000100a00 */
[----:B------:R-:W-:Y:S02]  /*2d9e0*/  IADD3 R10, R173, UR4, R82 ;  /* 0x00000004ad0a7c10 */ /* 0x000fe4000fffe052 */
[----:B------:R-:W-:Y:S01]  /*2d9f0*/  PRMT R50, R70, 0x3340, R69 ;  /* 0x0000334046327816 */ /* 0x000fe20000000045 */
[----:B------:R-:W-:Y:S01]  /*2da00*/  STL.64 [R1+0x1420], R24 ;  /* 0x0014201801007387 */ /* 0x000fe20000100a00 */
[----:B------:R-:W-:Y:S02]  /*2da10*/  PRMT R51, R72, 0x3340, R71 ;  /* 0x0000334048337816 */ /* 0x000fe40000000047 */
[----:B------:R-:W-:Y:S01]  /*2da20*/  @P5 LOP3.LUT R2, R2, 0x400000, RZ, 0xfc, !PT ;  /* 0x0040000002025812 */ /* 0x000fe200078efcff */
[----:B------:R-:W-:Y:S01]  /*2da30*/  STL.64 [R1+0x1418], R22 ;  /* 0x0014181601007387 */ /* 0x000fe20000100a00 */
[----:B------:R-:W-:Y:S01]  /*2da40*/  BAR.SYNC.DEFER_BLOCKING 0x0 ;  /* 0x0000000000007b1d */ /* 0x000fe20000010000 */
[----:B--2---:R-:W-:-:S05]  /*2da50*/  PRMT R57, R80, 0x5410, R81 ;  /* 0x0000541050397816 */ /* 0x004fca0000000051 */
[----:B------:R-:W-:Y:S01]  /*2da60*/  STL.64 [R1+0x1410], R20 ;  /* 0x0014101401007387 */ /* 0x000fe20000100a00 */
[----:B----4-:R-:W-:-:S03]  /*2da70*/  PRMT R58, R78, 0x5410, R79 ;  /* 0x000054104e3a7816 */ /* 0x010fc6000000004f */
[----:B------:R-:W-:Y:S01]  /*2da80*/  STL.64 [R1+0x1408], R8 ;  /* 0x0014080801007387 */ /* 0x000fe20000100a00 */
[----:B------:R-:W-:-:S03]  /*2da90*/  PRMT R56, R166, 0x5410, R164 ;  /* 0x00005410a6387816 */ /* 0x000fc600000000a4 */
[----:B------:R-:W-:Y:S01]  /*2daa0*/  STL.64 [R1+0x1400], R4 ;  /* 0x0014000401007387 */ /* 0x000fe20000100a00 */
[----:B------:R-:W-:-:S03]  /*2dab0*/  PRMT R60, R170, 0x5410, R168 ;  /* 0x00005410aa3c7816 */ /* 0x000fc600000000a8 */
[----:B------:R-:W-:Y:S01]  /*2dac0*/  STL.64 [R1+0x13f8], R12 ;  /* 0x0013f80c01007387 */ /* 0x000fe20000100a00 */
[----:B------:R-:W-:-:S03]  /*2dad0*/  PRMT R62, R175, 0x5410, R252 ;  /* 0x00005410af3e7816 */ /* 0x000fc600000000fc */
[----:B------:R-:W2:Y:S01]  /*2dae0*/  LDL.LU R173, [R1+0x1018] ;  /* 0x0010180001ad7983 */ /* 0x000ea20000300800 */
[----:B------:R-:W-:-:S03]  /*2daf0*/  LOP3.LUT R65, R171, 0xffff, RZ, 0xc0, !PT ;  /* 0x0000ffffab417812 */ /* 0x000fc600078ec0ff */
[----:B------:R-:W3:Y:S01]  /*2db00*/  LDL.LU R85, [R1+0x1114] ;  /* 0x0011140001557983 */ /* 0x000ee20000300800 */
[----:B------:R-:W-:-:S03]  /*2db10*/  LOP3.LUT R64, R169, 0xffff, RZ, 0xc0, !PT ;  /* 0x0000ffffa9407812 */ /* 0x000fc600078ec0ff */
[----:B------:R-:W3:Y:S01]  /*2db20*/  LDL.LU R84, [R1+0x12f0] ;  /* 0x0012f00001547983 */ /* 0x000ee20000300800 */
[----:B------:R-:W-:-:S03]  /*2db30*/  LOP3.LUT R63, R167, 0xffff, RZ, 0xc0, !PT ;  /* 0x0000ffffa73f7812 */ /* 0x000fc600078ec0ff */
[----:B------:R-:W4:Y:S01]  /*2db40*/  LDL.LU R83, [R1+0x10f4] ;  /* 0x0010f40001537983 */ /* 0x000f220000300800 */
[----:B------:R-:W-:-:S03]  /*2db50*/  LOP3.LUT R59, R165, 0xffff, RZ, 0xc0, !PT ;  /* 0x0000ffffa53b7812 */ /* 0x000fc600078ec0ff */
[----:B------:R-:W4:Y:S01]  /*2db60*/  LDL.LU R82, [R1+0x12dc] ;  /* 0x0012dc0001527983 */ /* 0x000f220000300800 */
[----:B------:R-:W-:-:S03]  /*2db70*/  LOP3.LUT R55, R163, 0xffff, RZ, 0xc0, !PT ;  /* 0x0000ffffa3377812 */ /* 0x000fc600078ec0ff */
[----:B------:R-:W3:Y:S01]  /*2db80*/  LDL.LU R81, [R1+0x10f8] ;  /* 0x0010f80001517983 */ /* 0x000ee20000300800 */
[----:B------:R-:W-:Y:S01]  /*2db90*/  IMAD R10, R73, 0x8, R10 ;  /* 0x00000008490a7824 */ /* 0x000fe200078e020a */
[----:B------:R-:W-:Y:S02]  /*2dba0*/  PRMT R61, R174, 0x5410, R172 ;  /* 0x00005410ae3d7816 */ /* 0x000fe400000000ac */
[----:B------:R-:W3:Y:S01]  /*2dbb0*/  LDL.LU R170, [R1+0x12e8] ;  /* 0x0012e80001aa7983 */ /* 0x000ee20000300800 */
[----:B------:R-:W-:Y:S02]  /*2dbc0*/  LOP3.LUT R2, R2, 0xffdfffff, RZ, 0xc0, !PT ;  /* 0xffdfffff02027812 */ /* 0x000fe400078ec0ff */
[----:B------:R-:W-:Y:S01]  /*2dbd0*/  LOP3.LUT P5, RZ, R3, 0x2000, RZ, 0xc0, !PT ;  /* 0x0000200003ff7812 */ /* 0x000fe200078ac0ff */
[----:B------:R-:W4:Y:S01]  /*2dbe0*/  LDL.LU R80, [R1+0x1104] ;  /* 0x0011040001507983 */ /* 0x000f220000300800 */
[----:B------:R-:W-:Y:S02]  /*2dbf0*/  SHF.R.U32.HI R67, RZ, 0x8, R65 ;  /* 0x00000008ff437819 */ /* 0x000fe40000011641 */
[----:B------:R-:W-:Y:S01]  /*2dc00*/  SHF.R.U32.HI R66, RZ, 0x8, R64 ;  /* 0x00000008ff427819 */ /* 0x000fe20000011640 */
[----:B------:R-:W4:Y:S01]  /*2dc10*/  LDL.LU R79, [R1+0x12ec] ;  /* 0x0012ec00014f7983 */ /* 0x000f220000300800 */
[----:B------:R-:W-:-:S02]  /*2dc20*/  PRMT R174, R64, 0x3340, R55 ;  /* 0x0000334040ae7816 */ /* 0x000fc40000000037 */
[----:B------:R-:W-:Y:S01]  /*2dc30*/  @P0 LOP3.LUT R2, R2, 0x200000, RZ, 0xfc, !PT ;  /* 0x0020000002020812 */ /* 0x000fe200078efcff */
[----:B------:R-:W3:Y:S01]  /*2dc40*/  LDL.LU R78, [R1+0x10e4] ;  /* 0x0010e400014e7983 */ /* 0x000ee20000300800 */
[----:B------:R-:W-:Y:S02]  /*2dc50*/  LOP3.LUT R64, R66, 0xffff, RZ, 0xc0, !PT ;  /* 0x0000ffff42407812 */ /* 0x000fe400078ec0ff */
[----:B------:R-:W-:Y:S01]  /*2dc60*/  SHF.R.U32.HI R55, RZ, 0x8, R55 ;  /* 0x00000008ff377819 */ /* 0x000fe20000011637 */
[----:B------:R-:W3:Y:S01]  /*2dc70*/  LDL.LU R164, [R1+0x12d8] ;  /* 0x0012d80001a47983 */ /* 0x000ee20000300800 */
[----:B------:R-:W-:Y:S02]  /*2dc80*/  LOP3.LUT R2, R2, 0xffefffff, RZ, 0xc0, !PT ;  /* 0xffefffff02027812 */ /* 0x000fe400078ec0ff */
[----:B------:R-:W-:Y:S01]  /*2dc90*/  LOP3.LUT P0, RZ, R3, 0x4000, RZ, 0xc0, !PT ;  /* 0x0000400003ff7812 */ /* 0x000fe2000780c0ff */
[----:B------:R-:W3:Y:S01]  /*2dca0*/  LDL.LU R166, [R1+0x10cc] ;  /* 0x0010cc0001a67983 */ /* 0x000ee20000300800 */
[----:B------:R-:W-:-:S02]  /*2dcb0*/  LOP3.LUT R55, R55, 0xffff, RZ, 0xc0, !PT ;  /* 0x0000ffff37377812 */ /* 0x000fc400078ec0ff */
[----:B------:R-:W-:Y:S01]  /*2dcc0*/  @P1 LOP3.LUT R2, R2, 0x100000, RZ, 0xfc, !PT ;  /* 0x0010000002021812 */ /* 0x000fe200078efcff */
[----:B------:R-:W3:Y:S01]  /*2dcd0*/  LDL.LU R168, [R1+0x12b0] ;  /* 0x0012b00001a87983 */ /* 0x000ee20000300800 */
[----:B------:R-:W-:Y:S02]  /*2dce0*/  PRMT R55, R64, 0x3340, R55 ;  /* 0x0000334040377816 */ /* 0x000fe40000000037 */
[----:B------:R-:W-:Y:S01]  /*2dcf0*/  LOP3.LUT R2, R2, 0xfff7ffff, RZ, 0xc0, !PT ;  /* 0xfff7ffff02027812 */ /* 0x000fe200078ec0ff */
[----:B------:R-:W3:Y:S01]  /*2dd00*/  LDL.LU R252, [R1+0x10d8] ;  /* 0x0010d80001fc7983 */ /* 0x000ee20000300800 */
[----:B------:R-:W-:Y:S02]  /*2dd10*/  LOP3.LUT P1, RZ, R3, 0x10000, RZ, 0xc0, !PT ;  /* 0x0001000003ff7812 */ /* 0x000fe4000782c0ff */
[----:B--2---:R-:W-:Y:S01]  /*2dd20*/  LOP3.LUT R52, R173, 0xffff, RZ, 0xc0, !PT ;  /* 0x0000ffffad347812 */ /* 0x004fe200078ec0ff */
[----:B------:R-:W2:Y:S01]  /*2dd30*/  LDL.LU R171, [R1+0x12c0] ;  /* 0x0012c00001ab7983 */ /* 0x000ea20000300800 */
[----:B----4-:R-:W-:-:S03]  /*2dd40*/  PRMT R66, R79, 0x5410, R80 ;  /* 0x000054104f427816 */ /* 0x010fc60000000050 */
[----:B------:R-:W4:Y:S01]  /*2dd50*/  LDL.LU R169, [R1+0x10e0] ;  /* 0x0010e00001a97983 */ /* 0x000f220000300800 */
[----:B------:R-:W-:Y:S02]  /*2dd60*/  PRMT R64, R82, 0x5410, R83 ;  /* 0x0000541052407816 */ /* 0x000fe40000000053 */
[----:B------:R-:W-:Y:S01]  /*2dd70*/  PRMT R55, R174, 0x5410, R55 ;  /* 0x00005410ae377816 */ /* 0x000fe20000000037 */
[----:B------:R-:W4:Y:S01]  /*2dd80*/  LDL.LU R167, [R1+0x12c8] ;  /* 0x0012c80001a77983 */ /* 0x000f220000300800 */
[----:B------:R-:W-:-:S03]  /*2dd90*/  @P2 LOP3.LUT R2, R2, 0x80000, RZ, 0xfc, !PT ;  /* 0x0008000002022812 */ /* 0x000fc600078efcff */
[----:B------:R-:W2:Y:S01]  /*2dda0*/  LDL.LU R165, [R1+0x10bc] ;  /* 0x0010bc0001a57983 */ /* 0x000ea20000300800 */
[----:B------:R-:W-:Y:S02]  /*2ddb0*/  PRMT R173, R65, 0x3340, R59 ;  /* 0x0000334041ad7816 */ /* 0x000fe4000000003b */
[--C-:B------:R-:W-:Y:S01]  /*2ddc0*/  PRMT R175, R63, 0x3340, R52.reuse ;  /* 0x000033403faf7816 */ /* 0x100fe20000000034 */
[----:B------:R-:W2:Y:S01]  /*2ddd0*/  LDL.LU R163, [R1+0x12a0] ;  /* 0x0012a00001a37983 */ /* 0x000ea20000300800 */
[----:B------:R-:W-:Y:S02]  /*2dde0*/  SHF.R.U32.HI R172, RZ, 0x8, R52 ;  /* 0x00000008ffac7819 */ /* 0x000fe40000011634 */
[----:B------:R-:W-:Y:S01]  /*2ddf0*/  LOP3.LUT P2, RZ, R2, 0x4000, RZ, 0xc0, !PT ;  /* 0x0000400002ff7812 */ /* 0x000fe2000784c0ff */
[----:B------:R-:W4:Y:S01]  /*2de00*/  LDL.LU R105, [R1+0x10c0] ;  /* 0x0010c00001697983 */ /* 0x000f220000300800 */
[----:B------:R-:W-:Y:S02]  /*2de10*/  SHF.R.U32.HI R65, RZ, 0x8, R63 ;  /* 0x00000008ff417819 */ /* 0x000fe4000001163f */
[----:B------:R-:W-:Y:S01]  /*2de20*/  LOP3.LUT R172, R172, 0xffff, RZ, 0xc0, !PT ;  /* 0x0000ffffacac7812 */ /* 0x000fe200078ec0ff */
[----:B------:R-:W4:Y:S01]  /*2de30*/  LDL.LU R104, [R1+0x12a4] ;  /* 0x0012a40001687983 */ /* 0x000f220000300800 */
[----:B------:R-:W-:-:S02]  /*2de40*/  LOP3.LUT R52, R67, 0xffff, RZ, 0xc0, !PT ;  /* 0x0000ffff43347812 */ /* 0x000fc400078ec0ff */
[----:B------:R-:W-:Y:S01]  /*2de50*/  SHF.R.U32.HI R59, RZ, 0x8, R59 ;  /* 0x00000008ff3b7819 */ /* 0x000fe2000001163b */
[----:B------:R-:W4:Y:S01]  /*2de60*/  LDL.LU R103, [R1+0x10c4] ;  /* 0x0010c40001677983 */ /* 0x000f220000300800 */
[----:B------:R-:W-:-:S03]  /*2de70*/  LOP3.LUT R2, R2, 0xfffbffff, RZ, 0xc0, !PT ;  /* 0xfffbffff02027812 */ /* 0x000fc600078ec0ff */
[----:B------:R-:W4:Y:S01]  /*2de80*/  LDL.LU R102, [R1+0x12a8] ;  /* 0x0012a80001667983 */ /* 0x000f220000300800 */
[----:B---3--:R-:W-:Y:S02]  /*2de90*/  PRMT R63, R84, 0x5410, R85 ;  /* 0x00005410543f7816 */ /* 0x008fe40000000055 */
[----:B------:R-:W-:Y:S01]  /*2dea0*/  LOP3.LUT R65, R65, 0xffff, RZ, 0xc0, !PT ;  /* 0x0000ffff41417812 */ /* 0x000fe200078ec0ff */
[----:B------:R-:W3:Y:S01]  /*2deb0*/  LDL.LU R101, [R1+0x10c8] ;  /* 0x0010c80001657983 */ /* 0x000ee20000300800 */
[----:B------:R-:W-:Y:S02]  /*2dec0*/  PRMT R67, R164, 0x5410, R78 ;  /* 0x00005410a4437816 */ /* 0x000fe4000000004e */
[----:B------:R-:W-:Y:S01]  /*2ded0*/  LOP3.LUT R59, R59, 0xffff, RZ, 0xc0, !PT ;  /* 0x0000ffff3b3b7812 */ /* 0x000fe200078ec0ff */
[----:B------:R-:W3:Y:S01]  /*2dee0*/  LDL.LU R100, [R1+0x12ac] ;  /* 0x0012ac0001647983 */ /* 0x000ee20000300800 */
[----:B------:R-:W-:-:S03]  /*2def0*/  @P6 LOP3.LUT R2, R2, 0x40000, RZ, 0xfc, !PT ;  /* 0x0004000002026812 */ /* 0x000fc600078efcff */
[----:B------:R0:W-:Y:S01]  /*2df00*/  STSM.16.M88.4 [R10], R60 ;  /* 0x0000003c0a007844 */ /* 0x0001e20000000200 */
[----:B------:R-:W-:-:S03]  /*2df10*/  PRMT R172, R65, 0x3340, R172 ;  /* 0x0000334041ac7816 */ /* 0x000fc600000000ac */
[----:B------:R-:W3:Y:S01]  /*2df20*/  LDL.LU R99, [R1+0x10b8] ;  /* 0x0010b80001637983 */ /* 0x000ee20000300800 */
[----:B------:R-:W-:Y:S02]  /*2df30*/  PRMT R59, R52, 0x3340, R59 ;  /* 0x00003340343b7816 */ /* 0x000fe4000000003b */
[----:B------:R-:W-:Y:S01]  /*2df40*/  LOP3.LUT R2, R2, 0xfffdffff, RZ, 0xc0, !PT ;  /* 0xfffdffff02027812 */ /* 0x000fe200078ec0ff */
[----:B------:R-:W3:Y:S01]  /*2df50*/  LDL.LU R98, [R1+0x129c] ;  /* 0x00129c0001627983 */ /* 0x000ee20000300800 */
[----:B------:R-:W-:Y:S02]  /*2df60*/  PRMT R65, R170, 0x5410, R81 ;  /* 0x00005410aa417816 */ /* 0x000fe40000000051 */
[----:B------:R-:W-:Y:S01]  /*2df70*/  LOP3.LUT P6, RZ, R3, 0x200, RZ, 0xc0, !PT ;  /* 0x0000020003ff7812 */ /* 0x000fe200078cc0ff */
[----:B------:R-:W3:Y:S01]  /*2df80*/  LDL.LU R97, [R1+0x10b0] ;  /* 0x0010b00001617983 */ /* 0x000ee20000300800 */
[----:B------:R-:W-:Y:S01]  /*2df90*/  BAR.SYNC.DEFER_BLOCKING 0x0 ;  /* 0x0000000000007b1d */ /* 0x000fe20000010000 */
[----:B0-----:R-:W-:-:S02]  /*2dfa0*/  PRMT R60, R168, 0x5410, R166 ;  /* 0x00005410a83c7816 */ /* 0x001fc400000000a6 */
[----:B--2---:R-:W-:-:S03]  /*2dfb0*/  PRMT R63, R163, 0x5410, R165 ;  /* 0x00005410a33f7816 */ /* 0x004fc600000000a5 */
[----:B------:R-:W2:Y:S01]  /*2dfc0*/  LDL.LU R96, [R1+0x1298] ;  /* 0x0012980001607983 */ /* 0x000ea20000300800 */
[----:B------:R-:W-:Y:S02]  /*2dfd0*/  PRMT R61, R171, 0x5410, R252 ;  /* 0x00005410ab3d7816 */ /* 0x000fe400000000fc */
[----:B----4-:R-:W-:Y:S01]  /*2dfe0*/  PRMT R62, R167, 0x5410, R169 ;  /* 0x00005410a73e7816 */ /* 0x010fe200000000a9 */
[----:B------:R-:W4:Y:S01]  /*2dff0*/  LDL.LU R95, [R1+0x10a4] ;  /* 0x0010a400015f7983 */ /* 0x000f220000300800 */
[----:B------:R-:W-:Y:S02]  /*2e000*/  PRMT R59, R173, 0x5410, R59 ;  /* 0x00005410ad3b7816 */ /* 0x000fe4000000003b */
[----:B------:R-:W-:Y:S01]  /*2e010*/  @P3 LOP3.LUT R2, R2, 0x20000, RZ, 0xfc, !PT ;  /* 0x0002000002023812 */ /* 0x000fe200078efcff */
[----:B------:R-:W4:Y:S03]  /*2e020*/  LDL.LU R94, [R1+0x128c] ;  /* 0x00128c00015e7983 */ /* 0x000f260000300800 */
[C---:B------:R-:W-:Y:S01]  /*2e030*/  LOP3.LUT P3, RZ, R2.reuse, 0x8000, RZ, 0xc0, !PT ;  /* 0x0000800002ff7812 */ /* 0x040fe2000786c0ff */
[----:B------:R-:W2:Y:S01]  /*2e040*/  LDL.LU R93, [R1+0x10a8] ;  /* 0x0010a800015d7983 */ /* 0x000ea20000300800 */
[----:B------:R-:W-:-:S03]  /*2e050*/  LOP3.LUT R2, R2, 0xfffeffff, RZ, 0xc0, !PT ;  /* 0xfffeffff02027812 */ /* 0x000fc600078ec0ff */
[----:B------:R-:W2:Y:S01]  /*2e060*/  LDL.LU R80, [R1+0x1294] ;  /* 0x0012940001507983 */ /* 0x000ea20000300800 */
[----:B------:R-:W-:-:S03]  /*2e070*/  @P4 LOP3.LUT R2, R2, 0x10000, RZ, 0xfc, !PT ;  /* 0x0001000002024812 */ /* 0x000fc600078efcff */
[----:B------:R-:W4:Y:S04]  /*2e080*/  LDL.LU R79, [R1+0x1098] ;  /* 0x00109800014f7983 */ /* 0x000f280000300800 */
[----:B------:R-:W4:Y:S04]  /*2e090*/  LDL.LU R163, [R1+0x1280] ;  /* 0x0012800001a37983 */ /* 0x000f280000300800 */
[----:B------:R-:W2:Y:S04]  /*2e0a0*/  LDL.LU R92, [R1+0x109c] ;  /* 0x00109c00015c7983 */ /* 0x000ea80000300800 */
        /* <DEDUP_REMOVED lines=12> */
[----:B------:R-:W2:Y:S01]  /*2e170*/  LDL.LU R252, [R1+0x1260] ;  /* 0x0012600001fc7983 */ /* 0x000ea20000300800 */
[----:B------:R-:W0:Y:S02]  /*2e180*/  S2R R170, SR_TID.X ;  /* 0x0000000000aa7919 */ /* 0x000e240000002100 */
[----:B0-----:R-:W-:-:S04]  /*2e190*/  LOP3.LUT R170, R170, 0x7f, RZ, 0xc0, !PT ;  /* 0x0000007faaaa7812 */ /* 0x001fc800078ec0ff */
[----:B------:R-:W-:Y:S01]  /*2e1a0*/  LEA R4, R170, UR4, 0x4 ;  /* 0x00000004aa047c11 */ /* 0x000fe2000f8e20ff */
[----:B------:R-:W-:-:S04]  /*2e1b0*/  ULDC UR4, c[0x0][0x228] ;  /* 0x00008a0000047ab9 */ /* 0x000fc80000000800 */
[----:B------:R-:W0:Y:S01]  /*2e1c0*/  LDS.128 R168, [R4] ;  /* 0x0000000004a87984 */ /* 0x000e220000000c00 */
[----:B------:R-:W-:Y:S06]  /*2e1d0*/  BAR.SYNC.DEFER_BLOCKING 0x0 ;  /* 0x0000000000007b1d */ /* 0x000fec0000010000 */
[----:B------:R1:W-:Y:S02]  /*2e1e0*/  STSM.16.M88.4 [R10], R64 ;  /* 0x000000400a007844 */ /* 0x0003e40000000200 */
[----:B------:R-:W-:Y:S06]  /*2e1f0*/  BAR.SYNC.DEFER_BLOCKING 0x0 ;  /* 0x0000000000007b1d */ /* 0x000fec0000010000 */
[----:B------:R-:W0:Y:S02]  /*2e200*/  LDS.128 R164, [R4] ;  /* 0x0000000004a47984 */ /* 0x000e240000000c00 */
[----:B------:R-:W-:Y:S06]  /*2e210*/  BAR.SYNC.DEFER_BLOCKING 0x0 ;  /* 0x0000000000007b1d */ /* 0x000fec0000010000 */
[----:B------:R4:W-:Y:S01]  /*2e220*/  STSM.16.M88.4 [R10], R60 ;  /* 0x0000003c0a007844 */ /* 0x0009e20000000200 */
[----:B-1----:R-:W-:-:S02]  /*2e230*/  PRMT R64, R104, 0x5410, R105 ;  /* 0x0000541068407816 */ /* 0x002fc40000000069 */
[----:B------:R-:W-:Y:S02]  /*2e240*/  PRMT R65, R102, 0x5410, R103 ;  /* 0x0000541066417816 */ /* 0x000fe40000000067 */
[----:B---3--:R-:W-:Y:S02]  /*2e250*/  PRMT R66, R100, 0x5410, R101 ;  /* 0x0000541064427816 */ /* 0x008fe40000000065 */
[----:B------:R-:W-:Y:S01]  /*2e260*/  PRMT R67, R98, 0x5410, R99 ;  /* 0x0000541062437816 */ /* 0x000fe20000000063 */
[----:B------:R-:W-:Y:S06]  /*2e270*/  BAR.SYNC.DEFER_BLOCKING 0x0 ;  /* 0x0000000000007b1d */ /* 0x000fec0000010000 */
[----:B------:R-:W-:Y:S01]  /*2e280*/  STL [R1+0x798], R4 ;  /* 0x0007980401007387 */ /* 0x000fe20000100800 */
[----:B----4-:R-:W-:-:S03]  /*2e290*/  PRMT R63, R163, 0x5410, R79 ;  /* 0x00005410a33f7816 */ /* 0x010fc6000000004f */
[----:B------:R-:W1:Y:S01]  /*2e2a0*/  LDS.128 R160, [R4] ;  /* 0x0000000004a07984 */ /* 0x000e620000000c00 */
[----:B------:R-:W-:Y:S06]  /*2e2b0*/  BAR.SYNC.DEFER_BLOCKING 0x0 ;  /* 0x0000000000007b1d */ /* 0x000fec0000010000 */
[----:B------:R-:W-:Y:S02]  /*2e2c0*/  STSM.16.M88.4 [R10], R64 ;  /* 0x000000400a007844 */ /* 0x000fe40000000200 */
[----:B------:R-:W-:Y:S01]  /*2e2d0*/  BAR.SYNC.DEFER_BLOCKING 0x0 ;  /* 0x0000000000007b1d */ /* 0x000fe20000010000 */
[----:B--2---:R-:W-:-:S05]  /*2e2e0*/  PRMT R62, R80, 0x5410, R93 ;  /* 0x00005410503e7816 */ /* 0x004fca000000005d */
[----:B------:R-:W2:Y:S04]  /*2e2f0*/  LDL.LU R80, [R1+0x1064] ;  /* 0x0010640001507983 */ /* 0x000ea80000300800 */
[----:B------:R-:W2:Y:S04]  /*2e300*/  LDL.LU R79, [R1+0x1258] ;  /* 0x00125800014f7983 */ /* 0x000ea80000300800 */
[----:B------:R-:W3:Y:S04]  /*2e310*/  LDL.LU R106, [R1+0x1068] ;  /* 0x00106800016a7983 */ /* 0x000ee80000300800 */
[----:B------:R-:W3:Y:S04]  /*2e320*/  LDL.LU R105, [R1+0x124c] ;  /* 0x00124c0001697983 */ /* 0x000ee80000300800 */
[----:B------:R-:W4:Y:S04]  /*2e330*/  LDS.128 R156, [R4] ;  /* 0x00000000049c7984 */ /* 0x000f280000000c00 */
[----:B------:R-:W4:Y:S04]  /*2e340*/  LDL.LU R104, [R1+0x106c] ;  /* 0x00106c0001687983 */ /* 0x000f280000300800 */
[----:B------:R-:W4:Y:S01]  /*2e350*/  LDL.LU R103, [R1+0x1248] ;  /* 0x0012480001677983 */ /* 0x000f220000300800 */
[----:B------:R-:W-:-:S03]  /*2e360*/  PRMT R60, R96, 0x5410, R97 ;  /* 0x00005410603c7816 */ /* 0x000fc60000000061 */
[----:B------:R-:W4:Y:S01]  /*2e370*/  LDL.LU R102, [R1+0x105c] ;  /* 0x00105c0001667983 */ /* 0x000f220000300800 */
[----:B------:R-:W-:Y:S01]  /*2e380*/  PRMT R61, R94, 0x5410, R95 ;  /* 0x000054105e3d7816 */ /* 0x000fe2000000005f */
[----:B------:R-:W-:Y:S06]  /*2e390*/  BAR.SYNC.DEFER_BLOCKING 0x0 ;  /* 0x0000000000007b1d */ /* 0x000fec0000010000 */
[----:B------:R-:W4:Y:S04]  /*2e3a0*/  LDL.LU R101, [R1+0x1244] ;  /* 0x0012440001657983 */ /* 0x000f280000300800 */
[----:B------:R-:W4:Y:S04]  /*2e3b0*/  LDL.LU R100, [R1+0x1060] ;  /* 0x0010600001647983 */ /* 0x000f280000300800 */
[----:B------:R-:W4:Y:S04]  /*2e3c0*/  LDL.LU R99, [R1+0x123c] ;  /* 0x00123c0001637983 */ /* 0x000f280000300800 */
[----:B------:R-:W4:Y:S04]  /*2e3d0*/  LDL.LU R98, [R1+0x1038] ;  /* 0x0010380001627983 */ /* 0x000f280000300800 */
[----:B------:R-:W4:Y:S04]  /*2e3e0*/  LDL.LU R97, [R1+0x121c] ;  /* 0x00121c0001617983 */ /* 0x000f280000300800 */
[----:B------:R-:W4:Y:S04]  /*2e3f0*/  LDL.LU R96, [R1+0x1040] ;  /* 0x0010400001607983 */ /* 0x000f280000300800 */
[----:B------:R-:W4:Y:S04]  /*2e400*/  LDL.LU R95, [R1+0x1218] ;  /* 0x00121800015f7983 */ /* 0x000f280000300800 */
[----:B------:R0:W-:Y:S04]  /*2e410*/  STSM.16.M88.4 [R10], R60 ;  /* 0x0000003c0a007844 */ /* 0x0001e80000000200 */
[----:B------:R-:W4:Y:S04]  /*2e420*/  LDL.LU R94, [R1+0x1030] ;  /* 0x00103000015e7983 */ /* 0x000f280000300800 */
[----:B------:R-:W4:Y:S01]  /*2e430*/  LDL.LU R93, [R1+0x1208] ;  /* 0x00120800015d7983 */ /* 0x000f220000300800 */
[----:B------:R-:W-:Y:S01]  /*2e440*/  BAR.SYNC.DEFER_BLOCKING 0x0 ;  /* 0x0000000000007b1d */ /* 0x000fe20000010000 */
[----:B0-----:R-:W-:-:S05]  /*2e450*/  PRMT R62, R252, 0x5410, R78 ;  /* 0x00005410fc3e7816 */ /* 0x001fca000000004e */
[----:B------:R-:W4:Y:S04]  /*2e460*/  LDL.LU R78, [R1+0x1034] ;  /* 0x00103400014e7983 */ /* 0x000f280000300800 */
[----:B------:R-:W4:Y:S04]  /*2e470*/  LDL.LU R252, [R1+0x11fc] ;  /* 0x0011fc0001fc7983 */ /* 0x000f280000300800 */
[----:B------:R-:W0:Y:S01]  /*2e480*/  LDS.128 R152, [R4] ;  /* 0x0000000004987984 */ /* 0x000e220000000c00 */
[----:B------:R-:W-:Y:S02]  /*2e490*/  PRMT R64, R91, 0x5410, R92 ;  /* 0x000054105b407816 */ /* 0x000fe4000000005c */
[----:B------:R-:W-:Y:S01]  /*2e4a0*/  PRMT R65, R89, 0x5410, R90 ;  /* 0x0000541059417816 */ /* 0x000fe2000000005a */
[----:B------:R-:W4:Y:S01]  /*2e4b0*/  LDL.LU R92, [R1+0x10ac] ;  /* 0x0010ac00015c7983 */ /* 0x000f220000300800 */
[----:B------:R-:W-:-:S02]  /*2e4c0*/  PRMT R66, R87, 0x5410, R88 ;  /* 0x0000541057427816 */ /* 0x000fc40000000058 */
[----:B------:R-:W-:Y:S01]  /*2e4d0*/  PRMT R67, R85, 0x5410, R86 ;  /* 0x0000541055437816 */ /* 0x000fe20000000056 */
[----:B------:R-:W-:Y:S01]  /*2e4e0*/  BAR.SYNC.DEFER_BLOCKING 0x0 ;  /* 0x0000000000007b1d */ /* 0x000fe20000010000 */
[----:B------:R-:W-:-:S05]  /*2e4f0*/  PRMT R60, R83, 0x5410, R84 ;  /* 0x00005410533c7816 */ /* 0x000fca0000000054 */
[----:B------:R-:W4:Y:S04]  /*2e500*/  LDL.LU R91, [R1+0x125c] ;  /* 0x00125c00015b7983 */ /* 0x000f280000300800 */
[----:B------:R-:W4:Y:S04]  /*2e510*/  LDL.LU R90, [R1+0x1084] ;  /* 0x00108400015a7983 */ /* 0x000f280000300800 */
[----:B------:R-:W4:Y:S04]  /*2e520*/  LDL.LU R89, [R1+0x1240] ;  /* 0x0012400001597983 */ /* 0x000f280000300800 */
[----:B------:R-:W4:Y:S04]  /*2e530*/  LDL.LU R88, [R1+0x1088] ;  /* 0x0010880001587983 */ /* 0x000f280000300800 */
[----:B------:R3:W-:Y:S01]  /*2e540*/  STSM.16.M88.4 [R10], R64 ;  /* 0x000000400a007844 */ /* 0x0007e20000000200 */
[----:B------:R-:W-:Y:S01]  /*2e550*/  BAR.SYNC.DEFER_BLOCKING 0x0 ;  /* 0x0000000000007b1d */ /* 0x000fe20000010000 */
[----:B------:R-:W-:-:S05]  /*2e560*/  PRMT R61, R81, 0x5410, R82 ;  /* 0x00005410513d7816 */ /* 0x000fca0000000052 */
[----:B------:R-:W4:Y:S04]  /*2e570*/  LDL.LU R87, [R1+0x1238] ;  /* 0x0012380001577983 */ /* 0x000f280000300800 */
[----:B------:R-:W4:Y:S04]  /*2e580*/  LDL.LU R86, [R1+0x107c] ;  /* 0x00107c0001567983 */ /* 0x000f280000300800 */
[----:B------:R-:W4:Y:S04]  /*2e590*/  LDL.LU R85, [R1+0x1230] ;  /* 0x0012300001557983 */ /* 0x000f280000300800 */
[----:B------:R-:W4:Y:S04]  /*2e5a0*/  LDL.LU R84, [R1+0x1080] ;  /* 0x0010800001547983 */ /* 0x000f280000300800 */
[----:B------:R-:W0:Y:S04]  /*2e5b0*/  LDS.128 R148, [R4] ;  /* 0x0000000004947984 */ /* 0x000e280000000c00 */
[----:B------:R-:W4:Y:S04]  /*2e5c0*/  LDL.LU R83, [R1+0x122c] ;  /* 0x00122c0001537983 */ /* 0x000f280000300800 */
[----:B------:R-:W4:Y:S04]  /*2e5d0*/  LDL.LU R82, [R1+0x1054] ;  /* 0x0010540001527983 */ /* 0x000f280000300800 */
[----:B------:R-:W4:Y:S01]  /*2e5e0*/  LDL.LU R81, [R1+0x1200] ;  /* 0x0012000001517983 */ /* 0x000f220000300800 */
[----:B--2---:R-:W-:Y:S01]  /*2e5f0*/  PRMT R63, R79, 0x5410, R80 ;  /* 0x000054104f3f7816 */ /* 0x004fe20000000050 */
[----:B------:R-:W-:Y:S06]  /*2e600*/  BAR.SYNC.DEFER_BLOCKING 0x0 ;  /* 0x0000000000007b1d */ /* 0x000fec0000010000 */
[----:B------:R-:W2:Y:S04]  /*2e610*/  LDL.LU R80, [R1+0x1058] ;  /* 0x0010580001507983 */ /* 0x000ea80000300800 */
[----:B------:R-:W2:Y:S04]  /*2e620*/  LDL.LU R79, [R1+0x11f4] ;  /* 0x0011f400014f7983 */ /* 0x000ea80000300800 */
[----:B------:R1:W-:Y:S01]  /*2e630*/  STSM.16.M88.4 [R10], R60 ;  /* 0x0000003c0a007844 */ /* 0x0003e20000000200 */
[----:B------:R-:W-:Y:S01]  /*2e640*/  BAR.SYNC.DEFER_BLOCKING 0x0 ;  /* 0x0000000000007b1d */ /* 0x000fe20000010000 */
[----:B---3--:R-:W-:-:S02]  /*2e650*/  PRMT R64, R105, 0x5410, R106 ;  /* 0x0000541069407816 */ /* 0x008fc4000000006a */
[----:B----4-:R-:W-:-:S03]  /*2e660*/  PRMT R65, R103, 0x5410, R104 ;  /* 0x0000541067417816 */ /* 0x010fc60000000068 */
[----:B------:R-:W3:Y:S01]  /*2e670*/  LDS.128 R144, [R4] ;  /* 0x0000000004907984 */ /* 0x000ee20000000c00 */
[----:B-1----:R-:W-:-:S03]  /*2e680*/  PRMT R63, R252, 0x5410, R78 ;  /* 0x00005410fc3f7816 */ /* 0x002fc6000000004e */
[----:B------:R-:W4:Y:S04]  /*2e690*/  LDL.LU R78, [R1+0x104c] ;  /* 0x00104c00014e7983 */ /* 0x000f280000300800 */
[----:B------:R-:W4:Y:S01]  /*2e6a0*/  LDL.LU R252, [R1+0x11f0] ;  /* 0x0011f00001fc7983 */ /* 0x000f220000300800 */
[----:B------:R-:W-:Y:S02]  /*2e6b0*/  PRMT R66, R101, 0x5410, R102 ;  /* 0x0000541065427816 */ /* 0x000fe40000000066 */
[----:B------:R-:W-:Y:S01]  /*2e6c0*/  PRMT R67, R99, 0x5410, R100 ;  /* 0x0000541063437816 */ /* 0x000fe20000000064 */
[----:B------:R-:W-:Y:S01]  /*2e6d0*/  BAR.SYNC.DEFER_BLOCKING 0x0 ;  /* 0x0000000000007b1d */ /* 0x000fe20000010000 */
[----:B------:R-:W-:-:S05]  /*2e6e0*/  PRMT R60, R97, 0x5410, R98 ;  /* 0x00005410613c7816 */ /* 0x000fca0000000062 */
[----:B------:R-:W3:Y:S04]  /*2e6f0*/  LDL.LU R106, [R1+0x1118] ;  /* 0x00111800016a7983 */ /* 0x000ee80000300800 */
[----:B------:R-:W3:Y:S04]  /*2e700*/  LDL.LU R105, [R1+0x12e4] ;  /* 0x0012e40001697983 */ /* 0x000ee80000300800 */
[----:B------:R-:W3:Y:S04]  /*2e710*/  LDL.LU R104, [R1+0x111c] ;  /* 0x00111c0001687983 */ /* 0x000ee80000300800 */
[----:B------:R-:W3:Y:S04]  /*2e720*/  LDL.LU R103, [R1+0x12e0] ;  /* 0x0012e00001677983 */ /* 0x000ee80000300800 */
[----:B------:R1:W-:Y:S01]  /*2e730*/  STSM.16.M88.4 [R10], R64 ;  /* 0x000000400a007844 */ /* 0x0003e20000000200 */
[----:B------:R-:W-:Y:S01]  /*2e740*/  BAR.SYNC.DEFER_BLOCKING 0x0 ;  /* 0x0000000000007b1d */ /* 0x000fe20000010000 */
[----:B------:R-:W-:-:S05]  /*2e750*/  PRMT R61, R95, 0x5410, R96 ;  /* 0x000054105f3d7816 */ /* 0x000fca0000000060 */
[----:B------:R-:W3:Y:S04]  /*2e760*/  LDL.LU R102, [R1+0x110c] ;  /* 0x00110c0001667983 */ /* 0x000ee80000300800 */
[----:B------:R-:W3:Y:S04]  /*2e770*/  LDL.LU R101, [R1+0x12d4] ;  /* 0x0012d40001657983 */ /* 0x000ee80000300800 */
[----:B------:R-:W3:Y:S04]  /*2e780*/  LDL.LU R100, [R1+0x1110] ;  /* 0x0011100001647983 */ /* 0x000ee80000300800 */
[----:B------:R-:W3:Y:S04]  /*2e790*/  LDL.LU R99, [R1+0x12d0] ;  /* 0x0012d00001637983 */ /* 0x000ee80000300800 */
[----:B------:R-:W0:Y:S01]  /*2e7a0*/  LDS.128 R140, [R4] ;  /* 0x00000000048c7984 */ /* 0x000e220000000c00 */
[----:B------:R-:W-:Y:S01]  /*2e7b0*/  PRMT R62, R93, 0x5410, R94 ;  /* 0x000054105d3e7816 */ /* 0x000fe2000000005e */
[----:B------:R-:W-:Y:S06]  /*2e7c0*/  BAR.SYNC.DEFER_BLOCKING 0x0 ;  /* 0x0000000000007b1d */ /* 0x000fec0000010000 */
[----:B------:R-:W3:Y:S04]  /*2e7d0*/  LDL.LU R98, [R1+0x1108] ;  /* 0x0011080001627983 */ /* 0x000ee80000300800 */
[----:B------:R-:W3:Y:S04]  /*2e7e0*/  LDL.LU R97, [R1+0x12b4] ;  /* 0x0012b40001617983 */ /* 0x000ee80000300800 */
[----:B------:R-:W3:Y:S04]  /*2e7f0*/  LDL.LU R96, [R1+0x10fc] ;  /* 0x0010fc0001607983 */ /* 0x000ee80000300800 */
[----:B------:R-:W3:Y:S04]  /*2e800*/  LDL.LU R95, [R1+0x1290] ;  /* 0x00129000015f7983 */ /* 0x000ee80000300800 */
[----:B------:R-:W3:Y:S04]  /*2e810*/  LDL.LU R94, [R1+0x10f0] ;  /* 0x0010f000015e7983 */ /* 0x000ee80000300800 */
[----:B------:R-:W3:Y:S04]  /*2e820*/  LDL.LU R93, [R1+0x1278] ;  /* 0x00127800015d7983 */ /* 0x000ee80000300800 */
[----:B------:R0:W-:Y:S01]  /*2e830*/  STSM.16.M88.4 [R10], R60 ;  /* 0x0000003c0a007844 */ /* 0x0001e20000000200 */
[----:B-1----:R-:W-:-:S02]  /*2e840*/  PRMT R64, R85, 0x5410, R86 ;  /* 0x0000541055407816 */ /* 0x002fc40000000056 */
[----:B------:R-:W-:Y:S01]  /*2e850*/  PRMT R65, R83, 0x5410, R84 ;  /* 0x0000541053417816 */ /* 0x000fe20000000054 */
[----:B------:R-:W-:Y:S01]  /*2e860*/  BAR.SYNC.DEFER_BLOCKING 0x0 ;  /* 0x0000000000007b1d */ /* 0x000fe20000010000 */
[----:B------:R-:W-:Y:S02]  /*2e870*/  PRMT R66, R81, 0x5410, R82 ;  /* 0x0000541051427816 */ /* 0x000fe40000000052 */
[----:B0-----:R-:W-:Y:S02]  /*2e880*/  PRMT R60, R91, 0x5410, R92 ;  /* 0x000054105b3c7816 */ /* 0x001fe4000000005c */
[----:B------:R-:W-:Y:S02]  /*2e890*/  PRMT R61, R89, 0x5410, R90 ;  /* 0x00005410593d7816 */ /* 0x000fe4000000005a */
[----:B------:R-:W-:Y:S01]  /*2e8a0*/  PRMT R62, R87, 0x5410, R88 ;  /* 0x00005410573e7816 */ /* 0x000fe20000000058 */
[----:B------:R-:W0:Y:S01]  /*2e8b0*/  LDS.128 R136, [R4] ;  /* 0x0000000004887984 */ /* 0x000e220000000c00 */
[----:B--2---:R-:W-:Y:S01]  /*2e8c0*/  PRMT R67, R79, 0x5410, R80 ;  /* 0x000054104f437816 */ /* 0x004fe20000000050 */
[----:B------:R-:W-:Y:S06]  /*2e8d0*/  BAR.SYNC.DEFER_BLOCKING 0x0 ;  /* 0x0000000000007b1d */ /* 0x000fec0000010000 */
        /* <DEDUP_REMOVED lines=14> */
[----:B----4-:R-:W-:-:S03]  /*2e9c0*/  PRMT R63, R252, 0x5410, R78 ;  /* 0x00005410fc3f7816 */ /* 0x010fc6000000004e */
[----:B------:R-:W4:Y:S04]  /*2e9d0*/  LDL.LU R78, [R1+0x1124] ;  /* 0x00112400014e7983 */ /* 0x000f280000300800 */
[----:B------:R-:W4:Y:S04]  /*2e9e0*/  LDL.LU R252, [R1+0x1300] ;  /* 0x0013000001fc7983 */ /* 0x000f280000300800 */
[----:B------:R3:W-:Y:S01]  /*2e9f0*/  STSM.16.M88.4 [R10], R64 ;  /* 0x000000400a007844 */ /* 0x0007e20000000200 */
[----:B------:R-:W-:Y:S06]  /*2ea00*/  BAR.SYNC.DEFER_BLOCKING 0x0 ;  /* 0x0000000000007b1d */ /* 0x000fec0000010000 */
[----:B------:R-:W1:Y:S02]  /*2ea10*/  LDS.128 R132, [R4] ;  /* 0x0000000004847984 */ /* 0x000e640000000c00 */
[----:B------:R-:W-:Y:S06]  /*2ea20*/  BAR.SYNC.DEFER_BLOCKING 0x0 ;  /* 0x0000000000007b1d */ /* 0x000fec0000010000 */
[----:B------:R0:W-:Y:S02]  /*2ea30*/  STSM.16.M88.4 [R10], R60 ;  /* 0x0000003c0a007844 */ /* 0x0001e40000000200 */
[----:B------:R-:W-:Y:S01]  /*2ea40*/  BAR.SYNC.DEFER_BLOCKING 0x0 ;  /* 0x0000000000007b1d */ /* 0x000fe20000010000 */
[----:B---3--:R-:W-:-:S02]  /*2ea50*/  PRMT R64, R99, 0x5410, R100 ;  /* 0x0000541063407816 */ /* 0x008fc40000000064 */
[----:B------:R-:W-:Y:S02]  /*2ea60*/  PRMT R65, R97, 0x5410, R98 ;  /* 0x0000541061417816 */ /* 0x000fe40000000062 */
[----:B0-----:R-:W-:Y:S01]  /*2ea70*/  PRMT R60, R105, 0x5410, R106 ;  /* 0x00005410693c7816 */ /* 0x001fe2000000006a */
[----:B------:R-:W0:Y:S01]  /*2ea80*/  LDS.128 R128, [R4] ;  /* 0x0000000004807984 */ /* 0x000e220000000c00 */
[----:B------:R-:W-:Y:S02]  /*2ea90*/  PRMT R61, R103, 0x5410, R104 ;  /* 0x00005410673d7816 */ /* 0x000fe40000000068 */
[----:B------:R-:W-:Y:S02]  /*2eaa0*/  PRMT R62, R101, 0x5410, R102 ;  /* 0x00005410653e7816 */ /* 0x000fe40000000066 */
[----:B------:R-:W-:Y:S02]  /*2eab0*/  PRMT R66, R95, 0x5410, R96 ;  /* 0x000054105f427816 */ /* 0x000fe40000000060 */
[----:B------:R-:W-:Y:S01]  /*2eac0*/  PRMT R67, R93, 0x5410, R94 ;  /* 0x000054105d437816 */ /* 0x000fe2000000005e */
[----:B------:R-:W-:Y:S06]  /*2ead0*/  BAR.SYNC.DEFER_BLOCKING 0x0 ;  /* 0x0000000000007b1d */ /* 0x000fec0000010000 */
[----:B------:R4:W-:Y:S02]  /*2eae0*/  STSM.16.M88.4 [R10], R64 ;  /* 0x000000400a007844 */ /* 0x0009e40000000200 */
[----:B------:R-:W-:Y:S06]  /*2eaf0*/  BAR.SYNC.DEFER_BLOCKING 0x0 ;  /* 0x0000000000007b1d */ /* 0x000fec0000010000 */
[----:B------:R-:W3:Y:S01]  /*2eb00*/  LDS.128 R124, [R4] ;  /* 0x00000000047c7984 */ /* 0x000ee20000000c00 */
[----:B--2---:R-:W-:Y:S01]  /*2eb10*/  PRMT R63, R79, 0x5410, R80 ;  /* 0x000054104f3f7816 */ /* 0x004fe20000000050 */
[----:B------:R-:W-:Y:S06]  /*2eb20*/  BAR.SYNC.DEFER_BLOCKING 0x0 ;  /* 0x0000000000007b1d */ /* 0x000fec0000010000 */
[----:B------:R-:W2:Y:S04]  /*2eb30*/  LDL.LU R80, [R1+0x10b4] ;  /* 0x0010b40001507983 */ /* 0x000ea80000300800 */
[----:B------:R-:W2:Y:S04]  /*2eb40*/  LDL.LU R79, [R1+0x120c] ;  /* 0x00120c00014f7983 */ /* 0x000ea80000300800 */
[----:B------:R-:W3:Y:S04]  /*2eb50*/  LDL.LU R106, [R1+0x1154] ;  /* 0x00115400016a7983 */ /* 0x000ee80000300800 */
        /* <DEDUP_REMOVED lines=12> */
[----:B------:R-:W3:Y:S01]  /*2ec20*/  LDL.LU R93, [R1+0x1318] ;  /* 0x00131800015d7983 */ /* 0x000ee20000300800 */
[----:B----4-:R-:W-:-:S03]  /*2ec30*/  PRMT R67, R252, 0x5410, R78 ;  /* 0x00005410fc437816 */ /* 0x010fc6000000004e */
[----:B------:R-:W4:Y:S04]  /*2ec40*/  LDL.LU R78, [R1+0x10e8] ;  /* 0x0010e800014e7983 */ /* 0x000f280000300800 */
[----:B------:R-:W4:Y:S04]  /*2ec50*/  LDL.LU R252, [R1+0x1220] ;  /* 0x0012200001fc7983 */ /* 0x000f280000300800 */
[----:B------:R1:W-:Y:S01]  /*2ec60*/  STSM.16.M88.4 [R10], R60 ;  /* 0x0000003c0a007844 */ /* 0x0003e20000000200 */
[----:B------:R-:W-:Y:S02]  /*2ec70*/  PRMT R64, R85, 0x5410, R86 ;  /* 0x0000541055407816 */ /* 0x000fe40000000056 */
[----:B------:R-:W-:Y:S01]  /*2ec80*/  PRMT R65, R83, 0x5410, R84 ;  /* 0x0000541053417816 */ /* 0x000fe20000000054 */
[----:B------:R-:W-:Y:S01]  /*2ec90*/  BAR.SYNC.DEFER_BLOCKING 0x0 ;  /* 0x0000000000007b1d */ /* 0x000fe20000010000 */
[----:B-1----:R-:W-:-:S05]  /*2eca0*/  PRMT R60, R91, 0x5410, R92 ;  /* 0x000054105b3c7816 */ /* 0x002fca000000005c */
[----:B------:R-:W4:Y:S01]  /*2ecb0*/  LDL.LU R92, [R1+0x117c] ;  /* 0x00117c00015c7983 */ /* 0x000f220000300800 */
[----:B------:R-:W-:-:S03]  /*2ecc0*/  PRMT R61, R89, 0x5410, R90 ;  /* 0x00005410593d7816 */ /* 0x000fc6000000005a */
[----:B------:R-:W4:Y:S01]  /*2ecd0*/  LDL.LU R91, [R1+0x134c] ;  /* 0x00134c00015b7983 */ /* 0x000f220000300800 */
[----:B------:R-:W-:-:S03]  /*2ece0*/  PRMT R62, R87, 0x5410, R88 ;  /* 0x00005410573e7816 */ /* 0x000fc60000000058 */
        /* <DEDUP_REMOVED lines=8> */
[----:B------:R-:W1:Y:S01]  /*2ed70*/  LDS.128 R120, [R4] ;  /* 0x0000000004787984 */ /* 0x000e620000000c00 */
[----:B------:R-:W-:Y:S01]  /*2ed80*/  PRMT R66, R81, 0x5410, R82 ;  /* 0x0000541051427816 */ /* 0x000fe20000000052 */
[----:B------:R-:W-:Y:S06]  /*2ed90*/  BAR.SYNC.DEFER_BLOCKING 0x0 ;  /* 0x0000000000007b1d */ /* 0x000fec0000010000 */
[----:B------:R-:W4:Y:S04]  /*2eda0*/  LDL.LU R82, [R1+0x1168] ;  /* 0x0011680001527983 */ /* 0x000f280000300800 */
[----:B------:R-:W4:Y:S04]  /*2edb0*/  LDL.LU R81, [R1+0x1338] ;  /* 0x0013380001517983 */ /* 0x000f280000300800 */
[----:B------:R3:W-:Y:S01]  /*2edc0*/  STSM.16.M88.4 [R10], R64 ;  /* 0x000000400a007844 */ /* 0x0007e20000000200 */
[----:B------:R-:W-:Y:S06]  /*2edd0*/  BAR.SYNC.DEFER_BLOCKING 0x0 ;  /* 0x0000000000007b1d */ /* 0x000fec0000010000 */
[----:B------:R-:W1:Y:S01]  /*2ede0*/  LDS.128 R116, [R4] ;  /* 0x0000000004747984 */ /* 0x000e620000000c00 */
[----:B--2---:R-:W-:Y:S01]  /*2edf0*/  PRMT R63, R79, 0x5410, R80 ;  /* 0x000054104f3f7816 */ /* 0x004fe20000000050 */
[----:B------:R-:W-:Y:S06]  /*2ee00*/  BAR.SYNC.DEFER_BLOCKING 0x0 ;  /* 0x0000000000007b1d */ /* 0x000fec0000010000 */
[----:B------:R-:W2:Y:S04]  /*2ee10*/  LDL.LU R80, [R1+0x1164] ;  /* 0x0011640001507983 */ /* 0x000ea80000300800 */
[----:B------:R-:W2:Y:S04]  /*2ee20*/  LDL.LU R79, [R1+0x1334] ;  /* 0x00133400014f7983 */ /* 0x000ea80000300800 */
[----:B------:R4:W-:Y:S01]  /*2ee30*/  STSM.16.M88.4 [R10], R60 ;  /* 0x0000003c0a007844 */ /* 0x0009e20000000200 */
[----:B------:R-:W-:Y:S01]  /*2ee40*/  BAR.SYNC.DEFER_BLOCKING 0x0 ;  /* 0x0000000000007b1d */ /* 0x000fe20000010000 */
[----:B---3--:R-:W-:-:S05]  /*2ee50*/  PRMT R64, R99, 0x5410, R100 ;  /* 0x0000541063407816 */ /* 0x008fca0000000064 */
[----:B------:R-:W3:Y:S01]  /*2ee60*/  LDS.128 R112, [R4] ;  /* 0x0000000004707984 */ /* 0x000ee20000000c00 */
[----:B----4-:R-:W-:-:S03]  /*2ee70*/  PRMT R63, R252, 0x5410, R78 ;  /* 0x00005410fc3f7816 */ /* 0x010fc6000000004e */
[----:B------:R-:W4:Y:S04]  /*2ee80*/  LDL.LU R78, [R1+0x10ec] ;  /* 0x0010ec00014e7983 */ /* 0x000f280000300800 */
[----:B------:R-:W4:Y:S01]  /*2ee90*/  LDL.LU R252, [R1+0x1224] ;  /* 0x0012240001fc7983 */ /* 0x000f220000300800 */
[----:B------:R-:W-:Y:S02]  /*2eea0*/  PRMT R65, R97, 0x5410, R98 ;  /* 0x0000541061417816 */ /* 0x000fe40000000062 */
[----:B------:R-:W-:Y:S01]  /*2eeb0*/  PRMT R66, R95, 0x5410, R96 ;  /* 0x000054105f427816 */ /* 0x000fe20000000060 */
[----:B------:R-:W3:Y:S01]  /*2eec0*/  LDL.LU R30, [R1+0x118c] ;  /* 0x00118c00011e7983 */ /* 0x000ee20000300800 */
[----:B------:R-:W-:Y:S01]  /*2eed0*/  PRMT R67, R93, 0x5410, R94 ;  /* 0x000054105d437816 */ /* 0x000fe2000000005e */
[----:B------:R-:W-:Y:S01]  /*2eee0*/  BAR.SYNC.DEFER_BLOCKING 0x0 ;  /* 0x0000000000007b1d */ /* 0x000fe20000010000 */
[----:B------:R-:W-:-:S05]  /*2eef0*/  PRMT R60, R105, 0x5410, R106 ;  /* 0x00005410693c7816 */ /* 0x000fca000000006a */
[----:B------:R-:W3:Y:S04]  /*2ef00*/  LDL.LU R31, [R1+0x1360] ;  /* 0x00136000011f7983 */ /* 0x000ee80000300800 */
[----:B------:R-:W3:Y:S04]  /*2ef10*/  LDL.LU R73, [R1+0x1190] ;  /* 0x0011900001497983 */ /* 0x000ee80000300800 */
[----:B------:R-:W3:Y:S01]  /*2ef20*/  LDL.LU R74, [R1+0x1364] ;  /* 0x00136400014a7983 */ /* 0x000ee20000300800 */
[----:B------:R-:W-:-:S03]  /*2ef30*/  PRMT R61, R103, 0x5410, R104 ;  /* 0x00005410673d7816 */ /* 0x000fc60000000068 */
[----:B------:R-:W3:Y:S04]  /*2ef40*/  LDL.LU R75, [R1+0x1194] ;  /* 0x00119400014b7983 */ /* 0x000ee80000300800 */
[----:B------:R0:W-:Y:S01]  /*2ef50*/  STSM.16.M88.4 [R10], R64 ;  /* 0x000000400a007844 */ /* 0x0001e20000000200 */
[----:B------:R-:W-:Y:S01]  /*2ef60*/  BAR.SYNC.DEFER_BLOCKING 0x0 ;  /* 0x0000000000007b1d */ /* 0x000fe20000010000 */
[----:B------:R-:W-:-:S05]  /*2ef70*/  PRMT R62, R101, 0x5410, R102 ;  /* 0x00005410653e7816 */ /* 0x000fca0000000066 */
[----:B------:R-:W3:Y:S04]  /*2ef80*/  LDL.LU R99, [R1+0x1368] ;  /* 0x0013680001637983 */ /* 0x000ee80000300800 */
[----:B------:R-:W3:Y:S01]  /*2ef90*/  LDL.LU R98, [R1+0x1198] ;  /* 0x0011980001627983 */ /* 0x000ee20000300800 */
[----:B0-----:R-:W-:-:S03]  /*2efa0*/  PRMT R64, R85, 0x5410, R86 ;  /* 0x0000541055407816 */ /* 0x001fc60000000056 */
[----:B------:R-:W3:Y:S01]  /*2efb0*/  LDL.LU R97, [R1+0x136c] ;  /* 0x00136c0001617983 */ /* 0x000ee20000300800 */
[----:B------:R-:W-:-:S03]  /*2efc0*/  PRMT R65, R83, 0x5410, R84 ;  /* 0x0000541053417816 */ /* 0x000fc60000000054 */
[----:B------:R-:W3:Y:S04]  /*2efd0*/  LDL.LU R96, [R1+0x1180] ;  /* 0x0011800001607983 */ /* 0x000ee80000300800 */
[----:B------:R-:W0:Y:S01]  /*2efe0*/  LDS.128 R108, [R4] ;  /* 0x00000000046c7984 */ /* 0x000e220000000c00 */
[----:B------:R-:W-:Y:S06]  /*2eff0*/  BAR.SYNC.DEFER_BLOCKING 0x0 ;  /* 0x0000000000007b1d */ /* 0x000fec0000010000 */
[----:B------:R-:W3:Y:S04]  /*2f000*/  LDL.LU R95, [R1+0x1350] ;  /* 0x00135000015f7983 */ /* 0x000ee80000300800 */
[----:B------:R-:W3:Y:S04]  /*2f010*/  LDL.LU R85, [R1+0x1184] ;  /* 0x0011840001557983 */ /* 0x000ee80000300800 */
[----:B------:R-:W3:Y:S04]  /*2f020*/  LDL.LU R84, [R1+0x1354] ;  /* 0x0013540001547983 */ /* 0x000ee80000300800 */
[----:B------:R-:W3:Y:S04]  /*2f030*/  LDL.LU R94, [R1+0x1188] ;  /* 0x00118800015e7983 */ /* 0x000ee80000300800 */
[----:B------:R1:W-:Y:S04]  /*2f040*/  STSM.16.M88.4 [R10], R60 ;  /* 0x0000003c0a007844 */ /* 0x0003e80000000200 */
[----:B------:R-:W3:Y:S01]  /*2f050*/  LDL.LU R93, [R1+0x135c] ;  /* 0x00135c00015d7983 */ /* 0x000ee20000300800 */
[----:B------:R-:W-:Y:S01]  /*2f060*/  PRMT R66, R81, 0x5410, R82 ;  /* 0x0000541051427816 */ /* 0x000fe20000000052 */
[----:B------:R-:W-:Y:S01]  /*2f070*/  BAR.SYNC.DEFER_BLOCKING 0x0 ;  /* 0x0000000000007b1d */ /* 0x000fe20000010000 */
[----:B-1----:R-:W-:-:S05]  /*2f080*/  PRMT R60, R91, 0x5410, R92 ;  /* 0x000054105b3c7816 */ /* 0x002fca000000005c */
[----:B------:R-:W3:Y:S04]  /*2f090*/  LDL.LU R92, [R1+0x1100] ;  /* 0x00110000015c7983 */ /* 0x000ee80000300800 */
[----:B------:R-:W3:Y:S01]  /*2f0a0*/  LDL.LU R91, [R1+0x1228] ;  /* 0x00122800015b7983 */ /* 0x000ee20000300800 */
[----:B------:R-:W-:Y:S02]  /*2f0b0*/  PRMT R61, R89, 0x5410, R90 ;  /* 0x00005410593d7816 */ /* 0x000fe4000000005a */
[----:B------:R-:W-:Y:S01]  /*2f0c0*/  PRMT R62, R87, 0x5410, R88 ;  /* 0x00005410573e7816 */ /* 0x000fe20000000058 */
        /* <DEDUP_REMOVED lines=8> */
[----:B------:R-:W1:Y:S01]  /*2f150*/  LDS.128 R104, [R4] ;  /* 0x0000000004687984 */ /* 0x000e620000000c00 */
[----:B--2---:R-:W-:Y:S01]  /*2f160*/  PRMT R67, R79, 0x5410, R80 ;  /* 0x000054104f437816 */ /* 0x004fe20000000050 */
[----:B------:R-:W-:Y:S06]  /*2f170*/  BAR.SYNC.DEFER_BLOCKING 0x0 ;  /* 0x0000000000007b1d */ /* 0x000fec0000010000 */
        /* <DEDUP_REMOVED lines=9> */
[----:B------:R0:W-:Y:S01]  /*2f210*/  STSM.16.M88.4 [R10], R60 ;  /* 0x0000003c0a007844 */ /* 0x0001e20000000200 */
[----:B---3--:R-:W-:-:S02]  /*2f220*/  PRMT R65, R95, 0x5410, R96 ;  /* 0x000054105f417816 */ /* 0x008fc40000000060 */
[----:B------:R-:W-:Y:S02]  /*2f230*/  PRMT R66, R84, 0x5410, R85 ;  /* 0x0000541054427816 */ /* 0x000fe40000000055 */
[----:B------:R-:W3:Y:S04]  /*2f240*/  LDL.LU R85, [R1+0x11a8] ;  /* 0x0011a80001557983 */ /* 0x000ee80000300800 */
[----:B------:R-:W3:Y:S01]  /*2f250*/  LDL.LU R84, [R1+0x137c] ;  /* 0x00137c0001547983 */ /* 0x000ee20000300800 */
[----:B------:R-:W-:-:S03]  /*2f260*/  PRMT R67, R93, 0x5410, R94 ;  /* 0x000054105d437816 */ /* 0x000fc6000000005e */
[----:B------:R-:W3:Y:S01]  /*2f270*/  LDL.LU R9, [R1+0x11cc] ;  /* 0x0011cc0001097983 */ /* 0x000ee20000300800 */
[----:B------:R-:W-:Y:S01]  /*2f280*/  PRMT R64, R97, 0x5410, R98 ;  /* 0x0000541061407816 */ /* 0x000fe20000000062 */
[----:B------:R-:W-:Y:S01]  /*2f290*/  BAR.SYNC.DEFER_BLOCKING 0x0 ;  /* 0x0000000000007b1d */ /* 0x000fe20000010000 */
[----:B0-----:R-:W-:Y:S02]  /*2f2a0*/  PRMT R62, R99, 0x5410, R75 ;  /* 0x00005410633e7816 */ /* 0x001fe4000000004b */
[----:B------:R-:W-:Y:S02]  /*2f2b0*/  PRMT R60, R31, 0x5410, R30 ;  /* 0x000054101f3c7816 */ /* 0x000fe4000000001e */
[----:B------:R-:W-:Y:S01]  /*2f2c0*/  PRMT R61, R74, 0x5410, R73 ;  /* 0x000054104a3d7816 */ /* 0x000fe20000000049 */
[----:B------:R-:W3:Y:S04]  /*2f2d0*/  LDL.LU R20, [R1+0x13a8] ;  /* 0x0013a80001147983 */ /* 0x000ee80000300800 */
[----:B------:R-:W3:Y:S01]  /*2f2e0*/  LDL.LU R21, [R1+0x11d0] ;  /* 0x0011d00001157983 */ /* 0x000ee20000300800 */
[----:B------:R-:W-:-:S03]  /*2f2f0*/  PRMT R63, R91, 0x5410, R92 ;  /* 0x000054105b3f7816 */ /* 0x000fc6000000005c */
[----:B------:R-:W3:Y:S04]  /*2f300*/  LDL.LU R22, [R1+0x13ac] ;  /* 0x0013ac0001167983 */ /* 0x000ee80000300800 */
[----:B------:R-:W3:Y:S04]  /*2f310*/  LDL.LU R23, [R1+0x11bc] ;  /* 0x0011bc0001177983 */ /* 0x000ee80000300800 */
[----:B------:R-:W0:Y:S01]  /*2f320*/  LDS.128 R92, [R4] ;  /* 0x00000000045c7984 */ /* 0x000e220000000c00 */
[----:B------:R-:W-:Y:S06]  /*2f330*/  BAR.SYNC.DEFER_BLOCKING 0x0 ;  /* 0x0000000000007b1d */ /* 0x000fec0000010000 */
[----:B------:R-:W3:Y:S04]  /*2f340*/  LDL.LU R24, [R1+0x1398] ;  /* 0x0013980001187983 */ /* 0x000ee80000300800 */
[----:B------:R-:W3:Y:S04]  /*2f350*/  LDL.LU R25, [R1+0x11c0] ;  /* 0x0011c00001197983 */ /* 0x000ee80000300800 */
[----:B------:R1:W-:Y:S01]  /*2f360*/  STSM.16.M88.4 [R10], R64 ;  /* 0x000000400a007844 */ /* 0x0003e20000000200 */
[----:B------:R-:W-:Y:S06]  /*2f370*/  BAR.SYNC.DEFER_BLOCKING 0x0 ;  /* 0x0000000000007b1d */ /* 0x000fec0000010000 */
[----:B------:R-:W0:Y:S02]  /*2f380*/  LDS.128 R96, [R4] ;  /* 0x0000000004607984 */ /* 0x000e240000000c00 */
[----:B------:R-:W-:Y:S01]  /*2f390*/  BAR.SYNC.DEFER_BLOCKING 0x0 ;  /* 0x0000000000007b1d */ /* 0x000fe20000010000 */
[----:B-1----:R-:W-:-:S05]  /*2f3a0*/  PRMT R64, R81, 0x5410, R82 ;  /* 0x0000541051407816 */ /* 0x002fca0000000052 */
[----:B------:R1:W-:Y:S02]  /*2f3b0*/  STSM.16.M88.4 [R10], R60 ;  /* 0x0000003c0a007844 */ /* 0x0003e40000000200 */
[----:B-1----:R-:W-:Y:S02]  /*2f3c0*/  PRMT R62, R83, 0x5410, R86 ;  /* 0x00005410533e7816 */ /* 0x002fe40000000056 */
[----:B------:R-:W3:Y:S04]  /*2f3d0*/  LDL.LU R83, [R1+0x13a4] ;  /* 0x0013a40001537983 */ /* 0x000ee80000300800 */
[----:B------:R-:W3:Y:S04]  /*2f3e0*/  LDL.LU R82, [R1+0x11c4] ;  /* 0x0011c40001527983 */ /* 0x000ee80000300800 */
[----:B------:R-:W3:Y:S01]  /*2f3f0*/  LDL.LU R81, [R1+0x13a0] ;  /* 0x0013a00001517983 */ /* 0x000ee20000300800 */
[----:B--2---:R-:W-:-:S03]  /*2f400*/  PRMT R65, R79, 0x5410, R80 ;  /* 0x000054104f417816 */ /* 0x004fc60000000050 */
[----:B------:R-:W2:Y:S04]  /*2f410*/  LDL.LU R80, [R1+0x11c8] ;  /* 0x0011c80001507983 */ /* 0x000ea80000300800 */
[----:B------:R-:W2:Y:S01]  /*2f420*/  LDL.LU R79, [R1+0x139c] ;  /* 0x00139c00014f7983 */ /* 0x000ea20000300800 */
[----:B----4-:R-:W-:-:S03]  /*2f430*/  PRMT R66, R252, 0x5410, R78 ;  /* 0x00005410fc427816 */ /* 0x010fc6000000004e */
        /* <DEDUP_REMOVED lines=14> */
[----:B------:R-:W-:-:S02]  /*2f520*/  PRMT R60, R89, 0x5410, R90 ;  /* 0x00005410593c7816 */ /* 0x000fc4000000005a */
[----:B------:R-:W-:Y:S01]  /*2f530*/  PRMT R61, R87, 0x5410, R88 ;  /* 0x00005410573d7816 */ /* 0x000fe20000000058 */
[----:B------:R-:W-:Y:S06]  /*2f540*/  BAR.SYNC.DEFER_BLOCKING 0x0 ;  /* 0x0000000000007b1d */ /* 0x000fec0000010000 */
[----:B------:R-:W4:Y:S04]  /*2f550*/  LDL.LU R74, [R1+0x11d8] ;  /* 0x0011d800014a7983 */ /* 0x000f280000300800 */
[----:B------:R-:W4:Y:S04]  /*2f560*/  LDL.LU R75, [R1+0x13b0] ;  /* 0x0013b000014b7983 */ /* 0x000f280000300800 */
[----:B------:R-:W1:Y:S01]  /*2f570*/  LDS.128 R88, [R4] ;  /* 0x0000000004587984 */ /* 0x000e620000000c00 */
[----:B---3--:R-:W-:Y:S01]  /*2f580*/  PRMT R67, R84, 0x5410, R85 ;  /* 0x0000541054437816 */ /* 0x008fe20000000055 */
[----:B------:R-:W-:Y:S06]  /*2f590*/  BAR.SYNC.DEFER_BLOCKING 0x0 ;  /* 0x0000000000007b1d */ /* 0x000fec0000010000 */
[----:B------:R-:W-:Y:S02]  /*2f5a0*/  STSM.16.M88.4 [R10], R64 ;  /* 0x000000400a007844 */ /* 0x000fe40000000200 */
[----:B------:R-:W-:Y:S01]  /*2f5b0*/  BAR.SYNC.DEFER_BLOCKING 0x0 ;  /* 0x0000000000007b1d */ /* 0x000fe20000010000 */
[----:B------:R-:W-:-:S05]  /*2f5c0*/  PRMT R63, R76, 0x5410, R49 ;  /* 0x000054104c3f7816 */ /* 0x000fca0000000031 */
[----:B------:R-:W3:Y:S02]  /*2f5d0*/  LDS.128 R84, [R4] ;  /* 0x0000000004547984 */ /* 0x000ee40000000c00 */
[----:B------:R-:W-:Y:S06]  /*2f5e0*/  BAR.SYNC.DEFER_BLOCKING 0x0 ;  /* 0x0000000000007b1d */ /* 0x000fec0000010000 */
[----:B------:R0:W-:Y:S02]  /*2f5f0*/  STSM.16.M88.4 [R10], R60 ;  /* 0x0000003c0a007844 */ /* 0x0001e40000000200 */
[----:B0-----:R-:W-:-:S02]  /*2f600*/  PRMT R60, R20, 0x5410, R9 ;  /* 0x00005410143c7816 */ /* 0x001fc40000000009 */
[----:B------:R-:W3:Y:S01]  /*2f610*/  LDL.LU R9, [R1+0x1234] ;  /* 0x0012340001097983 */ /* 0x000ee20000300800 */
[----:B------:R-:W-:-:S03]  /*2f620*/  PRMT R61, R22, 0x5410, R21 ;  /* 0x00005410163d7816 */ /* 0x000fc60000000015 */
[----:B------:R-:W3:Y:S01]  /*2f630*/  LDL.LU R20, [R1+0x13d8] ;  /* 0x0013d80001147983 */ /* 0x000ee20000300800 */
[----:B------:R-:W-:-:S03]  /*2f640*/  PRMT R64, R83, 0x5410, R25 ;  /* 0x0000541053407816 */ /* 0x000fc60000000019 */
[----:B------:R-:W3:Y:S01]  /*2f650*/  LDL.LU R21, [R1+0x1214] ;  /* 0x0012140001157983 */ /* 0x000ee20000300800 */
[----:B------:R-:W-:-:S03]  /*2f660*/  PRMT R65, R81, 0x5410, R82 ;  /* 0x0000541051417816 */ /* 0x000fc60000000052 */
[----:B------:R-:W3:Y:S01]  /*2f670*/  LDL.LU R22, [R1+0x13d4] ;  /* 0x0013d40001167983 */ /* 0x000ee20000300800 */
[----:B--2---:R-:W-:Y:S01]  /*2f680*/  PRMT R66, R79, 0x5410, R80 ;  /* 0x000054104f427816 */ /* 0x004fe20000000050 */
[----:B------:R-:W-:Y:S06]  /*2f690*/  BAR.SYNC.DEFER_BLOCKING 0x0 ;  /* 0x0000000000007b1d */ /* 0x000fec0000010000 */
[----:B------:R-:W0:Y:S01]  /*2f6a0*/  LDS.128 R80, [R4] ;  /* 0x0000000004507984 */ /* 0x000e220000000c00 */
[----:B------:R-:W-:-:S03]  /*2f6b0*/  PRMT R62, R24, 0x5410, R23 ;  /* 0x00005410183e7816 */ /* 0x000fc60000000017 */
[----:B------:R-:W2:Y:S04]  /*2f6c0*/  LDL.LU R23, [R1+0x1210] ;  /* 0x0012100001177983 */ /* 0x000ea80000300800 */
[----:B------:R-:W2:Y:S04]  /*2f6d0*/  LDL.LU R24, [R1+0x13d0] ;  /* 0x0013d00001187983 */ /* 0x000ea80000300800 */
[----:B------:R-:W2:Y:S01]  /*2f6e0*/  LDL.LU R25, [R1+0x11f8] ;  /* 0x0011f80001197983 */ /* 0x000ea20000300800 */
[----:B----4-:R-:W-:Y:S01]  /*2f6f0*/  PRMT R67, R252, 0x5410, R78 ;  /* 0x00005410fc437816 */ /* 0x010fe2000000004e */
[----:B------:R-:W-:Y:S06]  /*2f700*/  BAR.SYNC.DEFER_BLOCKING 0x0 ;  /* 0x0000000000007b1d */ /* 0x000fec0000010000 */
[----:B------:R-:W2:Y:S04]  /*2f710*/  LDL.LU R252, [R1+0x13cc] ;  /* 0x0013cc0001fc7983 */ /* 0x000ea80000300800 */
[----:B------:R4:W-:Y:S01]  /*2f720*/  STSM.16.M88.4 [R10], R64 ;  /* 0x000000400a007844 */ /* 0x0009e20000000200 */
[----:B------:R-:W-:Y:S01]  /*2f730*/  PRMT R63, R77, 0x5410, R50 ;  /* 0x000054104d3f7816 */ /* 0x000fe20000000032 */
[----:B------:R-:W-:Y:S06]  /*2f740*/  BAR.SYNC.DEFER_BLOCKING 0x0 ;  /* 0x0000000000007b1d */ /* 0x000fec0000010000 */
[----:B------:R-:W0:Y:S02]  /*2f750*/  LDS.128 R76, [R4] ;  /* 0x00000000044c7984 */ /* 0x000e240000000c00 */
[----:B------:R-:W-:Y:S01]  /*2f760*/  BAR.SYNC.DEFER_BLOCKING 0x0 ;  /* 0x0000000000007b1d */ /* 0x000fe20000010000 */
[----:B----4-:R-:W-:-:S02]  /*2f770*/  PRMT R64, R28, 0x5410, R27 ;  /* 0x000054101c407816 */ /* 0x010fc4000000001b */
[----:B------:R-:W-:Y:S02]  /*2f780*/  PRMT R65, R30, 0x5410, R29 ;  /* 0x000054101e417816 */ /* 0x000fe4000000001d */
[----:B------:R-:W-:Y:S01]  /*2f790*/  PRMT R66, R73, 0x5410, R31 ;  /* 0x0000541049427816 */ /* 0x000fe2000000001f */
[----:B------:R4:W-:Y:S02]  /*2f7a0*/  STSM.16.M88.4 [R10], R60 ;  /* 0x0000003c0a007844 */ /* 0x0009e40000000200 */
[----:B----4-:R-:W-:Y:S02]  /*2f7b0*/  PRMT R62, R26, 0x5410, R8 ;  /* 0x000054101a3e7816 */ /* 0x010fe40000000008 */
[----:B------:R-:W4:Y:S04]  /*2f7c0*/  LDL.LU R26, [R1+0x12cc] ;  /* 0x0012cc00011a7983 */ /* 0x000f280000300800 */
[----:B------:R-:W4:Y:S04]  /*2f7d0*/  LDL.LU R27, [R1+0x13ec] ;  /* 0x0013ec00011b7983 */ /* 0x000f280000300800 */
[----:B------:R-:W4:Y:S04]  /*2f7e0*/  LDL.LU R28, [R1+0x126c] ;  /* 0x00126c00011c7983 */ /* 0x000f280000300800 */
[----:B------:R-:W4:Y:S01]  /*2f7f0*/  LDL.LU R29, [R1+0x13e4] ;  /* 0x0013e400011d7983 */ /* 0x000f220000300800 */
[----:B------:R-:W-:-:S03]  /*2f800*/  PRMT R63, R191, 0x5410, R51 ;  /* 0x00005410bf3f7816 */ /* 0x000fc60000000033 */
[----:B------:R-:W4:Y:S04]  /*2f810*/  LDL.LU R52, [R1+0x13e0] ;  /* 0x0013e00001347983 */ /* 0x000f280000300800 */
[----:B------:R-:W4:Y:S04]  /*2f820*/  LDL.LU R30, [R1+0x1250] ;  /* 0x00125000011e7983 */ /* 0x000f280000300800 */
[----:B------:R-:W4:Y:S04]  /*2f830*/  LDL.LU R31, [R1+0x13dc] ;  /* 0x0013dc00011f7983 */ /* 0x000f280000300800 */
[----:B------:R-:W4:Y:S01]  /*2f840*/  LDL.LU R51, [R1+0x1254] ;  /* 0x0012540001337983 */ /* 0x000f220000300800 */
[----:B------:R-:W-:Y:S01]  /*2f850*/  PRMT R67, R75, 0x5410, R74 ;  /* 0x000054104b437816 */ /* 0x000fe2000000004a */
[----:B------:R-:W-:Y:S06]  /*2f860*/  BAR.SYNC.DEFER_BLOCKING 0x0 ;  /* 0x0000000000007b1d */ /* 0x000fec0000010000 */
[----:B------:R-:W0:Y:S02]  /*2f870*/  LDS.128 R72, [R4] ;  /* 0x0000000004487984 */ /* 0x000e240000000c00 */
[----:B------:R-:W-:Y:S06]  /*2f880*/  BAR.SYNC.DEFER_BLOCKING 0x0 ;  /* 0x0000000000007b1d */ /* 0x000fec0000010000 */
[----:B------:R-:W-:Y:S02]  /*2f890*/  STSM.16.M88.4 [R10], R64 ;  /* 0x000000400a007844 */ /* 0x000fe40000000200 */
[----:B------:R-:W-:Y:S01]  /*2f8a0*/  BAR.SYNC.DEFER_BLOCKING 0x0 ;  /* 0x0000000000007b1d */ /* 0x000fe20000010000 */
[----:B------:R-:W-:-:S02]  /*2f8b0*/  PRMT R60, R12, 0x5410, R68 ;  /* 0x000054100c3c7816 */ /* 0x000fc40000000044 */
[----:B------:R-:W-:-:S03]  /*2f8c0*/  PRMT R61, R5, 0x5410, R13 ;  /* 0x00005410053d7816 */ /* 0x000fc6000000000d */
[----:B------:R-:W4:Y:S04]  /*2f8d0*/  LDL.LU R12, [R1+0x12f8] ;  /* 0x0012f800010c7983 */ /* 0x000f280000300800 */
[----:B------:R-:W4:Y:S04]  /*2f8e0*/  LDL.LU R13, [R1+0x13f4] ;  /* 0x0013f400010d7983 */ /* 0x000f280000300800 */
[----:B------:R-:W4:Y:S04]  /*2f8f0*/  LDL.LU R5, [R1+0x12f4] ;  /* 0x0012f40001057983 */ /* 0x000f280000300800 */
[----:B------:R-:W4:Y:S04]  /*2f900*/  LDL.LU R8, [R1+0x13f0] ;  /* 0x0013f00001087983 */ /* 0x000f280000300800 */
[----:B------:R-:W0:Y:S01]  /*2f910*/  LDS.128 R68, [R4] ;  /* 0x0000000004447984 */ /* 0x000e220000000c00 */
[----:B------:R-:W-:Y:S06]  /*2f920*/  BAR.SYNC.DEFER_BLOCKING 0x0 ;  /* 0x0000000000007b1d */ /* 0x000fec0000010000 */
[----:B------:R3:W-:Y:S02]  /*2f930*/  STSM.16.M88.4 [R10], R60 ;  /* 0x0000003c0a007844 */ /* 0x0007e40000000200 */
[----:B------:R-:W-:Y:S01]  /*2f940*/  BAR.SYNC.DEFER_BLOCKING 0x0 ;  /* 0x0000000000007b1d */ /* 0x000fe20000010000 */
[----:B---3--:R-:W-:-:S05]  /*2f950*/  PRMT R60, R20, 0x5410, R9 ;  /* 0x00005410143c7816 */ /* 0x008fca0000000009 */
[----:B------:R-:W3:Y:S01]  /*2f960*/  LDL.LU R9, [R1+0x1274] ;  /* 0x0012740001097983 */ /* 0x000ee20000300800 */
[----:B------:R-:W-:-:S03]  /*2f970*/  PRMT R61, R22, 0x5410, R21 ;  /* 0x00005410163d7816 */ /* 0x000fc60000000015 */
[----:B------:R-:W0:Y:S01]  /*2f980*/  LDS.128 R64, [R4] ;  /* 0x0000000004407984 */ /* 0x000e220000000c00 */
[----:B--2---:R-:W-:-:S03]  /*2f990*/  PRMT R63, R252, 0x5410, R25 ;  /* 0x00005410fc3f7816 */ /* 0x004fc60000000019 */
[----:B------:R-:W3:Y:S01]  /*2f9a0*/  LDL.LU R252, [R1+0x13e8] ;  /* 0x0013e80001fc7983 */ /* 0x000ee20000300800 */
[----:B------:R-:W-:-:S03]  /*2f9b0*/  PRMT R62, R24, 0x5410, R23 ;  /* 0x00005410183e7816 */ /* 0x000fc60000000017 */
[----:B------:R-:W2:Y:S04]  /*2f9c0*/  LDL.LU.64 R20, [R1+0xe60] ;  /* 0x000e600001147983 */ /* 0x000ea80000300a00 */
[----:B------:R-:W2:Y:S04]  /*2f9d0*/  LDL.LU.64 R22, [R1+0xe48] ;  /* 0x000e480001167983 */ /* 0x000ea80000300a00 */
[----:B------:R-:W2:Y:S01]  /*2f9e0*/  LDL.LU.64 R24, [R1+0xe58] ;  /* 0x000e580001187983 */ /* 0x000ea20000300a00 */
[----:B------:R-:W-:Y:S01]  /*2f9f0*/  BAR.SYNC.DEFER_BLOCKING 0x0 ;  /* 0x0000000000007b1d */ /* 0x000fe20000010000 */
[----:B----4-:R-:W-:-:S05]  /*2fa00*/  PRMT R49, R27, 0x5410, R26 ;  /* 0x000054101b317816 */ /* 0x010fca000000001a */
[----:B------:R-:W4:Y:S01]  /*2fa10*/  LDL.LU.64 R26, [R1+0xe40] ;  /* 0x000e4000011a7983 */ /* 0x000f220000300a00 */
[----:B------:R-:W-:-:S03]  /*2fa20*/  PRMT R50, R29, 0x5410, R28 ;  /* 0x000054101d327816 */ /* 0x000fc6000000001c */
[----:B------:R-:W4:Y:S01]  /*2fa30*/  LDL.LU.64 R28, [R1+0xe50] ;  /* 0x000e5000011c7983 */ /* 0x000f220000300a00 */
[----:B------:R-:W-:Y:S02]  /*2fa40*/  PRMT R52, R52, 0x5410, R51 ;  /* 0x0000541034347816 */ /* 0x000fe40000000033 */
[----:B------:R-:W-:Y:S02]  /*2fa50*/  PRMT R51, R31, 0x5410, R30 ;  /* 0x000054101f337816 */ /* 0x000fe4000000001e */
[----:B------:R-:W4:Y:S04]  /*2fa60*/  LDL.LU.64 R30, [R1+0xe38] ;  /* 0x000e3800011e7983 */ /* 0x000f280000300a00 */
[----:B------:R-:W-:Y:S01]  /*2fa70*/  STSM.16.M88.4 [R10], R60 ;  /* 0x0000003c0a007844 */ /* 0x000fe20000000200 */
[----:B------:R-:W-:Y:S06]  /*2fa80*/  BAR.SYNC.DEFER_BLOCKING 0x0 ;  /* 0x0000000000007b1d */ /* 0x000fec0000010000 */
[----:B------:R-:W0:Y:S02]  /*2fa90*/  LDS.128 R60, [R4] ;  /* 0x00000000043c7984 */ /* 0x000e240000000c00 */
[----:B------:R-:W-:Y:S06]  /*2faa0*/  BAR.SYNC.DEFER_BLOCKING 0x0 ;  /* 0x0000000000007b1d */ /* 0x000fec0000010000 */
[----:B------:R-:W-:Y:S02]  /*2fab0*/  STSM.16.M88.4 [R10], R56 ;  /* 0x000000380a007844 */ /* 0x000fe40000000200 */
[----:B------:R-:W-:Y:S06]  /*2fac0*/  BAR.SYNC.DEFER_BLOCKING 0x0 ;  /* 0x0000000000007b1d */ /* 0x000fec0000010000 */
[----:B------:R-:W0:Y:S02]  /*2fad0*/  LDS.128 R56, [R4] ;  /* 0x0000000004387984 */ /* 0x000e240000000c00 */
[----:B------:R-:W-:Y:S06]  /*2fae0*/  BAR.SYNC.DEFER_BLOCKING 0x0 ;  /* 0x0000000000007b1d */ /* 0x000fec0000010000 */
[----:B------:R-:W-:Y:S02]  /*2faf0*/  STSM.16.M88.4 [R10], R48 ;  /* 0x000000300a007844 */ /* 0x000fe40000000200 */
[----:B------:R-:W-:Y:S06]  /*2fb00*/  BAR.SYNC.DEFER_BLOCKING 0x0 ;  /* 0x0000000000007b1d */ /* 0x000fec0000010000 */
[----:B------:R-:W0:Y:S02]  /*2fb10*/  LDS.128 R48, [R4] ;  /* 0x0000000004307984 */ /* 0x000e240000000c00 */
[----:B------:R-:W-:Y:S06]  /*2fb20*/  BAR.SYNC.DEFER_BLOCKING 0x0 ;  /* 0x0000000000007b1d */ /* 0x000fec0000010000 */
[----:B------:R1:W-:Y:S02]  /*2fb30*/  STSM.16.M88.4 [R10], R52 ;  /* 0x000000340a007844 */ /* 0x0003e40000000200 */
[----:B-1----:R-:W-:Y:S01]  /*2fb40*/  PRMT R55, R175, 0x5410, R172 ;  /* 0x00005410af377816 */ /* 0x002fe200000000ac */
[----:B------:R-:W-:Y:S01]  /*2fb50*/  BAR.SYNC.DEFER_BLOCKING 0x0 ;  /* 0x0000000000007b1d */ /* 0x000fe20000010000 */
[----:B------:R-:W-:-:S02]  /*2fb60*/  PRMT R53, R13, 0x5410, R12 ;  /* 0x000054100d357816 */ /* 0x000fc4000000000c */
[----:B------:R-:W-:-:S03]  /*2fb70*/  PRMT R54, R8, 0x5410, R5 ;  /* 0x0000541008367816 */ /* 0x000fc60000000005 */
[----:B------:R-:W1:Y:S01]  /*2fb80*/  LDS.128 R172, [R4] ;  /* 0x0000000004ac7984 */ /* 0x000e620000000c00 */
[----:B---3--:R-:W-:Y:S01]  /*2fb90*/  PRMT R52, R252, 0x5410, R9 ;  /* 0x00005410fc347816 */ /* 0x008fe20000000009 */
[----:B------:R-:W-:Y:S01]  /*2fba0*/  BAR.SYNC.DEFER_BLOCKING 0x0 ;  /* 0x0000000000007b1d */ /* 0x000fe20000010000 */
[----:B------:R-:W-:-:S05]  /*2fbb0*/  PRMT R252, R168, 0x7770, RZ ;  /* 0x00007770a8fc7816 */ /* 0x000fca00000000ff */
[----:B------:R3:W-:Y:S02]  /*2fbc0*/  STSM.16.M88.4 [R10], R52 ;  /* 0x000000340a007844 */ /* 0x0007e40000000200 */
[----:B------:R-:W-:Y:S01]  /*2fbd0*/  BAR.SYNC.DEFER_BLOCKING 0x0 ;  /* 0x0000000000007b1d */ /* 0x000fe20000010000 */
[----:B---3--:R-:W-:-:S05]  /*2fbe0*/  PRMT R10, R168, 0x7771, RZ ;  /* 0x00007771a80a7816 */ /* 0x008fca00000000ff */
[----:B--2---:R-:W-:Y:S04]  /*2fbf0*/  @P3 STG.E.U8 desc[UR20][R20.64], R252 ;  /* 0x000000fc14003986 */ /* 0x004fe8000c101114 */
[----:B------:R2:W-:Y:S02]  /*2fc00*/  @P6 STG.E.U8 desc[UR20][R22.64], R10 ;  /* 0x0000000a16006986 */ /* 0x0005e4000c101114 */
[C---:B--2---:R-:W-:Y:S02]  /*2fc10*/  PRMT R10, R168.reuse, 0x7772, RZ ;  /* 0x00007772a80a7816 */ /* 0x044fe400000000ff */
[----:B------:R-:W-:-:S03]  /*2fc20*/  PRMT R168, R168, 0x7773, RZ ;  /* 0x00007773a8a87816 */ /* 0x000fc600000000ff */
[----:B------:R2:W-:Y:S04]  /*2fc30*/  @P2 STG.E.U8 desc[UR20][R24.64], R10 ;  /* 0x0000000a18002986 */ /* 0x0005e8000c101114 */
[----:B----4-:R-:W-:Y:S01]  /*2fc40*/  @P1 STG.E.U8 desc[UR20][R26.64], R168 ;  /* 0x000000a81a001986 */ /* 0x010fe2000c101114 */
[----:B--2---:R-:W-:-:S05]  /*2fc50*/  PRMT R10, R169, 0x7770, RZ ;  /* 0x00007770a90a7816 */ /* 0x004fca00000000ff */
[----:B------:R2:W-:Y:S02]  /*2fc60*/  @P0 STG.E.U8 desc[UR20][R28.64], R10 ;  /* 0x0000000a1c000986 */ /* 0x0005e4000c101114 */
[----:B--2---:R-:W-:-:S05]  /*2fc70*/  PRMT R10, R169, 0x7771, RZ ;  /* 0x00007771a90a7816 */ /* 0x004fca00000000ff */
[----:B------:R2:W-:Y:S04]  /*2fc80*/  @P5 STG.E.U8 desc[UR20][R30.64], R10 ;  /* 0x0000000a1e005986 */ /* 0x0005e8000c101114 */
[----:B--2---:R-:W2:Y:S04]  /*2fc90*/  LDL.LU.64 R30, [R1+0xe30] ;  /* 0x000e3000011e7983 */ /* 0x004ea80000300a00 */
[----:B------:R-:W3:Y:S04]  /*2fca0*/  LDL.LU.64 R28, [R1+0xe28] ;  /* 0x000e2800011c7983 */ /* 0x000ee80000300a00 */
[----:B------:R-:W4:Y:S04]  /*2fcb0*/  LDL.LU.64 R4, [R1+0xe20] ;  /* 0x000e200001047983 */ /* 0x000f280000300a00 */
[----:B------:R-:W4:Y:S04]  /*2fcc0*/  LDL.LU.64 R8, [R1+0xe18] ;  /* 0x000e180001087983 */ /* 0x000f280000300a00 */
[----:B------:R-:W4:Y:S04]  /*2fcd0*/  LDL.LU.64 R20, [R1+0xe10] ;  /* 0x000e100001147983 */ /* 0x000f280000300a00 */
[----:B------:R-:W4:Y:S04]  /*2fce0*/  LDL.LU.64 R22, [R1+0xe08] ;  /* 0x000e080001167983 */ /* 0x000f280000300a00 */
[----:B------:R-:W4:Y:S01]  /*2fcf0*/  LDL.LU.64 R24, [R1+0xe00] ;  /* 0x000e000001187983 */ /* 0x000f220000300a00 */
[----:B------:R-:W-:-:S02]  /*2fd00*/  LOP3.LUT P4, RZ, R18, 0x10000000, RZ, 0xc0, !PT ;  /* 0x1000000012ff7812 */ /* 0x000fc4000788c0ff */
[----:B------:R-:W-:-:S11]  /*2fd10*/  LOP3.LUT R7, R7, 0xffffff7f, RZ, 0xc0, !PT ;  /* 0xffffff7f07077812 */ /* 0x000fd600078ec0ff */
[----:B------:R-:W-:Y:S02]  /*2fd20*/  @P4 LOP3.LUT R7, R7, 0x80, RZ, 0xfc, !PT ;  /* 0x0000008007074812 */ /* 0x000fe400078efcff */
[----:B------:R-:W-:Y:S02]  /*2fd30*/  LOP3.LUT P4, RZ, R18, 0x40000000, RZ, 0xc0, !PT ;  /* 0x4000000012ff7812 */ /* 0x000fe4000788c0ff */
[----:B------:R-:W-:-:S11]  /*2fd40*/  LOP3.LUT R7, R7, 0xfffffeff, RZ, 0xc0, !PT ;  /* 0xfffffeff07077812 */ /* 0x000fd600078ec0ff */
[----:B------:R-:W-:Y:S02]  /*2fd50*/  @P4 LOP3.LUT R7, R7, 0x100, RZ, 0xfc, !PT ;  /* 0x0000010007074812 */ /* 0x000fe400078efcff */
[----:B------:R-:W-:Y:S02]  /*2fd60*/  LOP3.LUT P4, RZ, R18, 0x80000000, RZ, 0xc0, !PT ;  /* 0x8000000012ff7812 */ /* 0x000fe4000788c0ff */
[----:B------:R-:W-:Y:S02]  /*2fd70*/  LOP3.LUT R7, R7, 0xfffffdff, RZ, 0xc0, !PT ;  /* 0xfffffdff07077812 */ /* 0x000fe400078ec0ff */
[----:B------:R-:W-:-:S09]  /*2fd80*/  LOP3.LUT P2, RZ, R17, 0x80000, RZ, 0xc0, !PT ;  /* 0x0008000011ff7812 */ /* 0x000fd2000784c0ff */
[----:B------:R-:W-:Y:S02]  /*2fd90*/  @P4 LOP3.LUT R7, R7, 0x200, RZ, 0xfc, !PT ;  /* 0x0000020007074812 */ /* 0x000fe400078efcff */
[----:B------:R-:W-:Y:S02]  /*2fda0*/  LOP3.LUT P4, RZ, R17, 0x2, RZ, 0xc0, !PT ;  /* 0x0000000211ff7812 */ /* 0x000fe4000788c0ff */
[----:B------:R-:W-:Y:S02]  /*2fdb0*/  LOP3.LUT R7, R7, 0xfffffbff, RZ, 0xc0, !PT ;  /* 0xfffffbff07077812 */ /* 0x000fe400078ec0ff */
[----:B------:R-:W-:Y:S02]  /*2fdc0*/  PRMT R10, R169, 0x7772, RZ ;  /* 0x00007772a90a7816 */ /* 0x000fe400000000ff */
[----:B------:R-:W-:-:S07]  /*2fdd0*/  LOP3.LUT P1, RZ, R17, 0x20000, RZ, 0xc0, !PT ;  /* 0x0002000011ff7812 */ /* 0x000fce000782c0ff */
[----:B------:R-:W-:Y:S02]  /*2fde0*/  @P4 LOP3.LUT R7, R7, 0x400, RZ, 0xfc, !PT ;  /* 0x0000040007074812 */ /* 0x000fe400078efcff */
[----:B------:R-:W-:Y:S02]  /*2fdf0*/  LOP3.LUT P4, RZ, R17, 0x10, RZ, 0xc0, !PT ;  /* 0x0000001011ff7812 */ /* 0x000fe4000788c0ff */
[----:B------:R-:W-:Y:S02]  /*2fe00*/  LOP3.LUT R7, R7, 0xfffff7ff, RZ, 0xc0, !PT ;  /* 0xfffff7ff07077812 */ /* 0x000fe400078ec0ff */
[----:B------:R-:W-:-:S09]  /*2fe10*/  PRMT R169, R169, 0x7773, RZ ;  /* 0x00007773a9a97816 */ /* 0x000fd200000000ff */
        /* <DEDUP_REMOVED lines=8> */
[C---:B------:R-:W-:Y:S02]  /*2fea0*/  LOP3.LUT P4, RZ, R17.reuse, 0x200, RZ, 0xc0, !PT ;  /* 0x0000020011ff7812 */ /* 0x040fe4000788c0ff */
[----:B------:R-:W-:Y:S02]  /*2feb0*/  LOP3.LUT P5, RZ, R17, 0x4000, RZ, 0xc0, !PT ;  /* 0x0000400011ff7812 */ /* 0x000fe400078ac0ff */
[----:B------:R-:W-:-:S09]  /*2fec0*/  LOP3.LUT R7, R7, 0xffffbfff, RZ, 0xc0, !PT ;  /* 0xffffbfff07077812 */ /* 0x000fd200078ec0ff */
[----:B------:R-:W-:Y:S02]  /*2fed0*/  @P4 LOP3.LUT R7, R7, 0x4000, RZ, 0xfc, !PT ;  /* 0x0000400007074812 */ /* 0x000fe400078efcff */
[----:B------:R-:W-:Y:S01]  /*2fee0*/  LOP3.LUT P4, RZ, R17, 0x1000, RZ, 0xc0, !PT ;  /* 0x0000100011ff7812 */ /* 0x000fe2000788c0ff */
[----:B--2---:R2:W-:Y:S04]  /*2fef0*/  @P2 STG.E.U8 desc[UR20][R30.64], R10 ;  /* 0x0000000a1e002986 */ /* 0x0045e8000c101114 */
[----:B--2---:R-:W2:Y:S04]  /*2ff00*/  LDL.LU.64 R30, [R1+0xdf8] ;  /* 0x000df800011e7983 */ /* 0x004ea80000300a00 */
[----:B---3--:R3:W-:Y:S04]  /*2ff10*/  @P1 STG.E.U8 desc[UR20][R28.64], R169 ;  /* 0x000000a91c001986 */ /* 0x0087e8000c101114 */
[----:B---3--:R-:W3:Y:S04]  /*2ff20*/  LDL.LU.64 R28, [R1+0xdf0] ;  /* 0x000df000011c7983 */ /* 0x008ee80000300a00 */
[----:B------:R-:W3:Y:S04]  /*2ff30*/  LDL.LU.64 R26, [R1+0xde8] ;  /* 0x000de800011a7983 */ /* 0x000ee80000300a00 */
[----:B------:R-:W3:Y:S01]  /*2ff40*/  LDL.LU.64 R168, [R1+0xde0] ;  /* 0x000de00001a87983 */ /* 0x000ee20000300a00 */
[----:B------:R-:W-:-:S03]  /*2ff50*/  PRMT R10, R170, 0x7770, RZ ;  /* 0x00007770aa0a7816 */ /* 0x000fc600000000ff */
[----:B------:R-:W3:Y:S04]  /*2ff60*/  LDL.LU.64 R52, [R1+0xdd8] ;  /* 0x000dd80001347983 */ /* 0x000ee80000300a00 */
[----:B----4-:R4:W-:Y:S04]  /*2ff70*/  @P0 STG.E.U8 desc[UR20][R4.64], R10 ;  /* 0x0000000a04000986 */ /* 0x0109e8000c101114 */
[----:B------:R-:W3:Y:S04]  /*2ff80*/  LDL.LU.64 R54, [R1+0xdd0] ;  /* 0x000dd00001367983 */ /* 0x000ee80000300a00 */
[----:B------:R-:W3:Y:S01]  /*2ff90*/  LDL.LU.64 R12, [R1+0xdc8] ;  /* 0x000dc800010c7983 */ /* 0x000ee20000300a00 */
[----:B----4-:R-:W-:-:S03]  /*2ffa0*/  PRMT R10, R170, 0x7771, RZ ;  /* 0x00007771aa0a7816 */ /* 0x010fc600000000ff */
[----:B------:R-:W4:Y:S04]  /*2ffb0*/  LDL.LU.64 R4, [R1+0xdc0] ;  /* 0x000dc00001047983 */ /* 0x000f280000300a00 */
[----:B------:R0:W-:Y:S02]  /*2ffc0*/  @P5 STG.E.U8 desc[UR20][R8.64], R10 ;  /* 0x0000000a08005986 */ /* 0x0001e4000c101114 */
[----:B0-----:R-:W-:Y:S02]  /*2ffd0*/  PRMT R10, R170, 0x7772, RZ ;  /* 0x00007772aa0a7816 */ /* 0x001fe400000000ff */
[----:B------:R-:W4:Y:S04]  /*2ffe0*/  LDL.LU.64 R8, [R1+0xdb8] ;  /* 0x000db80001087983 */ /* 0x000f280000300a00 */
[----:B------:R0:W-:Y:S01]  /*2fff0*/  @P4 STG.E.U8 desc[UR20][R20.64], R10 ;  /* 0x0000000a14004986 */ /* 0x0001e2000c101114 */
[----:B------:R-:W-:-:S02]  /*30000*/  LOP3.LUT P4, RZ, R7, 0x4000, RZ, 0xc0, !PT ;  /* 0x0000400007ff7812 */ /* 0x000fc4000788c0ff */
[----:B------:R-:W-:Y:S01]  /*30010*/  PRMT R170, R170, 0x7773, RZ ;  /* 0x00007773aaaa7816 */ /* 0x000fe200000000ff */
[----:B0-----:R-:W4:Y:S10]  /*30020*/  LDL.LU.64 R20, [R1+0xdb0] ;  /* 0x000db00001147983 */ /* 0x001f340000300a00 */
[----:B------:R0:W-:Y:S01]  /*30030*/  @P4 STG.E.U8 desc[UR20][R22.64], R170 ;  /* 0x000000aa16004986 */ /* 0x0001e2000c101114 */
[----:B------:R-:W-:-:S02]  /*30040*/  LOP3.LUT P4, RZ, R7, 0x2000, RZ, 0xc0, !PT ;  /* 0x0000200007ff7812 */ /* 0x000fc4000788c0ff */
[----:B------:R-:W-:Y:S01]  /*30050*/  PRMT R10, R171, 0x7770, RZ ;  /* 0x00007770ab0a7816 */ /* 0x000fe200000000ff */
[----:B0-----:R-:W4:Y:S10]  /*30060*/  LDL.LU.64 R22, [R1+0xda8] ;  /* 0x000da80001167983 */ /* 0x001f340000300a00 */
[----:B------:R0:W-:Y:S04]  /*30070*/  @P4 STG.E.U8 desc[UR20][R24.64], R10 ;  /* 0x0000000a18004986 */ /* 0x0001e8000c101114 */
[----:B0-----:R-:W4:Y:S01]  /*30080*/  LDL.LU.64 R24, [R1+0xda0] ;  /* 0x000da00001187983 */ /* 0x001f220000300a00 */
[----:B------:R-:W-:-:S02]  /*30090*/  LOP3.LUT P4, RZ, R7, 0x1000, RZ, 0xc0, !PT ;  /* 0x0000100007ff7812 */ /* 0x000fc4000788c0ff */
[----:B------:R-:W-:Y:S02]  /*300a0*/  PRMT R10, R171, 0x7771, RZ ;  /* 0x00007771ab0a7816 */ /* 0x000fe400000000ff */
[C---:B------:R-:W-:Y:S02]  /*300b0*/  LOP3.LUT P3, RZ, R18.reuse, 0x2000000, RZ, 0xc0, !PT ;  /* 0x0200000012ff7812 */ /* 0x040fe4000786c0ff */
[C---:B------:R-:W-:Y:S02]  /*300c0*/  LOP3.LUT P6, RZ, R18.reuse, 0x800000, RZ, 0xc0, !PT ;  /* 0x0080000012ff7812 */ /* 0x040fe400078cc0ff */
[C---:B------:R-:W-:Y:S02]  /*300d0*/  LOP3.LUT P2, RZ, R18.reuse, 0x400000, RZ, 0xc0, !PT ;  /* 0x0040000012ff7812 */ /* 0x040fe4000784c0ff */
[C---:B------:R-:W-:Y:S02]  /*300e0*/  LOP3.LUT P1, RZ, R18.reuse, 0x100000, RZ, 0xc0, !PT ;  /* 0x0010000012ff7812 */ /* 0x040fe4000782c0ff */
[----:B------:R-:W-:-:S02]  /*300f0*/  LOP3.LUT P0, RZ, R18, 0x20000, RZ, 0xc0, !PT ;  /* 0x0002000012ff7812 */ /* 0x000fc4000780c0ff */
[----:B------:R-:W-:Y:S01]  /*30100*/  LOP3.LUT P5, RZ, R18, 0x8000, RZ, 0xc0, !PT ;  /* 0x0000800012ff7812 */ /* 0x000fe200078ac0ff */
[----:B--2---:R0:W-:Y:S01]  /*30110*/  @P4 STG.E.U8 desc[UR20][R30.64], R10 ;  /* 0x0000000a1e004986 */ /* 0x0041e2000c101114 */
[----:B------:R-:W-:Y:S02]  /*30120*/  LOP3.LUT P4, RZ, R7, 0x800, RZ, 0xc0, !PT ;  /* 0x0000080007ff7812 */ /* 0x000fe4000788c0ff */
[----:B0-----:R-:W-:Y:S01]  /*30130*/  PRMT R10, R171, 0x7772, RZ ;  /* 0x00007772ab0a7816 */ /* 0x001fe200000000ff */
[----:B------:R-:W2:Y:S10]  /*30140*/  LDL.LU.64 R30, [R1+0x1438] ;  /* 0x00143800011e7983 */ /* 0x000eb40000300a00 */
[----:B---3--:R0:W-:Y:S01]  /*30150*/  @P4 STG.E.U8 desc[UR20][R28.64], R10 ;  /* 0x0000000a1c004986 */ /* 0x0081e2000c101114 */
[----:B------:R-:W-:-:S02]  /*30160*/  LOP3.LUT P4, RZ, R7, 0x400, RZ, 0xc0, !PT ;  /* 0x0000040007ff7812 */ /* 0x000fc4000788c0ff */
[----:B------:R-:W-:Y:S02]  /*30170*/  PRMT R171, R171, 0x7773, RZ ;  /* 0x00007773abab7816 */ /* 0x000fe400000000ff */
[----:B0-----:R-:W-:Y:S01]  /*30180*/  PRMT R10, R164, 0x7770, RZ ;  /* 0x00007770a40a7816 */ /* 0x001fe200000000ff */
[----:B------:R-:W3:Y:S08]  /*30190*/  LDL.LU.64 R28, [R1+0x1430] ;  /* 0x00143000011c7983 */ /* 0x000ef00000300a00 */
[----:B------:R0:W-:Y:S01]  /*301a0*/  @P4 STG.E.U8 desc[UR20][R26.64], R171 ;  /* 0x000000ab1a004986 */ /* 0x0001e2000c101114 */
[----:B------:R-:W-:-:S03]  /*301b0*/  LOP3.LUT P4, RZ, R7, 0x200, RZ, 0xc0, !PT ;  /* 0x0000020007ff7812 */ /* 0x000fc6000788c0ff */
[----:B0-----:R-:W3:Y:S10]  /*301c0*/  LDL.LU.64 R26, [R1+0x1428] ;  /* 0x00142800011a7983 */ /* 0x001ef40000300a00 */
[----:B------:R0:W-:Y:S01]  /*301d0*/  @P4 STG.E.U8 desc[UR20][R168.64], R10 ;  /* 0x0000000aa8004986 */ /* 0x0001e2000c101114 */
[----:B------:R-:W-:-:S02]  /*301e0*/  LOP3.LUT P4, RZ, R7, 0x100, RZ, 0xc0, !PT ;  /* 0x0000010007ff7812 */ /* 0x000fc4000788c0ff */
[----:B0-----:R-:W-:-:S11]  /*301f0*/  PRMT R10, R164, 0x7771, RZ ;  /* 0x00007771a40a7816 */ /* 0x001fd600000000ff */
[----:B------:R0:W-:Y:S01]  /*30200*/  @P4 STG.E.U8 desc[UR20][R52.64], R10 ;  /* 0x0000000a34004986 */ /* 0x0001e2000c101114 */
[----:B------:R-:W-:Y:S02]  /*30210*/  LOP3.LUT P4, RZ, R7, 0x80, RZ, 0xc0, !PT ;  /* 0x0000008007ff7812 */ /* 0x000fe4000788c0ff */
[C---:B0-----:R-:W-:Y:S02]  /*30220*/  PRMT R10, R164.reuse, 0x7772, RZ ;  /* 0x00007772a40a7816 */ /* 0x041fe400000000ff */
[----:B------:R-:W-:-:S09]  /*30230*/  PRMT R164, R164, 0x7773, RZ ;  /* 0x00007773a4a47816 */ /* 0x000fd200000000ff */
[----:B------:R0:W-:Y:S04]  /*30240*/  @P4 STG.E.U8 desc[UR20][R54.64], R10 ;  /* 0x0000000a36004986 */ /* 0x0001e8000c101114 */
[----:B------:R-:W-:Y:S01]  /*30250*/  @P3 STG.E.U8 desc[UR20][R12.64], R164 ;  /* 0x000000a40c003986 */ /* 0x000fe2000c101114 */
[----:B0-----:R-:W-:-:S05]  /*30260*/  PRMT R10, R165, 0x7770, RZ ;  /* 0x00007770a50a7816 */ /* 0x001fca00000000ff */
[----:B----4-:R0:W-:Y:S02]  /*30270*/  @P6 STG.E.U8 desc[UR20][R4.64], R10 ;  /* 0x0000000a04006986 */ /* 0x0101e4000c101114 */
[----:B0-----:R-:W-:-:S05]  /*30280*/  PRMT R10, R165, 0x7771, RZ ;  /* 0x00007771a50a7816 */ /* 0x001fca00000000ff */
[----:B------:R0:W-:Y:S02]  /*30290*/  @P2 STG.E.U8 desc[UR20][R8.64], R10 ;  /* 0x0000000a08002986 */ /* 0x0001e4000c101114 */
[C---:B0-----:R-:W-:Y:S02]  /*302a0*/  PRMT R10, R165.reuse, 0x7772, RZ ;  /* 0x00007772a50a7816 */ /* 0x041fe400000000ff */
[----:B------:R-:W-:-:S03]  /*302b0*/  PRMT R165, R165, 0x7773, RZ ;  /* 0x00007773a5a57816 */ /* 0x000fc600000000ff */
[----:B------:R0:W-:Y:S04]  /*302c0*/  @P1 STG.E.U8 desc[UR20][R20.64], R10 ;  /* 0x0000000a14001986 */ /* 0x0001e8000c101114 */
[----:B------:R-:W-:Y:S01]  /*302d0*/  @P0 STG.E.U8 desc[UR20][R22.64], R165 ;  /* 0x000000a516000986 */ /* 0x000fe2000c101114 */
[----:B0-----:R-:W-:-:S05]  /*302e0*/  PRMT R10, R166, 0x7770, RZ ;  /* 0x00007770a60a7816 */ /* 0x001fca00000000ff */
[----:B------:R0:W-:Y:S04]  /*302f0*/  @P5 STG.E.U8 desc[UR20][R24.64], R10 ;  /* 0x0000000a18005986 */ /* 0x0001e8000c101114 */
[----:B0-----:R-:W4:Y:S04]  /*30300*/  LDL.LU.64 R24, [R1+0xd98] ;  /* 0x000d980001187983 */ /* 0x001f280000300a00 */
[----:B------:R-:W2:Y:S04]  /*30310*/  LDL.LU.64 R22, [R1+0xd90] ;  /* 0x000d900001167983 */ /* 0x000ea80000300a00 */
[----:B------:R-:W3:Y:S04]  /*30320*/  LDL.LU.64 R54, [R1+0xd88] ;  /* 0x000d880001367983 */ /* 0x000ee80000300a00 */
[----:B------:R-:W3:Y:S04]  /*30330*/  LDL.LU.64 R12, [R1+0xd80] ;  /* 0x000d8000010c7983 */ /* 0x000ee80000300a00 */
[----:B------:R-:W3:Y:S04]  /*30340*/  LDL.LU.64 R4, [R1+0xd78] ;  /* 0x000d780001047983 */ /* 0x000ee80000300a00 */
[----:B------:R-:W3:Y:S04]  /*30350*/  LDL.LU.64 R8, [R1+0xd70] ;  /* 0x000d700001087983 */ /* 0x000ee80000300a00 */
[----:B------:R-:W3:Y:S01]  /*30360*/  LDL.LU.64 R20, [R1+0xd68] ;  /* 0x000d680001147983 */ /* 0x000ee20000300a00 */
[----:B------:R-:W-:-:S02]  /*30370*/  LOP3.LUT P4, RZ, R19, 0x400000, RZ, 0xc0, !PT ;  /* 0x0040000013ff7812 */ /* 0x000fc4000788c0ff */
[----:B------:R-:W-:-:S11]  /*30380*/  LOP3.LUT R191, R191, 0x7fffffff, RZ, 0xc0, !PT ;  /* 0x7fffffffbfbf7812 */ /* 0x000fd600078ec0ff */
[----:B------:R-:W-:Y:S02]  /*30390*/  @P4 LOP3.LUT R191, R191, 0x80000000, RZ, 0xfc, !PT ;  /* 0x80000000bfbf4812 */ /* 0x000fe400078efcff */
[----:B------:R-:W-:Y:S02]  /*303a0*/  LOP3.LUT P4, RZ, R19, 0x800000, RZ, 0xc0, !PT ;  /* 0x0080000013ff7812 */ /* 0x000fe4000788c0ff */
        /* <DEDUP_REMOVED lines=14> */
[C---:B------:R-:W-:Y:S02]  /*30490*/  LOP3.LUT P4, RZ, R18.reuse, 0x2, RZ, 0xc0, !PT ;  /* 0x0000000212ff7812 */ /* 0x040fe4000788c0ff */
[----:B------:R-:W-:Y:S02]  /*304a0*/  LOP3.LUT R7, R7, 0xffffffdf, RZ, 0xc0, !PT ;  /* 0xffffffdf07077812 */ /* 0x000fe400078ec0ff */
[C---:B------:R-:W-:Y:S02]  /*304b0*/  LOP3.LUT P2, RZ, R18.reuse, 0x4000, RZ, 0xc0, !PT ;  /* 0x0000400012ff7812 */ /* 0x040fe4000784c0ff */
[----:B------:R-:W-:Y:S02]  /*304c0*/  LOP3.LUT P1, RZ, R18, 0x1000, RZ, 0xc0, !PT ;  /* 0x0000100012ff7812 */ /* 0x000fe4000782c0ff */
[----:B------:R-:W-:-:S05]  /*304d0*/  PRMT R10, R166, 0x7771, RZ ;  /* 0x00007771a60a7816 */ /* 0x000fca00000000ff */
[----:B------:R-:W-:Y:S02]  /*304e0*/  @P4 LOP3.LUT R7, R7, 0x20, RZ, 0xfc, !PT ;  /* 0x0000002007074812 */ /* 0x000fe400078efcff */
[C---:B------:R-:W-:Y:S02]  /*304f0*/  LOP3.LUT P4, RZ, R18.reuse, 0x10, RZ, 0xc0, !PT ;  /* 0x0000001012ff7812 */ /* 0x040fe4000788c0ff */
[C---:B------:R-:W-:Y:S02]  /*30500*/  LOP3.LUT P0, RZ, R18.reuse, 0x200, RZ, 0xc0, !PT ;  /* 0x0000020012ff7812 */ /* 0x040fe4000780c0ff */
[----:B------:R-:W-:Y:S02]  /*30510*/  LOP3.LUT P5, RZ, R18, 0x80, RZ, 0xc0, !PT ;  /* 0x0000008012ff7812 */ /* 0x000fe400078ac0ff */
[----:B------:R-:W-:-:S07]  /*30520*/  LOP3.LUT R7, R7, 0xffffffbf, RZ, 0xc0, !PT ;  /* 0xffffffbf07077812 */ /* 0x000fce00078ec0ff */
[----:B------:R-:W-:Y:S02]  /*30530*/  @P4 LOP3.LUT R7, R7, 0x40, RZ, 0xfc, !PT ;  /* 0x0000004007074812 */ /* 0x000fe400078efcff */
[----:B------:R-:W-:Y:S01]  /*30540*/  LOP3.LUT P4, RZ, R18, 0x40, RZ, 0xc0, !PT ;  /* 0x0000004012ff7812 */ /* 0x000fe2000788c0ff */
[----:B----4-:R0:W-:Y:S02]  /*30550*/  @P2 STG.E.U8 desc[UR20][R24.64], R10 ;  /* 0x0000000a18002986 */ /* 0x0101e4000c101114 */
[C---:B0-----:R-:W-:Y:S02]  /*30560*/  PRMT R10, R166.reuse, 0x7772, RZ ;  /* 0x00007772a60a7816 */ /* 0x041fe400000000ff */
[----:B------:R-:W4:Y:S01]  /*30570*/  LDL.LU.64 R24, [R1+0xd60] ;  /* 0x000d600001187983 */ /* 0x000f220000300a00 */
[----:B------:R-:W-:-:S03]  /*30580*/  PRMT R166, R166, 0x7773, RZ ;  /* 0x00007773a6a67816 */ /* 0x000fc600000000ff */
[----:B--2---:R0:W-:Y:S04]  /*30590*/  @P1 STG.E.U8 desc[UR20][R22.64], R10 ;  /* 0x0000000a16001986 */ /* 0x0041e8000c101114 */
[----:B---3--:R-:W-:Y:S01]  /*305a0*/  @P0 STG.E.U8 desc[UR20][R54.64], R166 ;  /* 0x000000a636000986 */ /* 0x008fe2000c101114 */
[----:B0-----:R-:W-:-:S03]  /*305b0*/  PRMT R10, R167, 0x7770, RZ ;  /* 0x00007770a70a7816 */ /* 0x001fc600000000ff */
[----:B------:R-:W2:Y:S04]  /*305c0*/  LDL.LU.64 R22, [R1+0xd58] ;  /* 0x000d580001167983 */ /* 0x000ea80000300a00 */
[----:B------:R0:W-:Y:S04]  /*305d0*/  @P5 STG.E.U8 desc[UR20][R12.64], R10 ;  /* 0x0000000a0c005986 */ /* 0x0001e8000c101114 */
[----:B------:R-:W3:Y:S04]  /*305e0*/  LDL.LU.64 R164, [R1+0xd48] ;  /* 0x000d480001a47983 */ /* 0x000ee80000300a00 */
[----:B------:R-:W3:Y:S01]  /*305f0*/  LDL.LU.64 R170, [R1+0xd40] ;  /* 0x000d400001aa7983 */ /* 0x000ee20000300a00 */
[----:B0-----:R-:W-:-:S03]  /*30600*/  PRMT R10, R167, 0x7771, RZ ;  /* 0x00007771a70a7816 */ /* 0x001fc600000000ff */
[----:B------:R-:W3:Y:S04]  /*30610*/  LDL.LU.64 R168, [R1+0xd38] ;  /* 0x000d380001a87983 */ /* 0x000ee80000300a00 */
[----:B------:R0:W-:Y:S01]  /*30620*/  @P4 STG.E.U8 desc[UR20][R4.64], R10 ;  /* 0x0000000a04004986 */ /* 0x0001e2000c101114 */
[----:B------:R-:W-:-:S03]  /*30630*/  LOP3.LUT P4, RZ, R7, 0x40, RZ, 0xc0, !PT ;  /* 0x0000004007ff7812 */ /* 0x000fc6000788c0ff */
[----:B------:R-:W3:Y:S04]  /*30640*/  LDL.LU.64 R52, [R1+0xd30] ;  /* 0x000d300001347983 */ /* 0x000ee80000300a00 */
[----:B------:R-:W3:Y:S01]  /*30650*/  LDL.LU.64 R54, [R1+0xd28] ;  /* 0x000d280001367983 */ /* 0x000ee20000300a00 */
[----:B0-----:R-:W-:-:S03]  /*30660*/  PRMT R10, R167, 0x7772, RZ ;  /* 0x00007772a70a7816 */ /* 0x001fc600000000ff */
[----:B------:R-:W3:Y:S04]  /*30670*/  LDL.LU.64 R12, [R1+0xd20] ;  /* 0x000d2000010c7983 */ /* 0x000ee80000300a00 */
[----:B------:R0:W-:Y:S01]  /*30680*/  @P4 STG.E.U8 desc[UR20][R8.64], R10 ;  /* 0x0000000a08004986 */ /* 0x0001e2000c101114 */
[----:B------:R-:W-:Y:S02]  /*30690*/  LOP3.LUT P4, RZ, R7, 0x20, RZ, 0xc0, !PT ;  /* 0x0000002007ff7812 */ /* 0x000fe4000788c0ff */
[----:B------:R-:W-:Y:S01]  /*306a0*/  PRMT R167, R167, 0x7773, RZ ;  /* 0x00007773a7a77816 */ /* 0x000fe200000000ff */
[----:B------:R-:W3:Y:S04]  /*306b0*/  LDL.LU.64 R4, [R1+0xd18] ;  /* 0x000d180001047983 */ /* 0x000ee80000300a00 */
[----:B0-----:R-:W3:Y:S06]  /*306c0*/  LDL.LU.64 R8, [R1+0xd10] ;  /* 0x000d100001087983 */ /* 0x001eec0000300a00 */
[----:B------:R0:W-:Y:S04]  /*306d0*/  @P4 STG.E.U8 desc[UR20][R20.64], R167 ;  /* 0x000000a714004986 */ /* 0x0001e8000c101114 */
[----:B0-----:R-:W3:Y:S04]  /*306e0*/  LDL.LU.64 R166, [R1+0xd50] ;  /* 0x000d500001a67983 */ /* 0x001ee80000300a00 */
[----:B------:R-:W3:Y:S01]  /*306f0*/  LDL.LU.64 R20, [R1+0xd08] ;  /* 0x000d080001147983 */ /* 0x000ee20000300a00 */
        /* <DEDUP_REMOVED lines=8> */
[----:B----4-:R0:W-:Y:S01]  /*30780*/  @P4 STG.E.U8 desc[UR20][R24.64], R10 ;  /* 0x0000000a18004986 */ /* 0x0101e2000c101114 */
[C---:B------:R-:W-:Y:S02]  /*30790*/  LOP3.LUT P4, RZ, R7.reuse, 0x8, RZ, 0xc0, !PT ;  /* 0x0000000807ff7812 */ /* 0x040fe4000788c0ff */
[----:B0-----:R-:W-:Y:S01]  /*307a0*/  PRMT R10, R160, 0x7771, RZ ;  /* 0x00007771a00a7816 */ /* 0x001fe200000000ff */
[----:B------:R-:W4:Y:S10]  /*307b0*/  LDL.LU.64 R24, [R1+0x1420] ;  /* 0x0014200001187983 */ /* 0x000f340000300a00 */
[----:B--2---:R0:W-:Y:S01]  /*307c0*/  @P4 STG.E.U8 desc[UR20][R22.64], R10 ;  /* 0x0000000a16004986 */ /* 0x0041e2000c101114 */
[----:B------:R-:W-:-:S02]  /*307d0*/  LOP3.LUT P4, RZ, R7, 0x4, RZ, 0xc0, !PT ;  /* 0x0000000407ff7812 */ /* 0x000fc4000788c0ff */
[C---:B0-----:R-:W-:Y:S01]  /*307e0*/  PRMT R10, R160.reuse, 0x7772, RZ ;  /* 0x00007772a00a7816 */ /* 0x041fe200000000ff */
[----:B------:R-:W2:Y:S01]  /*307f0*/  LDL.LU.64 R22, [R1+0x1418] ;  /* 0x0014180001167983 */ /* 0x000ea20000300a00 */
[----:B------:R-:W-:-:S09]  /*30800*/  PRMT R160, R160, 0x7773, RZ ;  /* 0x00007773a0a07816 */ /* 0x000fd200000000ff */
[----:B---3--:R-:W-:Y:S01]  /*30810*/  @P4 STG.E.U8 desc[UR20][R166.64], R10 ;  /* 0x0000000aa6004986 */ /* 0x008fe2000c101114 */
[----:B------:R-:W-:-:S13]  /*30820*/  LOP3.LUT P4, RZ, R7, 0x2, RZ, 0xc0, !PT ;  /* 0x0000000207ff7812 */ /* 0x000fda000788c0ff */
[----:B------:R-:W-:Y:S01]  /*30830*/  @P4 STG.E.U8 desc[UR20][R164.64], R160 ;  /* 0x000000a0a4004986 */ /* 0x000fe2000c101114 */
[----:B------:R-:W-:Y:S02]  /*30840*/  LOP3.LUT P4, RZ, R7, 0x1, RZ, 0xc0, !PT ;  /* 0x0000000107ff7812 */ /* 0x000fe4000788c0ff */
[----:B------:R-:W-:-:S11]  /*30850*/  PRMT R7, R161, 0x7770, RZ ;  /* 0x00007770a1077816 */ /* 0x000fd600000000ff */
[----:B------:R0:W-:Y:S01]  /*30860*/  @P4 STG.E.U8 desc[UR20][R170.64], R7 ;  /* 0x00000007aa004986 */ /* 0x0001e2000c101114 */
[----:B------:R-:W-:Y:S02]  /*30870*/  LOP3.LUT P4, RZ, R191, 0x80000000, RZ, 0xc0, !PT ;  /* 0x80000000bfff7812 */ /* 0x000fe4000788c0ff */
[----:B0-----:R-:W-:-:S11]  /*30880*/  PRMT R7, R161, 0x7771, RZ ;  /* 0x00007771a1077816 */ /* 0x001fd600000000ff */
[----:B------:R0:W-:Y:S02]  /*30890*/  @P4 STG.E.U8 desc[UR20][R168.64], R7 ;  /* 0x00000007a8004986 */ /* 0x0001e4000c101114 */
[C---:B0-----:R-:W-:Y:S02]  /*308a0*/  PRMT R7, R161.reuse, 0x7772, RZ ;  /* 0x00007772a1077816 */ /* 0x041fe400000000ff */
[----:B------:R-:W-:-:S03]  /*308b0*/  PRMT R161, R161, 0x7773, RZ ;  /* 0x00007773a1a17816 */ /* 0x000fc600000000ff */
[----:B------:R0:W-:Y:S04]  /*308c0*/  @P3 STG.E.U8 desc[UR20][R52.64], R7 ;  /* 0x0000000734003986 */ /* 0x0001e8000c101114 */
[----:B------:R-:W-:Y:S01]  /*308d0*/  @P6 STG.E.U8 desc[UR20][R54.64], R161 ;  /* 0x000000a136006986 */ /* 0x000fe2000c101114 */
[----:B0-----:R-:W-:-:S05]  /*308e0*/  PRMT R7, R162, 0x7770, RZ ;  /* 0x00007770a2077816 */ /* 0x001fca00000000ff */
[----:B------:R0:W-:Y:S02]  /*308f0*/  @P2 STG.E.U8 desc[UR20][R12.64], R7 ;  /* 0x000000070c002986 */ /* 0x0001e4000c101114 */
[----:B0-----:R-:W-:-:S05]  /*30900*/  PRMT R7, R162, 0x7771, RZ ;  /* 0x00007771a2077816 */ /* 0x001fca00000000ff */
[----:B------:R0:W-:Y:S02]  /*30910*/  @P1 STG.E.U8 desc[UR20][R4.64], R7 ;  /* 0x0000000704001986 */ /* 0x0001e4000c101114 */
[C---:B0-----:R-:W-:Y:S02]  /*30920*/  PRMT R7, R162.reuse, 0x7772, RZ ;  /* 0x00007772a2077816 */ /* 0x041fe400000000ff */
[----:B------:R-:W-:-:S03]  /*30930*/  PRMT R162, R162, 0x7773, RZ ;  /* 0x00007773a2a27816 */ /* 0x000fc600000000ff */
[----:B------:R-:W-:Y:S04]  /*30940*/  @P0 STG.E.U8 desc[UR20][R8.64], R7 ;  /* 0x0000000708000986 */ /* 0x000fe8000c101114 */
[----:B------:R0:W-:Y:S04]  /*30950*/  @P5 STG.E.U8 desc[UR20][R20.64], R162 ;  /* 0x000000a214005986 */ /* 0x0001e8000c101114 */
[----:B0-----:R-:W3:Y:S04]  /*30960*/  LDL.LU.64 R20, [R1+0xd00] ;  /* 0x000d000001147983 */ /* 0x001ee80000300a00 */
[----:B------:R-:W4:Y:S04]  /*30970*/  LDL.LU.64 R8, [R1+0xcf8] ;  /* 0x000cf80001087983 */ /* 0x000f280000300a00 */
[----:B------:R-:W2:Y:S04]  /*30980*/  LDL.LU.64 R168, [R1+0xcf0] ;  /* 0x000cf00001a87983 */ /* 0x000ea80000300a00 */
[----:B------:R-:W2:Y:S04]  /*30990*/  LDL.LU.64 R52, [R1+0xce8] ;  /* 0x000ce80001347983 */ /* 0x000ea80000300a00 */
[----:B------:R-:W2:Y:S04]  /*309a0*/  LDL.LU.64 R54, [R1+0xce0] ;  /* 0x000ce00001367983 */ /* 0x000ea80000300a00 */
[----:B------:R-:W2:Y:S04]  /*309b0*/  LDL.LU.64 R12, [R1+0xcd8] ;  /* 0x000cd800010c7983 */ /* 0x000ea80000300a00 */
[----:B------:R-:W2:Y:S01]  /*309c0*/  LDL.LU.64 R4, [R1+0xcd0] ;  /* 0x000cd00001047983 */ /* 0x000ea20000300a00 */
        /* <DEDUP_REMOVED lines=8> */
[----:B------:R-:W-:Y:S02]  /*30a50*/  LOP3.LUT P2, RZ, R19, 0x80, RZ, 0xc0, !PT ;  /* 0x0000008013ff7812 */ /* 0x000fe4000784c0ff */
[----:B------:R-:W-:-:S07]  /*30a60*/  PRMT R7, R163, 0x7770, RZ ;  /* 0x00007770a3077816 */ /* 0x000fce00000000ff */
[----:B------:R-:W-:Y:S02]  /*30a70*/  @P4 LOP3.LUT R191, R191, 0x2000000, RZ, 0xfc, !PT ;  /* 0x02000000bfbf4812 */ /* 0x000fe400078efcff */
[----:B------:R-:W-:Y:S02]  /*30a80*/  LOP3.LUT P4, RZ, R190, 0x400000, RZ, 0xc0, !PT ;  /* 0x00400000beff7812 */ /* 0x000fe4000788c0ff */
[----:B------:R-:W-:Y:S02]  /*30a90*/  LOP3.LUT R191, R191, 0xfbffffff, RZ, 0xc0, !PT ;  /* 0xfbffffffbfbf7812 */ /* 0x000fe400078ec0ff */
[----:B------:R-:W-:-:S09]  /*30aa0*/  LOP3.LUT P1, RZ, R19, 0x40, RZ, 0xc0, !PT ;  /* 0x0000004013ff7812 */ /* 0x000fd2000782c0ff */
[----:B------:R-:W-:Y:S02]  /*30ab0*/  @P4 LOP3.LUT R191, R191, 0x4000000, RZ, 0xfc, !PT ;  /* 0x04000000bfbf4812 */ /* 0x000fe400078efcff */
[----:B------:R-:W-:Y:S02]  /*30ac0*/  LOP3.LUT P4, RZ, R190, 0x800000, RZ, 0xc0, !PT ;  /* 0x00800000beff7812 */ /* 0x000fe4000788c0ff */
[----:B------:R-:W-:Y:S02]  /*30ad0*/  LOP3.LUT R191, R191, 0xf7ffffff, RZ, 0xc0, !PT ;  /* 0xf7ffffffbfbf7812 */ /* 0x000fe400078ec0ff */
[C---:B------:R-:W-:Y:S02]  /*30ae0*/  LOP3.LUT P0, RZ, R19.reuse, 0x10, RZ, 0xc0, !PT ;  /* 0x0000001013ff7812 */ /* 0x040fe4000780c0ff */
[----:B------:R-:W-:-:S07]  /*30af0*/  LOP3.LUT P5, RZ, R19, 0x2, RZ, 0xc0, !PT ;  /* 0x0000000213ff7812 */ /* 0x000fce00078ac0ff */
        /* <DEDUP_REMOVED lines=10> */
[----:B------:R-:W-:Y:S01]  /*30ba0*/  LOP3.LUT P4, RZ, R190, 0x80000000, RZ, 0xc0, !PT ;  /* 0x80000000beff7812 */ /* 0x000fe2000788c0ff */
[----:B---3--:R0:W-:Y:S04]  /*30bb0*/  @P2 STG.E.U8 desc[UR20][R20.64], R7 ;  /* 0x0000000714002986 */ /* 0x0081e8000c101114 */
[----:B0-----:R-:W3:Y:S01]  /*30bc0*/  LDL.LU.64 R20, [R1+0xcc8] ;  /* 0x000cc80001147983 */ /* 0x001ee20000300a00 */
[----:B------:R-:W-:-:S05]  /*30bd0*/  PRMT R7, R163, 0x7771, RZ ;  /* 0x00007771a3077816 */ /* 0x000fca00000000ff */
[----:B----4-:R0:W-:Y:S04]  /*30be0*/  @P1 STG.E.U8 desc[UR20][R8.64], R7 ;  /* 0x0000000708001986 */ /* 0x0101e8000c101114 */
[----:B0-----:R-:W4:Y:S01]  /*30bf0*/  LDL.LU.64 R8, [R1+0xcc0] ;  /* 0x000cc00001087983 */ /* 0x001f220000300a00 */
[C---:B------:R-:W-:Y:S02]  /*30c00*/  PRMT R7, R163.reuse, 0x7772, RZ ;  /* 0x00007772a3077816 */ /* 0x040fe400000000ff */
[----:B------:R-:W-:Y:S01]  /*30c10*/  PRMT R163, R163, 0x7773, RZ ;  /* 0x00007773a3a37816 */ /* 0x000fe200000000ff */
[----:B------:R-:W4:Y:S04]  /*30c20*/  LDL.LU.64 R160, [R1+0xcb0] ;  /* 0x000cb00001a07983 */ /* 0x000f280000300a00 */
[----:B--2---:R-:W-:Y:S04]  /*30c30*/  @P0 STG.E.U8 desc[UR20][R168.64], R7 ;  /* 0x00000007a8000986 */ /* 0x004fe8000c101114 */
[----:B------:R0:W-:Y:S04]  /*30c40*/  @P5 STG.E.U8 desc[UR20][R52.64], R163 ;  /* 0x000000a334005986 */ /* 0x0001e8000c101114 */
[----:B0-----:R-:W2:Y:S04]  /*30c50*/  LDL.LU.64 R162, [R1+0xcb8] ;  /* 0x000cb80001a27983 */ /* 0x001ea80000300a00 */
[----:B------:R-:W2:Y:S01]  /*30c60*/  LDL.LU.64 R166, [R1+0xca8] ;  /* 0x000ca80001a67983 */ /* 0x000ea20000300a00 */
[----:B------:R-:W-:-:S03]  /*30c70*/  PRMT R7, R156, 0x7770, RZ ;  /* 0x000077709c077816 */ /* 0x000fc600000000ff */
[----:B------:R-:W2:Y:S04]  /*30c80*/  LDL.LU.64 R164, [R1+0xca0] ;  /* 0x000ca00001a47983 */ /* 0x000ea80000300a00 */
[----:B------:R0:W-:Y:S01]  /*30c90*/  @P4 STG.E.U8 desc[UR20][R54.64], R7 ;  /* 0x0000000736004986 */ /* 0x0001e2000c101114 */
[----:B------:R-:W-:-:S03]  /*30ca0*/  LOP3.LUT P4, RZ, R191, 0x40000000, RZ, 0xc0, !PT ;  /* 0x40000000bfff7812 */ /* 0x000fc6000788c0ff */
[----:B------:R-:W2:Y:S04]  /*30cb0*/  LDL.LU.64 R170, [R1+0xc98] ;  /* 0x000c980001aa7983 */ /* 0x000ea80000300a00 */
[----:B------:R-:W2:Y:S01]  /*30cc0*/  LDL.LU.64 R168, [R1+0xc90] ;  /* 0x000c900001a87983 */ /* 0x000ea20000300a00 */
[----:B0-----:R-:W-:-:S03]  /*30cd0*/  PRMT R7, R156, 0x7771, RZ ;  /* 0x000077719c077816 */ /* 0x001fc600000000ff */
[----:B------:R-:W2:Y:S04]  /*30ce0*/  LDL.LU.64 R52, [R1+0xc88] ;  /* 0x000c880001347983 */ /* 0x000ea80000300a00 */
[----:B------:R0:W-:Y:S01]  /*30cf0*/  @P4 STG.E.U8 desc[UR20][R12.64], R7 ;  /* 0x000000070c004986 */ /* 0x0001e2000c101114 */
[----:B------:R-:W-:-:S03]  /*30d00*/  LOP3.LUT P4, RZ, R191, 0x20000000, RZ, 0xc0, !PT ;  /* 0x20000000bfff7812 */ /* 0x000fc6000788c0ff */
[----:B------:R-:W2:Y:S04]  /*30d10*/  LDL.LU.64 R54, [R1+0xc80] ;  /* 0x000c800001367983 */ /* 0x000ea80000300a00 */
[----:B0-----:R-:W2:Y:S01]  /*30d20*/  LDL.LU.64 R12, [R1+0xc78] ;  /* 0x000c7800010c7983 */ /* 0x001ea20000300a00 */
[----:B------:R-:W-:-:S05]  /*30d30*/  PRMT R7, R156, 0x7772, RZ ;  /* 0x000077729c077816 */ /* 0x000fca00000000ff */
[----:B------:R0:W-:Y:S04]  /*30d40*/  @P4 STG.E.U8 desc[UR20][R4.64], R7 ;  /* 0x0000000704004986 */ /* 0x0001e8000c101114 */
[----:B0-----:R-:W2:Y:S01]  /*30d50*/  LDL.LU.64 R4, [R1+0xc70] ;  /* 0x000c700001047983 */ /* 0x001ea20000300a00 */
[----:B------:R-:W-:Y:S02]  /*30d60*/  LOP3.LUT P4, RZ, R191, 0x10000000, RZ, 0xc0, !PT ;  /* 0x10000000bfff7812 */ /* 0x000fe4000788c0ff */
[----:B------:R-:W-:Y:S02]  /*30d70*/  PRMT R156, R156, 0x7773, RZ ;  /* 0x000077739c9c7816 */ /* 0x000fe400000000ff */
[----:B------:R-:W-:Y:S02]  /*30d80*/  PRMT R7, R157, 0x7770, RZ ;  /* 0x000077709d077816 */ /* 0x000fe400000000ff */
[----:B------:R-:W-:-:S02]  /*30d90*/  LOP3.LUT P3, RZ, R190, 0x4000, RZ, 0xc0, !PT ;  /* 0x00004000beff7812 */ /* 0x000fc4000786c0ff */
[C---:B------:R-:W-:Y:S02]  /*30da0*/  LOP3.LUT P6, RZ, R190.reuse, 0x1000, RZ, 0xc0, !PT ;  /* 0x00001000beff7812 */ /* 0x040fe400078cc0ff */
[C---:B------:R-:W-:Y:S02]  /*30db0*/  LOP3.LUT P2, RZ, R190.reuse, 0x200, RZ, 0xc0, !PT ;  /* 0x00000200beff7812 */ /* 0x040fe4000784c0ff */
[C---:B------:R-:W-:Y:S02]  /*30dc0*/  LOP3.LUT P1, RZ, R190.reuse, 0x80, RZ, 0xc0, !PT ;  /* 0x00000080beff7812 */ /* 0x040fe4000782c0ff */
[C---:B------:R-:W-:Y:S02]  /*30dd0*/  LOP3.LUT P0, RZ, R190.reuse, 0x40, RZ, 0xc0, !PT ;  /* 0x00000040beff7812 */ /* 0x040fe4000780c0ff */
[----:B------:R-:W-:Y:S01]  /*30de0*/  LOP3.LUT P5, RZ, R190, 0x10, RZ, 0xc0, !PT ;  /* 0x00000010beff7812 */ /* 0x000fe200078ac0ff */
[----:B---3--:R0:W-:Y:S01]  /*30df0*/  @P4 STG.E.U8 desc[UR20][R20.64], R156 ;  /* 0x0000009c14004986 */ /* 0x0081e2000c101114 */
[----:B------:R-:W-:-:S03]  /*30e00*/  LOP3.LUT P4, RZ, R191, 0x8000000, RZ, 0xc0, !PT ;  /* 0x08000000bfff7812 */ /* 0x000fc6000788c0ff */
[----:B0-----:R-:W3:Y:S10]  /*30e10*/  LDL.LU.64 R20, [R1+0x1410] ;  /* 0x0014100001147983 */ /* 0x001ef40000300a00 */
[----:B----4-:R0:W-:Y:S01]  /*30e20*/  @P4 STG.E.U8 desc[UR20][R8.64], R7 ;  /* 0x0000000708004986 */ /* 0x0101e2000c101114 */
[----:B------:R-:W-:-:S02]  /*30e30*/  LOP3.LUT P4, RZ, R191, 0x4000000, RZ, 0xc0, !PT ;  /* 0x04000000bfff7812 */ /* 0x000fc4000788c0ff */
[----:B0-----:R-:W-:Y:S01]  /*30e40*/  PRMT R7, R157, 0x7771, RZ ;  /* 0x000077719d077816 */ /* 0x001fe200000000ff */
[----:B------:R-:W4:Y:S10]  /*30e50*/  LDL.LU.64 R8, [R1+0x1408] ;  /* 0x0014080001087983 */ /* 0x000f340000300a00 */
[----:B--2---:R0:W-:Y:S01]  /*30e60*/  @P4 STG.E.U8 desc[UR20][R162.64], R7 ;  /* 0x00000007a2004986 */ /* 0x0041e2000c101114 */
[----:B------:R-:W-:-:S02]  /*30e70*/  LOP3.LUT P4, RZ, R191, 0x2000000, RZ, 0xc0, !PT ;  /* 0x02000000bfff7812 */ /* 0x000fc4000788c0ff */
[----:B0-----:R-:W-:-:S11]  /*30e80*/  PRMT R7, R157, 0x7772, RZ ;  /* 0x000077729d077816 */ /* 0x001fd600000000ff */
[----:B------:R0:W-:Y:S01]  /*30e90*/  @P4 STG.E.U8 desc[UR20][R160.64], R7 ;  /* 0x00000007a0004986 */ /* 0x0001e2000c101114 */
[----:B------:R-:W-:Y:S02]  /*30ea0*/  LOP3.LUT P4, RZ, R191, 0x1000000, RZ, 0xc0, !PT ;  /* 0x01000000bfff7812 */ /* 0x000fe4000788c0ff */
[----:B------:R-:W-:-:S11]  /*30eb0*/  PRMT R157, R157, 0x7773, RZ ;  /* 0x000077739d9d7816 */ /* 0x000fd600000000ff */
[----:B------:R-:W-:Y:S01]  /*30ec0*/  @P4 STG.E.U8 desc[UR20][R166.64], R157 ;  /* 0x0000009da6004986 */ /* 0x000fe2000c101114 */
[----:B------:R-:W-:Y:S02]  /*30ed0*/  LOP3.LUT P4, RZ, R191, 0x800000, RZ, 0xc0, !PT ;  /* 0x00800000bfff7812 */ /* 0x000fe4000788c0ff */
[----:B0-----:R-:W-:-:S11]  /*30ee0*/  PRMT R7, R158, 0x7770, RZ ;  /* 0x000077709e077816 */ /* 0x001fd600000000ff */
[----:B------:R0:W-:Y:S02]  /*30ef0*/  @P4 STG.E.U8 desc[UR20][R164.64], R7 ;  /* 0x00000007a4004986 */ /* 0x0001e4000c101114 */
[----:B0-----:R-:W-:-:S05]  /*30f00*/  PRMT R7, R158, 0x7771, RZ ;  /* 0x000077719e077816 */ /* 0x001fca00000000ff */
        /* <DEDUP_REMOVED lines=9> */
[----:B0-----:R-:W-:-:S05]  /*30fa0*/  PRMT R7, R159, 0x7772, RZ ;  /* 0x000077729f077816 */ /* 0x001fca00000000ff */
[----:B------:R0:W-:Y:S04]  /*30fb0*/  @P5 STG.E.U8 desc[UR20][R4.64], R7 ;  /* 0x0000000704005986 */ /* 0x0001e8000c101114 */
[----:B0-----:R-:W2:Y:S04]  /*30fc0*/  LDL.LU.64 R4, [R1+0xc68] ;  /* 0x000c680001047983 */ /* 0x001ea80000300a00 */
        /* <DEDUP_REMOVED lines=12> */
[C---:B------:R-:W-:Y:S02]  /*31090*/  LOP3.LUT P4, RZ, R190.reuse, 0x2000, RZ, 0xc0, !PT ;  /* 0x00002000beff7812 */ /* 0x040fe4000788c0ff */
        /* <DEDUP_REMOVED lines=20> */
[----:B------:R-:W-:Y:S02]  /*311e0*/  LOP3.LUT R191, R191, 0xffbfffff, RZ, 0xc0, !PT ;  /* 0xffbfffffbfbf7812 */ /* 0x000fe400078ec0ff */
[----:B------:R-:W-:-:S09]  /*311f0*/  LOP3.LUT P5, RZ, R190, 0x1, RZ, 0xc0, !PT ;  /* 0x00000001beff7812 */ /* 0x000fd200078ac0ff */
[----:B------:R-:W-:Y:S02]  /*31200*/  @P4 LOP3.LUT R191, R191, 0x400000, RZ, 0xfc, !PT ;  /* 0x00400000bfbf4812 */ /* 0x000fe400078efcff */
[----:B------:R-:W-:Y:S01]  /*31210*/  LOP3.LUT P4, RZ, R190, 0x4, RZ, 0xc0, !PT ;  /* 0x00000004beff7812 */ /* 0x000fe2000788c0ff */
[----:B--2---:R0:W-:Y:S04]  /*31220*/  @P2 STG.E.U8 desc[UR20][R4.64], R159 ;  /* 0x0000009f04002986 */ /* 0x0041e8000c101114 */
[----:B0-----:R-:W2:Y:S04]  /*31230*/  LDL.LU.64 R4, [R1+0xc30] ;  /* 0x000c300001047983 */ /* 0x001ea80000300a00 */
[----:B---3--:R0:W-:Y:S04]  /*31240*/  @P1 STG.E.U8 desc[UR20][R12.64], R7 ;  /* 0x000000070c001986 */ /* 0x0081e8000c101114 */
[----:B0-----:R-:W3:Y:S04]  /*31250*/  LDL.LU.64 R12, [R1+0xc28] ;  /* 0x000c2800010c7983 */ /* 0x001ee80000300a00 */
[----:B------:R-:W3:Y:S04]  /*31260*/  LDL.LU.64 R158, [R1+0xc20] ;  /* 0x000c2000019e7983 */ /* 0x000ee80000300a00 */
[----:B------:R-:W3:Y:S01]  /*31270*/  LDL.LU.64 R156, [R1+0xc18] ;  /* 0x000c1800019c7983 */ /* 0x000ee20000300a00 */
[----:B------:R-:W-:-:S03]  /*31280*/  PRMT R7, R152, 0x7771, RZ ;  /* 0x0000777198077816 */ /* 0x000fc600000000ff */
[----:B------:R-:W3:Y:S04]  /*31290*/  LDL.LU.64 R162, [R1+0xc10] ;  /* 0x000c100001a27983 */ /* 0x000ee80000300a00 */
[----:B----4-:R0:W-:Y:S04]  /*312a0*/  @P0 STG.E.U8 desc[UR20][R164.64], R7 ;  /* 0x00000007a4000986 */ /* 0x0101e8000c101114 */
[----:B------:R-:W4:Y:S04]  /*312b0*/  LDL.LU.64 R160, [R1+0xc08] ;  /* 0x000c080001a07983 */ /* 0x000f280000300a00 */
[----:B------:R-:W4:Y:S01]  /*312c0*/  LDL.LU.64 R166, [R1+0xc00] ;  /* 0x000c000001a67983 */ /* 0x000f220000300a00 */
[----:B0-----:R-:W-:-:S03]  /*312d0*/  PRMT R7, R152, 0x7772, RZ ;  /* 0x0000777298077816 */ /* 0x001fc600000000ff */
[----:B------:R-:W4:Y:S01]  /*312e0*/  LDL.LU.64 R164, [R1+0xbf8] ;  /* 0x000bf80001a47983 */ /* 0x000f220000300a00 */
[----:B------:R-:W-:-:S03]  /*312f0*/  PRMT R152, R152, 0x7773, RZ ;  /* 0x0000777398987816 */ /* 0x000fc600000000ff */
[----:B------:R0:W-:Y:S04]  /*31300*/  @P5 STG.E.U8 desc[UR20][R170.64], R7 ;  /* 0x00000007aa005986 */ /* 0x0001e8000c101114 */
[----:B------:R1:W-:Y:S01]  /*31310*/  @P4 STG.E.U8 desc[UR20][R168.64], R152 ;  /* 0x00000098a8004986 */ /* 0x0003e2000c101114 */
[----:B------:R-:W-:Y:S02]  /*31320*/  LOP3.LUT P4, RZ, R191, 0x400000, RZ, 0xc0, !PT ;  /* 0x00400000bfff7812 */ /* 0x000fe4000788c0ff */
[----:B0-----:R-:W-:Y:S01]  /*31330*/  PRMT R7, R153, 0x7770, RZ ;  /* 0x0000777099077816 */ /* 0x001fe200000000ff */
[----:B------:R-:W4:Y:S04]  /*31340*/  LDL.LU.64 R170, [R1+0xbf0] ;  /* 0x000bf00001aa7983 */ /* 0x000f280000300a00 */
[----:B-1----:R-:W4:Y:S06]  /*31350*/  LDL.LU.64 R168, [R1+0xbe8] ;  /* 0x000be80001a87983 */ /* 0x002f2c0000300a00 */
[----:B------:R0:W-:Y:S01]  /*31360*/  @P4 STG.E.U8 desc[UR20][R52.64], R7 ;  /* 0x0000000734004986 */ /* 0x0001e2000c101114 */
[----:B------:R-:W-:-:S03]  /*31370*/  LOP3.LUT P4, RZ, R191, 0x200000, RZ, 0xc0, !PT ;  /* 0x00200000bfff7812 */ /* 0x000fc6000788c0ff */
[----:B0-----:R-:W4:Y:S01]  /*31380*/  LDL.LU.64 R52, [R1+0xbe0] ;  /* 0x000be00001347983 */ /* 0x001f220000300a00 */
[----:B------:R-:W-:-:S09]  /*31390*/  PRMT R7, R153, 0x7771, RZ ;  /* 0x0000777199077816 */ /* 0x000fd200000000ff */
[----:B------:R0:W-:Y:S04]  /*313a0*/  @P4 STG.E.U8 desc[UR20][R54.64], R7 ;  /* 0x0000000736004986 */ /* 0x0001e8000c101114 */
[----:B0-----:R-:W4:Y:S01]  /*313b0*/  LDL.LU.64 R54, [R1+0xbd8] ;  /* 0x000bd80001367983 */ /* 0x001f220000300a00 */
[----:B------:R-:W-:Y:S02]  /*313c0*/  LOP3.LUT P4, RZ, R191, 0x100000, RZ, 0xc0, !PT ;  /* 0x00100000bfff7812 */ /* 0x000fe4000788c0ff */
[C---:B------:R-:W-:Y:S02]  /*313d0*/  PRMT R7, R153.reuse, 0x7772, RZ ;  /* 0x0000777299077816 */ /* 0x040fe400000000ff */
[----:B------:R-:W-:Y:S02]  /*313e0*/  PRMT R153, R153, 0x7773, RZ ;  /* 0x0000777399997816 */ /* 0x000fe400000000ff */
[----:B------:R-:W-:-:S02]  /*313f0*/  LOP3.LUT P3, RZ, R190, 0x80000, RZ, 0xc0, !PT ;  /* 0x00080000beff7812 */ /* 0x000fc4000786c0ff */
[C---:B------:R-:W-:Y:S02]  /*31400*/  LOP3.LUT P6, RZ, R190.reuse, 0x200000, RZ, 0xc0, !PT ;  /* 0x00200000beff7812 */ /* 0x040fe400078cc0ff */
[C---:B------:R-:W-:Y:S02]  /*31410*/  LOP3.LUT P2, RZ, R190.reuse, 0x1000000, RZ, 0xc0, !PT ;  /* 0x01000000beff7812 */ /* 0x040fe4000784c0ff */
[C---:B------:R-:W-:Y:S02]  /*31420*/  LOP3.LUT P1, RZ, R190.reuse, 0x4000000, RZ, 0xc0, !PT ;  /* 0x04000000beff7812 */ /* 0x040fe4000782c0ff */
[C---:B------:R-:W-:Y:S02]  /*31430*/  LOP3.LUT P0, RZ, R190.reuse, 0x8000000, RZ, 0xc0, !PT ;  /* 0x08000000beff7812 */ /* 0x040fe4000780c0ff */
[----:B------:R-:W-:Y:S01]  /*31440*/  LOP3.LUT P5, RZ, R190, 0x20000000, RZ, 0xc0, !PT ;  /* 0x20000000beff7812 */ /* 0x000fe200078ac0ff */
[----:B--2---:R0:W-:Y:S01]  /*31450*/  @P4 STG.E.U8 desc[UR20][R4.64], R7 ;  /* 0x0000000704004986 */ /* 0x0041e2000c101114 */
[----:B------:R-:W-:-:S02]  /*31460*/  LOP3.LUT P4, RZ, R191, 0x80000, RZ, 0xc0, !PT ;  /* 0x00080000bfff7812 */ /* 0x000fc4000788c0ff */
[----:B0-----:R-:W-:Y:S01]  /*31470*/  PRMT R7, R154, 0x7770, RZ ;  /* 0x000077709a077816 */ /* 0x001fe200000000ff */
[----:B------:R-:W2:Y:S10]  /*31480*/  LDL.LU.64 R4, [R1+0x1400] ;  /* 0x0014000001047983 */ /* 0x000eb40000300a00 */
[----:B---3--:R0:W-:Y:S01]  /*31490*/  @P4 STG.E.U8 desc[UR20][R12.64], R153 ;  /* 0x000000990c004986 */ /* 0x0081e2000c101114 */
[----:B------:R-:W-:-:S03]  /*314a0*/  LOP3.LUT P4, RZ, R191, 0x40000, RZ, 0xc0, !PT ;  /* 0x00040000bfff7812 */ /* 0x000fc6000788c0ff */
[----:B0-----:R-:W3:Y:S10]  /*314b0*/  LDL.LU.64 R12, [R1+0x13f8] ;  /* 0x0013f800010c7983 */ /* 0x001ef40000300a00 */
[----:B------:R0:W-:Y:S01]  /*314c0*/  @P4 STG.E.U8 desc[UR20][R158.64], R7 ;  /* 0x000000079e004986 */ /* 0x0001e2000c101114 */
[----:B------:R-:W-:-:S02]  /*314d0*/  LOP3.LUT P4, RZ, R191, 0x20000, RZ, 0xc0, !PT ;  /* 0x00020000bfff7812 */ /* 0x000fc4000788c0ff */
[----:B0-----:R-:W-:-:S11]  /*314e0*/  PRMT R7, R154, 0x7771, RZ ;  /* 0x000077719a077816 */ /* 0x001fd600000000ff */
[----:B------:R0:W-:Y:S01]  /*314f0*/  @P4 STG.E.U8 desc[UR20][R156.64], R7 ;  /* 0x000000079c004986 */ /* 0x0001e2000c101114 */
[----:B------:R-:W-:Y:S02]  /*31500*/  LOP3.LUT P4, RZ, R191, 0x10000, RZ, 0xc0, !PT ;  /* 0x00010000bfff7812 */ /* 0x000fe4000788c0ff */
[----:B0-----:R-:W-:-:S11]  /*31510*/  PRMT R7, R154, 0x7772, RZ ;  /* 0x000077729a077816 */ /* 0x001fd600000000ff */
[----:B------:R0:W-:Y:S01]  /*31520*/  @P4 STG.E.U8 desc[UR20][R162.64], R7 ;  /* 0x00000007a2004986 */ /* 0x0001e2000c101114 */
[----:B------:R-:W-:Y:S02]  /*31530*/  LOP3.LUT P4, RZ, R191, 0x8000, RZ, 0xc0, !PT ;  /* 0x00008000bfff7812 */ /* 0x000fe4000788c0ff */
[----:B------:R-:W-:Y:S02]  /*31540*/  PRMT R154, R154, 0x7773, RZ ;  /* 0x000077739a9a7816 */ /* 0x000fe400000000ff */
[----:B0-----:R-:W-:-:S09]  /*31550*/  PRMT R7, R155, 0x7770, RZ ;  /* 0x000077709b077816 */ /* 0x001fd200000000ff */
[----:B----4-:R-:W-:Y:S04]  /*31560*/  @P4 STG.E.U8 desc[UR20][R160.64], R154 ;  /* 0x0000009aa0004986 */ /* 0x010fe8000c101114 */
        /* <DEDUP_REMOVED lines=10> */
[----:B------:R0:W-:Y:S04]  /*31610*/  @P5 STG.E.U8 desc[UR20][R54.64], R7 ;  /* 0x0000000736005986 */ /* 0x0001e8000c101114 */
[----:B0-----:R-:W4:Y:S04]  /*31620*/  LDL.LU.64 R54, [R1+0xbd0] ;  /* 0x000bd00001367983 */ /* 0x001f280000300a00 */
[----:B------:R-:W2:Y:S04]  /*31630*/  LDL.LU.64 R166, [R1+0xbc8] ;  /* 0x000bc80001a67983 */ /* 0x000ea80000300a00 */
[----:B------:R-:W3:Y:S04]  /*31640*/  LDL.LU.64 R164, [R1+0xbc0] ;  /* 0x000bc00001a47983 */ /* 0x000ee80000300a00 */
[----:B------:R-:W3:Y:S04]  /*31650*/  LDL.LU.64 R170, [R1+0xbb8] ;  /* 0x000bb80001aa7983 */ /* 0x000ee80000300a00 */
[----:B------:R-:W3:Y:S01]  /*31660*/  LDL.LU.64 R168, [R1+0xbb0] ;  /* 0x000bb00001a87983 */ /* 0x000ee20000300a00 */
[----:B------:R-:W-:-:S03]  /*31670*/  LOP3.LUT P2, RZ, R19, 0x1, RZ, 0xc0, !PT ;  /* 0x0000000113ff7812 */ /* 0x000fc6000784c0ff */
[----:B------:R-:W3:Y:S01]  /*31680*/  LDL.LU.64 R52, [R1+0xba8] ;  /* 0x000ba80001347983 */ /* 0x000ee20000300a00 */
[----:B------:R-:W-:Y:S02]  /*31690*/  PRMT R7, R148, 0x7772, RZ ;  /* 0x0000777294077816 */ /* 0x000fe400000000ff */
        /* <DEDUP_REMOVED lines=13> */
[----:B------:R-:W-:Y:S01]  /*31770*/  LOP3.LUT R191, R191, 0xfffff7ff, RZ, 0xc0, !PT ;  /* 0xfffff7ffbfbf7812 */ /* 0x000fe200078ec0ff */
[----:B----4-:R0:W-:Y:S04]  /*31780*/  @P2 STG.E.U8 desc[UR20][R54.64], R7 ;  /* 0x0000000736002986 */ /* 0x0101e8000c101114 */
[----:B0-----:R-:W4:Y:S04]  /*31790*/  LDL.LU.64 R54, [R1+0xba0] ;  /* 0x000ba00001367983 */ /* 0x001f280000300a00 */
[----:B------:R-:W4:Y:S02]  /*317a0*/  LDL.LU.64 R154, [R1+0xb98] ;  /* 0x000b9800019a7983 */ /* 0x000f240000300a00 */
[----:B------:R-:W-:-:S02]  /*317b0*/  @P4 LOP3.LUT R191, R191, 0x800, RZ, 0xfc, !PT ;  /* 0x00000800bfbf4812 */ /* 0x000fc400078efcff */
[----:B------:R-:W-:Y:S01]  /*317c0*/  LOP3.LUT P4, RZ, R19, 0x2000, RZ, 0xc0, !PT ;  /* 0x0000200013ff7812 */ /* 0x000fe2000788c0ff */
[----:B------:R-:W4:Y:S01]  /*317d0*/  LDL.LU.64 R152, [R1+0xb90] ;  /* 0x000b900001987983 */ /* 0x000f220000300a00 */
[----:B------:R-:W-:-:S03]  /*317e0*/  LOP3.LUT R191, R191, 0xffffefff, RZ, 0xc0, !PT ;  /* 0xffffefffbfbf7812 */ /* 0x000fc600078ec0ff */
[----:B------:R-:W4:Y:S01]  /*317f0*/  LDL.LU.64 R158, [R1+0xb88] ;  /* 0x000b8800019e7983 */ /* 0x000f220000300a00 */
[C---:B------:R-:W-:Y:S02]  /*31800*/  LOP3.LUT P1, RZ, R19.reuse, 0x4, RZ, 0xc0, !PT ;  /* 0x0000000413ff7812 */ /* 0x040fe4000782c0ff */
[----:B------:R-:W-:Y:S01]  /*31810*/  LOP3.LUT P0, RZ, R19, 0x8, RZ, 0xc0, !PT ;  /* 0x0000000813ff7812 */ /* 0x000fe2000780c0ff */
[----:B------:R-:W4:Y:S04]  /*31820*/  LDL.LU.64 R156, [R1+0xb80] ;  /* 0x000b8000019c7983 */ /* 0x000f280000300a00 */
[----:B------:R-:W-:Y:S01]  /*31830*/  @P4 LOP3.LUT R191, R191, 0x1000, RZ, 0xfc, !PT ;  /* 0x00001000bfbf4812 */ /* 0x000fe200078efcff */
[----:B------:R-:W4:Y:S01]  /*31840*/  LDL.LU.64 R162, [R1+0xb78] ;  /* 0x000b780001a27983 */ /* 0x000f220000300a00 */
[----:B------:R-:W-:-:S02]  /*31850*/  LOP3.LUT P4, RZ, R19, 0x800, RZ, 0xc0, !PT ;  /* 0x0000080013ff7812 */ /* 0x000fc4000788c0ff */
[----:B------:R-:W-:Y:S01]  /*31860*/  LOP3.LUT R191, R191, 0xffffdfff, RZ, 0xc0, !PT ;  /* 0xffffdfffbfbf7812 */ /* 0x000fe200078ec0ff */
[----:B------:R-:W4:Y:S01]  /*31870*/  LDL.LU.64 R160, [R1+0xb70] ;  /* 0x000b700001a07983 */ /* 0x000f220000300a00 */
[----:B------:R-:W-:-:S09]  /*31880*/  LOP3.LUT P5, RZ, R19, 0x20, RZ, 0xc0, !PT ;  /* 0x0000002013ff7812 */ /* 0x000fd200078ac0ff */
[----:B------:R-:W-:Y:S02]  /*31890*/  @P4 LOP3.LUT R191, R191, 0x2000, RZ, 0xfc, !PT ;  /* 0x00002000bfbf4812 */ /* 0x000fe400078efcff */
[----:B------:R-:W-:Y:S02]  /*318a0*/  LOP3.LUT P4, RZ, R19, 0x400, RZ, 0xc0, !PT ;  /* 0x0000040013ff7812 */ /* 0x000fe4000788c0ff */
[----:B------:R-:W-:Y:S02]  /*318b0*/  LOP3.LUT R191, R191, 0xffffbfff, RZ, 0xc0, !PT ;  /* 0xffffbfffbfbf7812 */ /* 0x000fe400078ec0ff */
[----:B------:R-:W-:Y:S02]  /*318c0*/  PRMT R148, R148, 0x7773, RZ ;  /* 0x0000777394947816 */ /* 0x000fe400000000ff */
[----:B------:R-:W-:-:S03]  /*318d0*/  PRMT R7, R149, 0x7770, RZ ;  /* 0x0000777095077816 */ /* 0x000fc600000000ff */
[----:B--2---:R0:W-:Y:S04]  /*318e0*/  @P1 STG.E.U8 desc[UR20][R166.64], R148 ;  /* 0x00000094a6001986 */ /* 0x0041e8000c101114 */
[----:B------:R-:W-:Y:S01]  /*318f0*/  @P4 LOP3.LUT R191, R191, 0x4000, RZ, 0xfc, !PT ;  /* 0x00004000bfbf4812 */ /* 0x000fe200078efcff */
[----:B---3--:R1:W-:Y:S01]  /*31900*/  @P0 STG.E.U8 desc[UR20][R164.64], R7 ;  /* 0x00000007a4000986 */ /* 0x0083e2000c101114 */
[----:B------:R-:W-:-:S03]  /*31910*/  LOP3.LUT P4, RZ, R19, 0x100, RZ, 0xc0, !PT ;  /* 0x0000010013ff7812 */ /* 0x000fc6000788c0ff */
[----:B0-----:R-:W2:Y:S01]  /*31920*/  LDL.LU.64 R166, [R1+0xb68] ;  /* 0x000b680001a67983 */ /* 0x001ea20000300a00 */
[----:B-1----:R-:W-:-:S03]  /*31930*/  PRMT R7, R149, 0x7771, RZ ;  /* 0x0000777195077816 */ /* 0x002fc600000000ff */
[----:B------:R-:W3:Y:S04]  /*31940*/  LDL.LU.64 R164, [R1+0xb60] ;  /* 0x000b600001a47983 */ /* 0x000ee80000300a00 */
[----:B------:R0:W-:Y:S02]  /*31950*/  @P5 STG.E.U8 desc[UR20][R170.64], R7 ;  /* 0x00000007aa005986 */ /* 0x0001e4000c101114 */
[----:B0-----:R-:W-:Y:S02]  /*31960*/  PRMT R7, R149, 0x7772, RZ ;  /* 0x0000777295077816 */ /* 0x001fe400000000ff */
[----:B------:R-:W3:Y:S04]  /*31970*/  LDL.LU.64 R170, [R1+0xb58] ;  /* 0x000b580001aa7983 */ /* 0x000ee80000300a00 */
[----:B------:R0:W-:Y:S01]  /*31980*/  @P4 STG.E.U8 desc[UR20][R168.64], R7 ;  /* 0x00000007a8004986 */ /* 0x0001e2000c101114 */
[----:B------:R-:W-:-:S02]  /*31990*/  LOP3.LUT P4, RZ, R191, 0x4000, RZ, 0xc0, !PT ;  /* 0x00004000bfff7812 */ /* 0x000fc4000788c0ff */
[----:B------:R-:W-:Y:S01]  /*319a0*/  PRMT R149, R149, 0x7773, RZ ;  /* 0x0000777395957816 */ /* 0x000fe200000000ff */
[----:B0-----:R-:W3:Y:S10]  /*319b0*/  LDL.LU.64 R168, [R1+0xb50] ;  /* 0x000b500001a87983 */ /* 0x001ef40000300a00 */
[----:B------:R0:W-:Y:S01]  /*319c0*/  @P4 STG.E.U8 desc[UR20][R52.64], R149 ;  /* 0x0000009534004986 */ /* 0x0001e2000c101114 */
[----:B------:R-:W-:-:S02]  /*319d0*/  LOP3.LUT P4, RZ, R191, 0x2000, RZ, 0xc0, !PT ;  /* 0x00002000bfff7812 */ /* 0x000fc4000788c0ff */
[----:B------:R-:W-:Y:S01]  /*319e0*/  PRMT R7, R150, 0x7770, RZ ;  /* 0x0000777096077816 */ /* 0x000fe200000000ff */
[----:B0-----:R-:W3:Y:S10]  /*319f0*/  LDL.LU.64 R52, [R1+0xb48] ;  /* 0x000b480001347983 */ /* 0x001ef40000300a00 */
[----:B----4-:R0:W-:Y:S04]  /*31a00*/  @P4 STG.E.U8 desc[UR20][R54.64], R7 ;  /* 0x0000000736004986 */ /* 0x0101e8000c101114 */
[----:B0-----:R-:W4:Y:S01]  /*31a10*/  LDL.LU.64 R54, [R1+0xb40] ;  /* 0x000b400001367983 */ /* 0x001f220000300a00 */
[----:B------:R-:W-:-:S02]  /*31a20*/  LOP3.LUT P4, RZ, R191, 0x1000, RZ, 0xc0, !PT ;  /* 0x00001000bfff7812 */ /* 0x000fc4000788c0ff */
[----:B------:R-:W-:-:S11]  /*31a30*/  PRMT R7, R150, 0x7771, RZ ;  /* 0x0000777196077816 */ /* 0x000fd600000000ff */
[----:B------:R0:W-:Y:S01]  /*31a40*/  @P4 STG.E.U8 desc[UR20][R154.64], R7 ;  /* 0x000000079a004986 */ /* 0x0001e2000c101114 */
[----:B------:R-:W-:Y:S02]  /*31a50*/  LOP3.LUT P4, RZ, R191, 0x800, RZ, 0xc0, !PT ;  /* 0x00000800bfff7812 */ /* 0x000fe4000788c0ff */
[----:B0-----:R-:W-:-:S11]  /*31a60*/  PRMT R7, R150, 0x7772, RZ ;  /* 0x0000777296077816 */ /* 0x001fd600000000ff */
[----:B------:R0:W-:Y:S01]  /*31a70*/  @P4 STG.E.U8 desc[UR20][R152.64], R7 ;  /* 0x0000000798004986 */ /* 0x0001e2000c101114 */
[----:B------:R-:W-:Y:S02]  /*31a80*/  LOP3.LUT P4, RZ, R191, 0x400, RZ, 0xc0, !PT ;  /* 0x00000400bfff7812 */ /* 0x000fe4000788c0ff */
[----:B------:R-:W-:-:S11]  /*31a90*/  PRMT R150, R150, 0x7773, RZ ;  /* 0x0000777396967816 */ /* 0x000fd600000000ff */
[----:B------:R-:W-:Y:S01]  /*31aa0*/  @P4 STG.E.U8 desc[UR20][R158.64], R150 ;  /* 0x000000969e004986 */ /* 0x000fe2000c101114 */
[----:B------:R-:W-:Y:S02]  /*31ab0*/  LOP3.LUT P4, RZ, R191, 0x200, RZ, 0xc0, !PT ;  /* 0x00000200bfff7812 */ /* 0x000fe4000788c0ff */
[----:B0-----:R-:W-:-:S11]  /*31ac0*/  PRMT R7, R151, 0x7770, RZ ;  /* 0x0000777097077816 */ /* 0x001fd600000000ff */
[----:B------:R0:W-:Y:S01]  /*31ad0*/  @P4 STG.E.U8 desc[UR20][R156.64], R7 ;  /* 0x000000079c004986 */ /* 0x0001e2000c101114 */
[----:B------:R-:W-:Y:S02]  /*31ae0*/  LOP3.LUT P4, RZ, R191, 0x100, RZ, 0xc0, !PT ;  /* 0x00000100bfff7812 */ /* 0x000fe4000788c0ff */
[----:B0-----:R-:W-:-:S11]  /*31af0*/  PRMT R7, R151, 0x7771, RZ ;  /* 0x0000777197077816 */ /* 0x001fd600000000ff */
[----:B------:R0:W-:Y:S01]  /*31b00*/  @P4 STG.E.U8 desc[UR20][R162.64], R7 ;  /* 0x00000007a2004986 */ /* 0x0001e2000c101114 */
[----:B------:R-:W-:Y:S02]  /*31b10*/  LOP3.LUT P4, RZ, R191, 0x80, RZ, 0xc0, !PT ;  /* 0x00000080bfff7812 */ /* 0x000fe4000788c0ff */
[C---:B------:R-:W-:Y:S02]  /*31b20*/  LOP3.LUT P3, RZ, R19.reuse, 0x4000000, RZ, 0xc0, !PT ;  /* 0x0400000013ff7812 */ /* 0x040fe4000786c0ff */
[C---:B------:R-:W-:Y:S02]  /*31b30*/  LOP3.LUT P6, RZ, R19.reuse, 0x8000000, RZ, 0xc0, !PT ;  /* 0x0800000013ff7812 */ /* 0x040fe400078cc0ff */
[----:B------:R-:W-:Y:S02]  /*31b40*/  LOP3.LUT P2, RZ, R19, 0x20000000, RZ, 0xc0, !PT ;  /* 0x2000000013ff7812 */ /* 0x000fe4000784c0ff */
[C---:B0-----:R-:W-:Y:S02]  /*31b50*/  PRMT R7, R151.reuse, 0x7772, RZ ;  /* 0x0000777297077816 */ /* 0x041fe400000000ff */
[----:B------:R-:W-:-:S03]  /*31b60*/  PRMT R151, R151, 0x7773, RZ ;  /* 0x0000777397977816 */ /* 0x000fc600000000ff */
[----:B------:R0:W-:Y:S01]  /*31b70*/  @P4 STG.E.U8 desc[UR20][R160.64], R7 ;  /* 0x00000007a0004986 */ /* 0x0001e2000c101114 */
[----:B------:R-:W-:-:S03]  /*31b80*/  LOP3.LUT P1, RZ, R18, 0x1, RZ, 0xc0, !PT ;  /* 0x0000000112ff7812 */ /* 0x000fc6000782c0ff */
[----:B--2---:R-:W-:Y:S01]  /*31b90*/  @P3 STG.E.U8 desc[UR20][R166.64], R151 ;  /* 0x00000097a6003986 */ /* 0x004fe2000c101114 */
[----:B0-----:R-:W-:-:S05]  /*31ba0*/  PRMT R7, R144, 0x7770, RZ ;  /* 0x0000777090077816 */ /* 0x001fca00000000ff */
[----:B---3--:R0:W-:Y:S01]  /*31bb0*/  @P6 STG.E.U8 desc[UR20][R164.64], R7 ;  /* 0x00000007a4006986 */ /* 0x0081e2000c101114 */
[C---:B------:R-:W-:Y:S02]  /*31bc0*/  LOP3.LUT P0, RZ, R18.reuse, 0x4, RZ, 0xc0, !PT ;  /* 0x0000000412ff7812 */ /* 0x040fe4000780c0ff */
[----:B------:R-:W-:Y:S02]  /*31bd0*/  LOP3.LUT P5, RZ, R18, 0x8, RZ, 0xc0, !PT ;  /* 0x0000000812ff7812 */ /* 0x000fe400078ac0ff */
[----:B0-----:R-:W-:-:S05]  /*31be0*/  PRMT R7, R144, 0x7771, RZ ;  /* 0x0000777190077816 */ /* 0x001fca00000000ff */
[----:B------:R0:W-:Y:S02]  /*31bf0*/  @P2 STG.E.U8 desc[UR20][R170.64], R7 ;  /* 0x00000007aa002986 */ /* 0x0001e4000c101114 */
[C---:B0-----:R-:W-:Y:S02]  /*31c00*/  PRMT R7, R144.reuse, 0x7772, RZ ;  /* 0x0000777290077816 */ /* 0x041fe400000000ff */
[----:B------:R-:W-:-:S03]  /*31c10*/  PRMT R144, R144, 0x7773, RZ ;  /* 0x0000777390907816 */ /* 0x000fc600000000ff */
[----:B------:R0:W-:Y:S04]  /*31c20*/  @P1 STG.E.U8 desc[UR20][R168.64], R7 ;  /* 0x00000007a8001986 */ /* 0x0001e8000c101114 */
[----:B------:R-:W-:Y:S01]  /*31c30*/  @P0 STG.E.U8 desc[UR20][R52.64], R144 ;  /* 0x0000009034000986 */ /* 0x000fe2000c101114 */
[----:B0-----:R-:W-:-:S05]  /*31c40*/  PRMT R7, R145, 0x7770, RZ ;  /* 0x0000777091077816 */ /* 0x001fca00000000ff */
[----:B----4-:R0:W-:Y:S04]  /*31c50*/  @P5 STG.E.U8 desc[UR20][R54.64], R7 ;  /* 0x0000000736005986 */ /* 0x0101e8000c101114 */
[----:B0-----:R-:W2:Y:S04]  /*31c60*/  LDL.LU.64 R54, [R1+0xb38] ;  /* 0x000b380001367983 */ /* 0x001ea80000300a00 */
[----:B------:R-:W3:Y:S04]  /*31c70*/  LDL.LU.64 R166, [R1+0xb30] ;  /* 0x000b300001a67983 */ /* 0x000ee80000300a00 */
[----:B------:R-:W4:Y:S04]  /*31c80*/  LDL.LU.64 R164, [R1+0xb28] ;  /* 0x000b280001a47983 */ /* 0x000f280000300a00 */
[----:B------:R-:W4:Y:S04]  /*31c90*/  LDL.LU.64 R170, [R1+0xb20] ;  /* 0x000b200001aa7983 */ /* 0x000f280000300a00 */
[----:B------:R-:W4:Y:S01]  /*31ca0*/  LDL.LU.64 R168, [R1+0xb18] ;  /* 0x000b180001a87983 */ /* 0x000f220000300a00 */
[----:B------:R-:W-:-:S03]  /*31cb0*/  LOP3.LUT P2, RZ, R18, 0x20, RZ, 0xc0, !PT ;  /* 0x0000002012ff7812 */ /* 0x000fc6000784c0ff */
[----:B------:R-:W4:Y:S01]  /*31cc0*/  LDL.LU.64 R52, [R1+0xb10] ;  /* 0x000b100001347983 */ /* 0x000f220000300a00 */
        /* <DEDUP_REMOVED lines=15> */
[----:B--2---:R0:W-:Y:S04]  /*31dc0*/  @P2 STG.E.U8 desc[UR20][R54.64], R7 ;  /* 0x0000000736002986 */ /* 0x0041e8000c101114 */
[----:B0-----:R-:W2:Y:S04]  /*31dd0*/  LDL.LU.64 R54, [R1+0xb08] ;  /* 0x000b080001367983 */ /* 0x001ea80000300a00 */
[----:B------:R-:W2:Y:S02]  /*31de0*/  LDL.LU.64 R154, [R1+0xb00] ;  /* 0x000b0000019a7983 */ /* 0x000ea40000300a00 */
[----:B------:R-:W-:-:S02]  /*31df0*/  @P4 LOP3.LUT R191, R191, 0x8, RZ, 0xfc, !PT ;  /* 0x00000008bfbf4812 */ /* 0x000fc400078efcff */
[----:B------:R-:W-:Y:S01]  /*31e00*/  LOP3.LUT P4, RZ, R18, 0x80000, RZ, 0xc0, !PT ;  /* 0x0008000012ff7812 */ /* 0x000fe2000788c0ff */
[----:B------:R-:W2:Y:S01]  /*31e10*/  LDL.LU.64 R152, [R1+0xaf8] ;  /* 0x000af80001987983 */ /* 0x000ea20000300a00 */
[----:B------:R-:W-:-:S03]  /*31e20*/  LOP3.LUT R191, R191, 0xffffffef, RZ, 0xc0, !PT ;  /* 0xffffffefbfbf7812 */ /* 0x000fc600078ec0ff */
[----:B------:R-:W2:Y:S01]  /*31e30*/  LDL.LU.64 R158, [R1+0xaf0] ;  /* 0x000af000019e7983 */ /* 0x000ea20000300a00 */
[----:B------:R-:W-:-:S03]  /*31e40*/  LOP3.LUT P1, RZ, R18, 0x100, RZ, 0xc0, !PT ;  /* 0x0000010012ff7812 */ /* 0x000fc6000782c0ff */
[----:B------:R-:W2:Y:S04]  /*31e50*/  LDL.LU.64 R156, [R1+0xae8] ;  /* 0x000ae800019c7983 */ /* 0x000ea80000300a00 */
[----:B------:R-:W-:Y:S01]  /*31e60*/  @P4 LOP3.LUT R191, R191, 0x10, RZ, 0xfc, !PT ;  /* 0x00000010bfbf4812 */ /* 0x000fe200078efcff */
[----:B------:R-:W2:Y:S01]  /*31e70*/  LDL.LU.64 R162, [R1+0xae0] ;  /* 0x000ae00001a27983 */ /* 0x000ea20000300a00 */
[C---:B------:R-:W-:Y:S02]  /*31e80*/  LOP3.LUT P4, RZ, R18.reuse, 0x40000, RZ, 0xc0, !PT ;  /* 0x0004000012ff7812 */ /* 0x040fe4000788c0ff */
[----:B------:R-:W-:Y:S01]  /*31e90*/  LOP3.LUT R191, R191, 0xffffffdf, RZ, 0xc0, !PT ;  /* 0xffffffdfbfbf7812 */ /* 0x000fe200078ec0ff */
[----:B------:R-:W2:Y:S01]  /*31ea0*/  LDL.LU.64 R160, [R1+0xad8] ;  /* 0x000ad80001a07983 */ /* 0x000ea20000300a00 */
[----:B------:R-:W-:-:S09]  /*31eb0*/  LOP3.LUT P0, RZ, R18, 0x400, RZ, 0xc0, !PT ;  /* 0x0000040012ff7812 */ /* 0x000fd2000780c0ff */
[----:B------:R-:W-:Y:S02]  /*31ec0*/  @P4 LOP3.LUT R191, R191, 0x20, RZ, 0xfc, !PT ;  /* 0x00000020bfbf4812 */ /* 0x000fe400078efcff */
[C---:B------:R-:W-:Y:S02]  /*31ed0*/  LOP3.LUT P4, RZ, R18.reuse, 0x10000, RZ, 0xc0, !PT ;  /* 0x0001000012ff7812 */ /* 0x040fe4000788c0ff */
[----:B------:R-:W-:Y:S02]  /*31ee0*/  LOP3.LUT P5, RZ, R18, 0x800, RZ, 0xc0, !PT ;  /* 0x0000080012ff7812 */ /* 0x000fe400078ac0ff */
[----:B------:R-:W-:Y:S02]  /*31ef0*/  LOP3.LUT R191, R191, 0xffffffbf, RZ, 0xc0, !PT ;  /* 0xffffffbfbfbf7812 */ /* 0x000fe400078ec0ff */
[C---:B------:R-:W-:Y:S02]  /*31f00*/  PRMT R7, R145.reuse, 0x7772, RZ ;  /* 0x0000777291077816 */ /* 0x040fe400000000ff */
[----:B------:R-:W-:-:S03]  /*31f10*/  PRMT R145, R145, 0x7773, RZ ;  /* 0x0000777391917816 */ /* 0x000fc600000000ff */
[----:B---3--:R0:W-:Y:S02]  /*31f20*/  @P1 STG.E.U8 desc[UR20][R166.64], R7 ;  /* 0x00000007a6001986 */ /* 0x0081e4000c101114 */
[----:B------:R-:W-:Y:S02]  /*31f30*/  @P4 LOP3.LUT R191, R191, 0x40, RZ, 0xfc, !PT ;  /* 0x00000040bfbf4812 */ /* 0x000fe400078efcff */
[----:B------:R-:W-:Y:S01]  /*31f40*/  LOP3.LUT P4, RZ, R18, 0x2000, RZ, 0xc0, !PT ;  /* 0x0000200012ff7812 */ /* 0x000fe2000788c0ff */
[----:B----4-:R1:W-:Y:S01]  /*31f50*/  @P0 STG.E.U8 desc[UR20][R164.64], R145 ;  /* 0x00000091a4000986 */ /* 0x0103e2000c101114 */
[----:B0-----:R-:W-:-:S03]  /*31f60*/  PRMT R7, R146, 0x7770, RZ ;  /* 0x0000777092077816 */ /* 0x001fc600000000ff */
[----:B------:R-:W3:Y:S04]  /*31f70*/  LDL.LU.64 R166, [R1+0xad0] ;  /* 0x000ad00001a67983 */ /* 0x000ee80000300a00 */
[----:B------:R0:W-:Y:S04]  /*31f80*/  @P5 STG.E.U8 desc[UR20][R170.64], R7 ;  /* 0x00000007aa005986 */ /* 0x0001e8000c101114 */
[----:B-1----:R-:W4:Y:S01]  /*31f90*/  LDL.LU.64 R164, [R1+0xac8] ;  /* 0x000ac80001a47983 */ /* 0x002f220000300a00 */
[----:B0-----:R-:W-:-:S03]  /*31fa0*/  PRMT R7, R146, 0x7771, RZ ;  /* 0x0000777192077816 */ /* 0x001fc600000000ff */
[----:B------:R-:W4:Y:S04]  /*31fb0*/  LDL.LU.64 R170, [R1+0xac0] ;  /* 0x000ac00001aa7983 */ /* 0x000f280000300a00 */
[----:B------:R0:W-:Y:S01]  /*31fc0*/  @P4 STG.E.U8 desc[UR20][R168.64], R7 ;  /* 0x00000007a8004986 */ /* 0x0001e2000c101114 */
[C---:B------:R-:W-:Y:S02]  /*31fd0*/  LOP3.LUT P4, RZ, R191.reuse, 0x40, RZ, 0xc0, !PT ;  /* 0x00000040bfff7812 */ /* 0x040fe4000788c0ff */
[----:B0-----:R-:W-:Y:S01]  /*31fe0*/  PRMT R7, R146, 0x7772, RZ ;  /* 0x0000777292077816 */ /* 0x001fe200000000ff */
[----:B------:R-:W4:Y:S10]  /*31ff0*/  LDL.LU.64 R168, [R1+0xab8] ;  /* 0x000ab80001a87983 */ /* 0x000f340000300a00 */
[----:B------:R0:W-:Y:S01]  /*32000*/  @P4 STG.E.U8 desc[UR20][R52.64], R7 ;  /* 0x0000000734004986 */ /* 0x0001e2000c101114 */
[----:B------:R-:W-:-:S02]  /*32010*/  LOP3.LUT P4, RZ, R191, 0x20, RZ, 0xc0, !PT ;  /* 0x00000020bfff7812 */ /* 0x000fc4000788c0ff */
[----:B------:R-:W-:Y:S01]  /*32020*/  PRMT R146, R146, 0x7773, RZ ;  /* 0x0000777392927816 */ /* 0x000fe200000000ff */
[----:B0-----:R-:W4:Y:S10]  /*32030*/  LDL.LU.64 R52, [R1+0xab0] ;  /* 0x000ab00001347983 */ /* 0x001f340000300a00 */
[----:B--2---:R0:W-:Y:S04]  /*32040*/  @P4 STG.E.U8 desc[UR20][R54.64], R146 ;  /* 0x0000009236004986 */ /* 0x0041e8000c101114 */
[----:B0-----:R-:W2:Y:S01]  /*32050*/  LDL.LU.64 R54, [R1+0xaa8] ;  /* 0x000aa80001367983 */ /* 0x001ea20000300a00 */
[----:B------:R-:W-:-:S02]  /*32060*/  LOP3.LUT P4, RZ, R191, 0x10, RZ, 0xc0, !PT ;  /* 0x00000010bfff7812 */ /* 0x000fc4000788c0ff */
[----:B------:R-:W-:-:S11]  /*32070*/  PRMT R7, R147, 0x7770, RZ ;  /* 0x0000777093077816 */ /* 0x000fd600000000ff */
[----:B------:R0:W-:Y:S01]  /*32080*/  @P4 STG.E.U8 desc[UR20][R154.64], R7 ;  /* 0x000000079a004986 */ /* 0x0001e2000c101114 */
[----:B------:R-:W-:Y:S02]  /*32090*/  LOP3.LUT P4, RZ, R191, 0x8, RZ, 0xc0, !PT ;  /* 0x00000008bfff7812 */ /* 0x000fe4000788c0ff */
[----:B0-----:R-:W-:-:S11]  /*320a0*/  PRMT R7, R147, 0x7771, RZ ;  /* 0x0000777193077816 */ /* 0x001fd600000000ff */
        /* <DEDUP_REMOVED lines=8> */
[----:B0-----:R-:W-:Y:S02]  /*32130*/  PRMT R7, R140, 0x7770, RZ ;  /* 0x000077708c077816 */ /* 0x001fe400000000ff */
[----:B------:R-:W-:-:S09]  /*32140*/  LOP3.LUT P3, RZ, R17, 0x1, RZ, 0xc0, !PT ;  /* 0x0000000111ff7812 */ /* 0x000fd2000786c0ff */
[----:B------:R0:W-:Y:S01]  /*32150*/  @P4 STG.E.U8 desc[UR20][R162.64], R7 ;  /* 0x00000007a2004986 */ /* 0x0001e2000c101114 */
[----:B------:R-:W-:Y:S02]  /*32160*/  LOP3.LUT P4, RZ, R19, 0x80000000, RZ, 0xc0, !PT ;  /* 0x8000000013ff7812 */ /* 0x000fe4000788c0ff */
[C---:B------:R-:W-:Y:S02]  /*32170*/  LOP3.LUT P6, RZ, R17.reuse, 0x4, RZ, 0xc0, !PT ;  /* 0x0000000411ff7812 */ /* 0x040fe400078cc0ff */
[----:B------:R-:W-:Y:S02]  /*32180*/  LOP3.LUT P2, RZ, R17, 0x8, RZ, 0xc0, !PT ;  /* 0x0000000811ff7812 */ /* 0x000fe4000784c0ff */
[----:B0-----:R-:W-:-:S07]  /*32190*/  PRMT R7, R140, 0x7771, RZ ;  /* 0x000077718c077816 */ /* 0x001fce00000000ff */
[----:B------:R0:W-:Y:S01]  /*321a0*/  @P4 STG.E.U8 desc[UR20][R160.64], R7 ;  /* 0x00000007a0004986 */ /* 0x0001e2000c101114 */
[----:B------:R-:W-:Y:S02]  /*321b0*/  LOP3.LUT P1, RZ, R17, 0x20, RZ, 0xc0, !PT ;  /* 0x0000002011ff7812 */ /* 0x000fe4000782c0ff */
[C---:B0-----:R-:W-:Y:S02]  /*321c0*/  PRMT R7, R140.reuse, 0x7772, RZ ;  /* 0x000077728c077816 */ /* 0x041fe400000000ff */
[----:B------:R-:W-:-:S03]  /*321d0*/  PRMT R140, R140, 0x7773, RZ ;  /* 0x000077738c8c7816 */ /* 0x000fc600000000ff */
[----:B---3--:R0:W-:Y:S01]  /*321e0*/  @P3 STG.E.U8 desc[UR20][R166.64], R7 ;  /* 0x00000007a6003986 */ /* 0x0081e2000c101114 */
[C---:B------:R-:W-:Y:S02]  /*321f0*/  LOP3.LUT P0, RZ, R17.reuse, 0x100, RZ, 0xc0, !PT ;  /* 0x0000010011ff7812 */ /* 0x040fe4000780c0ff */
[----:B------:R-:W-:Y:S01]  /*32200*/  LOP3.LUT P5, RZ, R17, 0x400, RZ, 0xc0, !PT ;  /* 0x0000040011ff7812 */ /* 0x000fe200078ac0ff */
[----:B----4-:R-:W-:Y:S01]  /*32210*/  @P6 STG.E.U8 desc[UR20][R164.64], R140 ;  /* 0x0000008ca4006986 */ /* 0x010fe2000c101114 */
[----:B0-----:R-:W-:-:S05]  /*32220*/  PRMT R7, R141, 0x7770, RZ ;  /* 0x000077708d077816 */ /* 0x001fca00000000ff */
[----:B------:R0:W-:Y:S02]  /*32230*/  @P2 STG.E.U8 desc[UR20][R170.64], R7 ;  /* 0x00000007aa002986 */ /* 0x0001e4000c101114 */
[----:B0-----:R-:W-:-:S05]  /*32240*/  PRMT R7, R141, 0x7771, RZ ;  /* 0x000077718d077816 */ /* 0x001fca00000000ff */
[----:B------:R0:W-:Y:S02]  /*32250*/  @P1 STG.E.U8 desc[UR20][R168.64], R7 ;  /* 0x00000007a8001986 */ /* 0x0001e4000c101114 */
[C---:B0-----:R-:W-:Y:S02]  /*32260*/  PRMT R7, R141.reuse, 0x7772, RZ ;  /* 0x000077728d077816 */ /* 0x041fe400000000ff */
[----:B------:R-:W-:-:S03]  /*32270*/  PRMT R141, R141, 0x7773, RZ ;  /* 0x000077738d8d7816 */ /* 0x000fc600000000ff */
[----:B------:R-:W-:Y:S04]  /*32280*/  @P0 STG.E.U8 desc[UR20][R52.64], R7 ;  /* 0x0000000734000986 */ /* 0x000fe8000c101114 */
[----:B--2---:R0:W-:Y:S04]  /*32290*/  @P5 STG.E.U8 desc[UR20][R54.64], R141 ;  /* 0x0000008d36005986 */ /* 0x0041e8000c101114 */
        /* <DEDUP_REMOVED lines=26> */
[----:B------:R-:W2:Y:S01]  /*32440*/  LDL.LU.64 R152, [R1+0xa60] ;  /* 0x000a600001987983 */ /* 0x000ea20000300a00 */
[----:B------:R-:W-:Y:S02]  /*32450*/  LOP3.LUT P4, RZ, R2, 0x1000, RZ, 0xc0, !PT ;  /* 0x0000100002ff7812 */ /* 0x000fe4000788c0ff */
[----:B------:R-:W-:Y:S01]  /*32460*/  LOP3.LUT R19, R19, 0xefffffff, RZ, 0xc0, !PT ;  /* 0xefffffff13137812 */ /* 0x000fe200078ec0ff */
[----:B------:R-:W2:Y:S04]  /*32470*/  LDL.LU.64 R158, [R1+0xa58] ;  /* 0x000a5800019e7983 */ /* 0x000ea80000300a00 */
[----:B------:R-:W2:Y:S01]  /*32480*/  LDL.LU.64 R156, [R1+0xa50] ;  /* 0x000a5000019c7983 */ /* 0x000ea20000300a00 */
[C---:B------:R-:W-:Y:S02]  /*32490*/  LOP3.LUT P1, RZ, R17.reuse, 0x2000, RZ, 0xc0, !PT ;  /* 0x0000200011ff7812 */ /* 0x040fe4000782c0ff */
[----:B------:R-:W-:Y:S01]  /*324a0*/  LOP3.LUT P0, RZ, R17, 0x10000, RZ, 0xc0, !PT ;  /* 0x0001000011ff7812 */ /* 0x000fe2000780c0ff */
[----:B------:R-:W2:Y:S02]  /*324b0*/  LDL.LU.64 R162, [R1+0xa48] ;  /* 0x000a480001a27983 */ /* 0x000ea40000300a00 */
[----:B------:R-:W-:-:S02]  /*324c0*/  @P4 LOP3.LUT R19, R19, 0x10000000, RZ, 0xfc, !PT ;  /* 0x1000000013134812 */ /* 0x000fc400078efcff */
[----:B------:R-:W-:Y:S01]  /*324d0*/  LOP3.LUT P4, RZ, R3, 0x8000, RZ, 0xc0, !PT ;  /* 0x0000800003ff7812 */ /* 0x000fe2000788c0ff */
[----:B------:R-:W2:Y:S01]  /*324e0*/  LDL.LU.64 R160, [R1+0xa40] ;  /* 0x000a400001a07983 */ /* 0x000ea20000300a00 */
[----:B------:R-:W-:-:S11]  /*324f0*/  LOP3.LUT R19, R19, 0xdfffffff, RZ, 0xc0, !PT ;  /* 0xdfffffff13137812 */ /* 0x000fd600078ec0ff */
[----:B------:R-:W-:Y:S02]  /*32500*/  @P4 LOP3.LUT R19, R19, 0x20000000, RZ, 0xfc, !PT ;  /* 0x2000000013134812 */ /* 0x000fe400078efcff */
[----:B------:R-:W-:Y:S02]  /*32510*/  LOP3.LUT P4, RZ, R3, 0x1000, RZ, 0xc0, !PT ;  /* 0x0000100003ff7812 */ /* 0x000fe4000788c0ff */
[----:B------:R-:W-:Y:S02]  /*32520*/  LOP3.LUT R19, R19, 0xbfffffff, RZ, 0xc0, !PT ;  /* 0xbfffffff13137812 */ /* 0x000fe400078ec0ff */
[----:B------:R-:W-:Y:S02]  /*32530*/  PRMT R7, R142, 0x7771, RZ ;  /* 0x000077718e077816 */ /* 0x000fe400000000ff */
[----:B------:R-:W-:-:S03]  /*32540*/  LOP3.LUT P5, RZ, R17, 0x40000, RZ, 0xc0, !PT ;  /* 0x0004000011ff7812 */ /* 0x000fc600078ac0ff */
[----:B---3--:R0:W-:Y:S04]  /*32550*/  @P1 STG.E.U8 desc[UR20][R166.64], R7 ;  /* 0x00000007a6001986 */ /* 0x0081e8000c101114 */
[----:B------:R-:W-:Y:S02]  /*32560*/  @P4 LOP3.LUT R19, R19, 0x40000000, RZ, 0xfc, !PT ;  /* 0x4000000013134812 */ /* 0x000fe400078efcff */
[----:B------:R-:W-:Y:S02]  /*32570*/  LOP3.LUT P4, RZ, R3, 0x800, RZ, 0xc0, !PT ;  /* 0x0000080003ff7812 */ /* 0x000fe4000788c0ff */
[C---:B0-----:R-:W-:Y:S01]  /*32580*/  PRMT R7, R142.reuse, 0x7772, RZ ;  /* 0x000077728e077816 */ /* 0x041fe200000000ff */
[----:B------:R-:W3:Y:S01]  /*32590*/  LDL.LU.64 R166, [R1+0xa38] ;  /* 0x000a380001a67983 */ /* 0x000ee20000300a00 */
[----:B------:R-:W-:-:S03]  /*325a0*/  PRMT R142, R142, 0x7773, RZ ;  /* 0x000077738e8e7816 */ /* 0x000fc600000000ff */
[----:B----4-:R0:W-:Y:S04]  /*325b0*/  @P0 STG.E.U8 desc[UR20][R164.64], R7 ;  /* 0x00000007a4000986 */ /* 0x0101e8000c101114 */
[----:B------:R1:W-:Y:S01]  /*325c0*/  @P5 STG.E.U8 desc[UR20][R170.64], R142 ;  /* 0x0000008eaa005986 */ /* 0x0003e2000c101114 */
[----:B0-----:R-:W-:-:S03]  /*325d0*/  PRMT R7, R143, 0x7770, RZ ;  /* 0x000077708f077816 */ /* 0x001fc600000000ff */
[----:B------:R-:W4:Y:S04]  /*325e0*/  LDL.LU.64 R164, [R1+0xa30] ;  /* 0x000a300001a47983 */ /* 0x000f280000300a00 */
[----:B------:R0:W-:Y:S01]  /*325f0*/  @P4 STG.E.U8 desc[UR20][R168.64], R7 ;  /* 0x00000007a8004986 */ /* 0x0001e2000c101114 */
[----:B------:R-:W-:-:S03]  /*32600*/  LOP3.LUT P4, RZ, R19, 0x40000000, RZ, 0xc0, !PT ;  /* 0x4000000013ff7812 */ /* 0x000fc6000788c0ff */
[----:B-1----:R-:W4:Y:S01]  /*32610*/  LDL.LU.64 R170, [R1+0xa28] ;  /* 0x000a280001aa7983 */ /* 0x002f220000300a00 */
[----:B0-----:R-:W-:-:S03]  /*32620*/  PRMT R7, R143, 0x7771, RZ ;  /* 0x000077718f077816 */ /* 0x001fc600000000ff */
[----:B------:R-:W4:Y:S06]  /*32630*/  LDL.LU.64 R168, [R1+0xa20] ;  /* 0x000a200001a87983 */ /* 0x000f2c0000300a00 */
[----:B------:R0:W-:Y:S01]  /*32640*/  @P4 STG.E.U8 desc[UR20][R52.64], R7 ;  /* 0x0000000734004986 */ /* 0x0001e2000c101114 */
[----:B------:R-:W-:-:S03]  /*32650*/  LOP3.LUT P4, RZ, R19, 0x20000000, RZ, 0xc0, !PT ;  /* 0x2000000013ff7812 */ /* 0x000fc6000788c0ff */
[----:B0-----:R-:W4:Y:S01]  /*32660*/  LDL.LU.64 R52, [R1+0xa18] ;  /* 0x000a180001347983 */ /* 0x001f220000300a00 */
[----:B------:R-:W-:-:S09]  /*32670*/  PRMT R7, R143, 0x7772, RZ ;  /* 0x000077728f077816 */ /* 0x000fd200000000ff */
[----:B--2---:R0:W-:Y:S04]  /*32680*/  @P4 STG.E.U8 desc[UR20][R54.64], R7 ;  /* 0x0000000736004986 */ /* 0x0041e8000c101114 */
[----:B0-----:R-:W2:Y:S01]  /*32690*/  LDL.LU.64 R54, [R1+0xa10] ;  /* 0x000a100001367983 */ /* 0x001ea20000300a00 */
[----:B------:R-:W-:Y:S02]  /*326a0*/  LOP3.LUT P4, RZ, R19, 0x10000000, RZ, 0xc0, !PT ;  /* 0x1000000013ff7812 */ /* 0x000fe4000788c0ff */
[----:B------:R-:W-:Y:S02]  /*326b0*/  PRMT R143, R143, 0x7773, RZ ;  /* 0x000077738f8f7816 */ /* 0x000fe400000000ff */
[----:B------:R-:W-:-:S09]  /*326c0*/  PRMT R7, R136, 0x7770, RZ ;  /* 0x0000777088077816 */ /* 0x000fd200000000ff */
[----:B------:R-:W-:Y:S01]  /*326d0*/  @P4 STG.E.U8 desc[UR20][R154.64], R143 ;  /* 0x0000008f9a004986 */ /* 0x000fe2000c101114 */
[----:B------:R-:W-:-:S13]  /*326e0*/  LOP3.LUT P4, RZ, R19, 0x8000000, RZ, 0xc0, !PT ;  /* 0x0800000013ff7812 */ /* 0x000fda000788c0ff */
        /* <DEDUP_REMOVED lines=8> */
[----:B------:R-:W-:Y:S02]  /*32770*/  PRMT R136, R136, 0x7773, RZ ;  /* 0x0000777388887816 */ /* 0x000fe400000000ff */
[----:B------:R-:W-:-:S09]  /*32780*/  LOP3.LUT P3, RZ, R3, 0x100, RZ, 0xc0, !PT ;  /* 0x0000010003ff7812 */ /* 0x000fd2000786c0ff */
[----:B------:R-:W-:Y:S01]  /*32790*/  @P4 STG.E.U8 desc[UR20][R162.64], R136 ;  /* 0x00000088a2004986 */ /* 0x000fe2000c101114 */
[----:B------:R-:W-:Y:S02]  /*327a0*/  LOP3.LUT P4, RZ, R19, 0x800000, RZ, 0xc0, !PT ;  /* 0x0080000013ff7812 */ /* 0x000fe4000788c0ff */
[----:B0-----:R-:W-:Y:S02]  /*327b0*/  PRMT R7, R137, 0x7770, RZ ;  /* 0x0000777089077816 */ /* 0x001fe400000000ff */
[C---:B------:R-:W-:Y:S02]  /*327c0*/  LOP3.LUT P6, RZ, R3.reuse, 0x8, RZ, 0xc0, !PT ;  /* 0x0000000803ff7812 */ /* 0x040fe400078cc0ff */
[C---:B------:R-:W-:Y:S02]  /*327d0*/  LOP3.LUT P2, RZ, R3.reuse, 0x40, RZ, 0xc0, !PT ;  /* 0x0000004003ff7812 */ /* 0x040fe4000784c0ff */
[----:B------:R-:W-:-:S05]  /*327e0*/  LOP3.LUT P1, RZ, R3, 0x2, RZ, 0xc0, !PT ;  /* 0x0000000203ff7812 */ /* 0x000fca000782c0ff */
[----:B------:R0:W-:Y:S01]  /*327f0*/  @P4 STG.E.U8 desc[UR20][R160.64], R7 ;  /* 0x00000007a0004986 */ /* 0x0001e2000c101114 */
[----:B------:R-:W-:Y:S02]  /*32800*/  LOP3.LUT P0, RZ, R3, 0x10, RZ, 0xc0, !PT ;  /* 0x0000001003ff7812 */ /* 0x000fe4000780c0ff */
[----:B0-----:R-:W-:-:S05]  /*32810*/  PRMT R7, R137, 0x7771, RZ ;  /* 0x0000777189077816 */ /* 0x001fca00000000ff */
[----:B---3--:R0:W-:Y:S01]  /*32820*/  @P3 STG.E.U8 desc[UR20][R166.64], R7 ;  /* 0x00000007a6003986 */ /* 0x0081e2000c101114 */
[----:B------:R-:W-:Y:S02]  /*32830*/  LOP3.LUT P5, RZ, R3, 0x40000, RZ, 0xc0, !PT ;  /* 0x0004000003ff7812 */ /* 0x000fe400078ac0ff */
[C---:B0-----:R-:W-:Y:S02]  /*32840*/  PRMT R7, R137.reuse, 0x7772, RZ ;  /* 0x0000777289077816 */ /* 0x041fe400000000ff */
[----:B------:R-:W-:-:S03]  /*32850*/  PRMT R137, R137, 0x7773, RZ ;  /* 0x0000777389897816 */ /* 0x000fc600000000ff */
[----:B----4-:R0:W-:Y:S04]  /*32860*/  @P6 STG.E.U8 desc[UR20][R164.64], R7 ;  /* 0x00000007a4006986 */ /* 0x0101e8000c101114 */
[----:B------:R-:W-:Y:S01]  /*32870*/  @P2 STG.E.U8 desc[UR20][R170.64], R137 ;  /* 0x00000089aa002986 */ /* 0x000fe2000c101114 */
[----:B0-----:R-:W-:-:S05]  /*32880*/  PRMT R7, R138, 0x7770, RZ ;  /* 0x000077708a077816 */ /* 0x001fca00000000ff */
[----:B------:R0:W-:Y:S02]  /*32890*/  @P1 STG.E.U8 desc[UR20][R168.64], R7 ;  /* 0x00000007a8001986 */ /* 0x0001e4000c101114 */
[----:B0-----:R-:W-:-:S05]  /*328a0*/  PRMT R7, R138, 0x7771, RZ ;  /* 0x000077718a077816 */ /* 0x001fca00000000ff */
[----:B------:R0:W-:Y:S02]  /*328b0*/  @P0 STG.E.U8 desc[UR20][R52.64], R7 ;  /* 0x0000000734000986 */ /* 0x0001e4000c101114 */
[----:B0-----:R-:W-:-:S05]  /*328c0*/  PRMT R7, R138, 0x7772, RZ ;  /* 0x000077728a077816 */ /* 0x001fca00000000ff */
        /* <DEDUP_REMOVED lines=25> */
[----:B------:R-:W2:Y:S04]  /*32a60*/  LDL.LU.64 R154, [R1+0x9d0] ;  /* 0x0009d000019a7983 */ /* 0x000ea80000300a00 */
[----:B------:R-:W2:Y:S04]  /*32a70*/  LDL.LU.64 R152, [R1+0x9c8] ;  /* 0x0009c80001987983 */ /* 0x000ea80000300a00 */
[----:B------:R-:W2:Y:S01]  /*32a80*/  LDL.LU.64 R158, [R1+0x9c0] ;  /* 0x0009c000019e7983 */ /* 0x000ea20000300a00 */
[----:B------:R-:W-:-:S02]  /*32a90*/  @P4 LOP3.LUT R19, R19, 0x80000, RZ, 0xfc, !PT ;  /* 0x0008000013134812 */ /* 0x000fc400078efcff */
[----:B------:R-:W-:Y:S01]  /*32aa0*/  LOP3.LUT P4, RZ, R3, 0x200000, RZ, 0xc0, !PT ;  /* 0x0020000003ff7812 */ /* 0x000fe2000788c0ff */
[----:B------:R-:W2:Y:S01]  /*32ab0*/  LDL.LU.64 R156, [R1+0x9b8] ;  /* 0x0009b800019c7983 */ /* 0x000ea20000300a00 */
[----:B------:R-:W-:Y:S02]  /*32ac0*/  LOP3.LUT R19, R19, 0xffefffff, RZ, 0xc0, !PT ;  /* 0xffefffff13137812 */ /* 0x000fe400078ec0ff */
[C---:B------:R-:W-:Y:S01]  /*32ad0*/  LOP3.LUT P1, RZ, R3.reuse, 0x20000, RZ, 0xc0, !PT ;  /* 0x0002000003ff7812 */ /* 0x040fe2000782c0ff */
[----:B------:R-:W2:Y:S01]  /*32ae0*/  LDL.LU.64 R162, [R1+0x9b0] ;  /* 0x0009b00001a27983 */ /* 0x000ea20000300a00 */
[----:B------:R-:W-:Y:S02]  /*32af0*/  LOP3.LUT P0, RZ, R3, 0x80000, RZ, 0xc0, !PT ;  /* 0x0008000003ff7812 */ /* 0x000fe4000780c0ff */
[----:B------:R-:W-:Y:S01]  /*32b00*/  PRMT R7, R139, 0x7770, RZ ;  /* 0x000077708b077816 */ /* 0x000fe200000000ff */
[----:B------:R-:W2:Y:S04]  /*32b10*/  LDL.LU.64 R160, [R1+0x9a8] ;  /* 0x0009a80001a07983 */ /* 0x000ea80000300a00 */
[----:B------:R-:W-:-:S02]  /*32b20*/  @P4 LOP3.LUT R19, R19, 0x100000, RZ, 0xfc, !PT ;  /* 0x0010000013134812 */ /* 0x000fc400078efcff */
[----:B------:R-:W-:Y:S02]  /*32b30*/  LOP3.LUT P4, RZ, R17, 0x200000, RZ, 0xc0, !PT ;  /* 0x0020000011ff7812 */ /* 0x000fe4000788c0ff */
[----:B------:R-:W-:Y:S01]  /*32b40*/  LOP3.LUT R19, R19, 0xffdfffff, RZ, 0xc0, !PT ;  /* 0xffdfffff13137812 */ /* 0x000fe200078ec0ff */
[----:B---3--:R0:W-:Y:S01]  /*32b50*/  @P1 STG.E.U8 desc[UR20][R166.64], R7 ;  /* 0x00000007a6001986 */ /* 0x0081e2000c101114 */
[----:B------:R-:W-:-:S09]  /*32b60*/  LOP3.LUT P5, RZ, R2, 0x800, RZ, 0xc0, !PT ;  /* 0x0000080002ff7812 */ /* 0x000fd200078ac0ff */
[----:B------:R-:W-:Y:S02]  /*32b70*/  @P4 LOP3.LUT R19, R19, 0x200000, RZ, 0xfc, !PT ;  /* 0x0020000013134812 */ /* 0x000fe400078efcff */
[----:B------:R-:W-:Y:S01]  /*32b80*/  LOP3.LUT P4, RZ, R17, 0x100000, RZ, 0xc0, !PT ;  /* 0x0010000011ff7812 */ /* 0x000fe2000788c0ff */
[----:B0-----:R-:W3:Y:S01]  /*32b90*/  LDL.LU.64 R166, [R1+0x9a0] ;  /* 0x0009a00001a67983 */ /* 0x001ee20000300a00 */
[----:B------:R-:W-:Y:S02]  /*32ba0*/  LOP3.LUT R19, R19, 0xffbfffff, RZ, 0xc0, !PT ;  /* 0xffbfffff13137812 */ /* 0x000fe400078ec0ff */
[----:B------:R-:W-:-:S05]  /*32bb0*/  PRMT R7, R139, 0x7771, RZ ;  /* 0x000077718b077816 */ /* 0x000fca00000000ff */
[----:B----4-:R0:W-:Y:S04]  /*32bc0*/  @P0 STG.E.U8 desc[UR20][R164.64], R7 ;  /* 0x00000007a4000986 */ /* 0x0101e8000c101114 */
[----:B------:R-:W-:Y:S02]  /*32bd0*/  @P4 LOP3.LUT R19, R19, 0x400000, RZ, 0xfc, !PT ;  /* 0x0040000013134812 */ /* 0x000fe400078efcff */
[----:B------:R-:W-:Y:S02]  /*32be0*/  LOP3.LUT P4, RZ, R2, 0x100, RZ, 0xc0, !PT ;  /* 0x0000010002ff7812 */ /* 0x000fe4000788c0ff */
[C---:B0-----:R-:W-:Y:S01]  /*32bf0*/  PRMT R7, R139.reuse, 0x7772, RZ ;  /* 0x000077728b077816 */ /* 0x041fe200000000ff */
[----:B------:R-:W4:Y:S01]  /*32c00*/  LDL.LU.64 R164, [R1+0x998] ;  /* 0x0009980001a47983 */ /* 0x000f220000300a00 */
[----:B------:R-:W-:-:S03]  /*32c10*/  PRMT R139, R139, 0x7773, RZ ;  /* 0x000077738b8b7816 */ /* 0x000fc600000000ff */
[----:B------:R0:W-:Y:S06]  /*32c20*/  @P5 STG.E.U8 desc[UR20][R170.64], R7 ;  /* 0x00000007aa005986 */ /* 0x0001ec000c101114 */
[----:B------:R1:W-:Y:S01]  /*32c30*/  @P4 STG.E.U8 desc[UR20][R168.64], R139 ;  /* 0x0000008ba8004986 */ /* 0x0003e2000c101114 */
[----:B------:R-:W-:-:S03]  /*32c40*/  LOP3.LUT P4, RZ, R19, 0x400000, RZ, 0xc0, !PT ;  /* 0x0040000013ff7812 */ /* 0x000fc6000788c0ff */
[----:B0-----:R-:W4:Y:S04]  /*32c50*/  LDL.LU.64 R170, [R1+0x990] ;  /* 0x0009900001aa7983 */ /* 0x001f280000300a00 */
[----:B-1----:R-:W4:Y:S01]  /*32c60*/  LDL.LU.64 R168, [R1+0x988] ;  /* 0x0009880001a87983 */ /* 0x002f220000300a00 */
[----:B------:R-:W-:-:S05]  /*32c70*/  PRMT R7, R132, 0x7770, RZ ;  /* 0x0000777084077816 */ /* 0x000fca00000000ff */
[----:B------:R0:W-:Y:S01]  /*32c80*/  @P4 STG.E.U8 desc[UR20][R52.64], R7 ;  /* 0x0000000734004986 */ /* 0x0001e2000c101114 */
[----:B------:R-:W-:-:S03]  /*32c90*/  LOP3.LUT P4, RZ, R19, 0x200000, RZ, 0xc0, !PT ;  /* 0x0020000013ff7812 */ /* 0x000fc6000788c0ff */
[----:B0-----:R-:W4:Y:S01]  /*32ca0*/  LDL.LU.64 R52, [R1+0x980] ;  /* 0x0009800001347983 */ /* 0x001f220000300a00 */
[----:B------:R-:W-:-:S09]  /*32cb0*/  PRMT R7, R132, 0x7771, RZ ;  /* 0x0000777184077816 */ /* 0x000fd200000000ff */
[----:B--2---:R0:W-:Y:S04]  /*32cc0*/  @P4 STG.E.U8 desc[UR20][R54.64], R7 ;  /* 0x0000000736004986 */ /* 0x0041e8000c101114 */
[----:B0-----:R-:W2:Y:S01]  /*32cd0*/  LDL.LU.64 R54, [R1+0x978] ;  /* 0x0009780001367983 */ /* 0x001ea20000300a00 */
[----:B------:R-:W-:Y:S02]  /*32ce0*/  LOP3.LUT P4, RZ, R19, 0x100000, RZ, 0xc0, !PT ;  /* 0x0010000013ff7812 */ /* 0x000fe4000788c0ff */
[C---:B------:R-:W-:Y:S02]  /*32cf0*/  PRMT R7, R132.reuse, 0x7772, RZ ;  /* 0x0000777284077816 */ /* 0x040fe400000000ff */
[----:B------:R-:W-:-:S09]  /*32d00*/  PRMT R132, R132, 0x7773, RZ ;  /* 0x0000777384847816 */ /* 0x000fd200000000ff */
[----:B------:R0:W-:Y:S01]  /*32d10*/  @P4 STG.E.U8 desc[UR20][R154.64], R7 ;  /* 0x000000079a004986 */ /* 0x0001e2000c101114 */
[----:B------:R-:W-:-:S13]  /*32d20*/  LOP3.LUT P4, RZ, R19, 0x80000, RZ, 0xc0, !PT ;  /* 0x0008000013ff7812 */ /* 0x000fda000788c0ff */
        /* <DEDUP_REMOVED lines=8> */
[----:B------:R-:W-:Y:S02]  /*32db0*/  LOP3.LUT P3, RZ, R17, 0x1000000, RZ, 0xc0, !PT ;  /* 0x0100000011ff7812 */ /* 0x000fe4000786c0ff */
[----:B0-----:R-:W-:-:S09]  /*32dc0*/  PRMT R7, R133, 0x7772, RZ ;  /* 0x0000777285077816 */ /* 0x001fd200000000ff */
[----:B------:R0:W-:Y:S01]  /*32dd0*/  @P4 STG.E.U8 desc[UR20][R162.64], R7 ;  /* 0x00000007a2004986 */ /* 0x0001e2000c101114 */
[----:B------:R-:W-:Y:S02]  /*32de0*/  LOP3.LUT P4, RZ, R19, 0x8000, RZ, 0xc0, !PT ;  /* 0x0000800013ff7812 */ /* 0x000fe4000788c0ff */
[----:B------:R-:W-:Y:S02]  /*32df0*/  LOP3.LUT P6, RZ, R17, 0x2000000, RZ, 0xc0, !PT ;  /* 0x0200000011ff7812 */ /* 0x000fe400078cc0ff */
[----:B------:R-:W-:Y:S02]  /*32e00*/  PRMT R133, R133, 0x7773, RZ ;  /* 0x0000777385857816 */ /* 0x000fe400000000ff */
[----:B------:R-:W-:Y:S02]  /*32e10*/  LOP3.LUT P2, RZ, R17, 0x4000000, RZ, 0xc0, !PT ;  /* 0x0400000011ff7812 */ /* 0x000fe4000784c0ff */
[----:B0-----:R-:W-:-:S05]  /*32e20*/  PRMT R7, R134, 0x7770, RZ ;  /* 0x0000777086077816 */ /* 0x001fca00000000ff */
[----:B------:R0:W-:Y:S04]  /*32e30*/  @P4 STG.E.U8 desc[UR20][R160.64], R133 ;  /* 0x00000085a0004986 */ /* 0x0001e8000c101114 */
[----:B---3--:R1:W-:Y:S01]  /*32e40*/  @P3 STG.E.U8 desc[UR20][R166.64], R7 ;  /* 0x00000007a6003986 */ /* 0x0083e2000c101114 */
[----:B------:R-:W-:-:S03]  /*32e50*/  LOP3.LUT P1, RZ, R17, 0x8000000, RZ, 0xc0, !PT ;  /* 0x0800000011ff7812 */ /* 0x000fc6000782c0ff */
[----:B0-----:R-:W3:Y:S01]  /*32e60*/  LDL.LU.64 R160, [R1+0x970] ;  /* 0x0009700001a07983 */ /* 0x001ee20000300a00 */
[----:B-1----:R-:W-:-:S03]  /*32e70*/  PRMT R7, R134, 0x7771, RZ ;  /* 0x0000777186077816 */ /* 0x002fc600000000ff */
[----:B------:R-:W3:Y:S04]  /*32e80*/  LDL.LU.64 R166, [R1+0x968] ;  /* 0x0009680001a67983 */ /* 0x000ee80000300a00 */
[----:B----4-:R0:W-:Y:S02]  /*32e90*/  @P6 STG.E.U8 desc[UR20][R164.64], R7 ;  /* 0x00000007a4006986 */ /* 0x0101e4000c101114 */
[C---:B0-----:R-:W-:Y:S02]  /*32ea0*/  PRMT R7, R134.reuse, 0x7772, RZ ;  /* 0x0000777286077816 */ /* 0x041fe400000000ff */
[----:B------:R-:W4:Y:S01]  /*32eb0*/  LDL.LU.64 R164, [R1+0x960] ;  /* 0x0009600001a47983 */ /* 0x000f220000300a00 */
[----:B------:R-:W-:-:S03]  /*32ec0*/  PRMT R134, R134, 0x7773, RZ ;  /* 0x0000777386867816 */ /* 0x000fc600000000ff */
[----:B------:R0:W-:Y:S01]  /*32ed0*/  @P2 STG.E.U8 desc[UR20][R170.64], R7 ;  /* 0x00000007aa002986 */ /* 0x0001e2000c101114 */
[----:B------:R-:W-:-:S03]  /*32ee0*/  LOP3.LUT P0, RZ, R3, 0x4000000, RZ, 0xc0, !PT ;  /* 0x0400000003ff7812 */ /* 0x000fc6000780c0ff */
[----:B------:R1:W-:Y:S04]  /*32ef0*/  @P1 STG.E.U8 desc[UR20][R168.64], R134 ;  /* 0x00000086a8001986 */ /* 0x0003e8000c101114 */
[----:B0-----:R-:W4:Y:S04]  /*32f00*/  LDL.LU.64 R170, [R1+0x958] ;  /* 0x0009580001aa7983 */ /* 0x001f280000300a00 */
[----:B-1----:R-:W4:Y:S01]  /*32f10*/  LDL.LU.64 R168, [R1+0x950] ;  /* 0x0009500001a87983 */ /* 0x002f220000300a00 */
[----:B------:R-:W-:Y:S02]  /*32f20*/  PRMT R7, R135, 0x7770, RZ ;  /* 0x0000777087077816 */ /* 0x000fe400000000ff */
[----:B------:R-:W-:-:S03]  /*32f30*/  LOP3.LUT P5, RZ, R3, 0x2000000, RZ, 0xc0, !PT ;  /* 0x0200000003ff7812 */ /* 0x000fc600078ac0ff */
[----:B------:R0:W-:Y:S04]  /*32f40*/  @P0 STG.E.U8 desc[UR20][R52.64], R7 ;  /* 0x0000000734000986 */ /* 0x0001e8000c101114 */
[----:B0-----:R-:W4:Y:S01]  /*32f50*/  LDL.LU.64 R52, [R1+0x948] ;  /* 0x0009480001347983 */ /* 0x001f220000300a00 */
[----:B------:R-:W-:-:S05]  /*32f60*/  PRMT R7, R135, 0x7771, RZ ;  /* 0x0000777187077816 */ /* 0x000fca00000000ff */
[----:B--2---:R0:W-:Y:S04]  /*32f70*/  @P5 STG.E.U8 desc[UR20][R54.64], R7 ;  /* 0x0000000736005986 */ /* 0x0041e8000c101114 */
[----:B0-----:R-:W2:Y:S01]  /*32f80*/  LDL.LU.64 R54, [R1+0x940] ;  /* 0x0009400001367983 */ /* 0x001ea20000300a00 */
        /* <DEDUP_REMOVED lines=19> */
[----:B------:R-:W-:Y:S02]  /*330c0*/  LOP3.LUT R19, R19, 0xffffdfff, RZ, 0xc0, !PT ;  /* 0xffffdfff13137812 */ /* 0x000fe400078ec0ff */
[C---:B------:R-:W-:Y:S02]  /*330d0*/  LOP3.LUT P2, RZ, R17.reuse, 0x10000000, RZ, 0xc0, !PT ;  /* 0x1000000011ff7812 */ /* 0x040fe4000784c0ff */
[----:B------:R-:W-:Y:S02]  /*330e0*/  LOP3.LUT P1, RZ, R17, 0x20000000, RZ, 0xc0, !PT ;  /* 0x2000000011ff7812 */ /* 0x000fe4000782c0ff */
[----:B------:R-:W-:-:S05]  /*330f0*/  LOP3.LUT P0, RZ, R3, 0x8000000, RZ, 0xc0, !PT ;  /* 0x0800000003ff7812 */ /* 0x000fca000780c0ff */
[----:B------:R-:W-:Y:S02]  /*33100*/  @P4 LOP3.LUT R19, R19, 0x2000, RZ, 0xfc, !PT ;  /* 0x0000200013134812 */ /* 0x000fe400078efcff */
[----:B------:R-:W-:Y:S02]  /*33110*/  LOP3.LUT P4, RZ, R17, 0x80000000, RZ, 0xc0, !PT ;  /* 0x8000000011ff7812 */ /* 0x000fe4000788c0ff */
[----:B------:R-:W-:Y:S02]  /*33120*/  PRMT R7, R135, 0x7772, RZ ;  /* 0x0000777287077816 */ /* 0x000fe400000000ff */
[----:B------:R-:W-:Y:S02]  /*33130*/  LOP3.LUT P5, RZ, R3, 0x10000000, RZ, 0xc0, !PT ;  /* 0x1000000003ff7812 */ /* 0x000fe400078ac0ff */
[----:B------:R-:W-:Y:S01]  /*33140*/  LOP3.LUT R19, R19, 0xffffbfff, RZ, 0xc0, !PT ;  /* 0xffffbfff13137812 */ /* 0x000fe200078ec0ff */
[----:B---3--:R0:W-:Y:S01]  /*33150*/  @P2 STG.E.U8 desc[UR20][R160.64], R7 ;  /* 0x00000007a0002986 */ /* 0x0081e2000c101114 */
[----:B------:R-:W-:-:S05]  /*33160*/  PRMT R135, R135, 0x7773, RZ ;  /* 0x0000777387877816 */ /* 0x000fca00000000ff */
[----:B------:R-:W-:Y:S01]  /*33170*/  @P4 LOP3.LUT R19, R19, 0x4000, RZ, 0xfc, !PT ;  /* 0x0000400013134812 */ /* 0x000fe200078efcff */
[----:B------:R-:W-:Y:S01]  /*33180*/  @P1 STG.E.U8 desc[UR20][R166.64], R135 ;  /* 0x00000087a6001986 */ /* 0x000fe2000c101114 */
[----:B------:R-:W-:Y:S02]  /*33190*/  LOP3.LUT P4, RZ, R17, 0x40000000, RZ, 0xc0, !PT ;  /* 0x4000000011ff7812 */ /* 0x000fe4000788c0ff */
[----:B0-----:R-:W-:-:S05]  /*331a0*/  PRMT R7, R128, 0x7770, RZ ;  /* 0x0000777080077816 */ /* 0x001fca00000000ff */
[----:B----4-:R0:W-:Y:S02]  /*331b0*/  @P0 STG.E.U8 desc[UR20][R164.64], R7 ;  /* 0x00000007a4000986 */ /* 0x0101e4000c101114 */
[----:B0-----:R-:W-:-:S05]  /*331c0*/  PRMT R7, R128, 0x7771, RZ ;  /* 0x0000777180077816 */ /* 0x001fca00000000ff */
[----:B------:R0:W-:Y:S02]  /*331d0*/  @P5 STG.E.U8 desc[UR20][R170.64], R7 ;  /* 0x00000007aa005986 */ /* 0x0001e4000c101114 */
[----:B0-----:R-:W-:-:S05]  /*331e0*/  PRMT R7, R128, 0x7772, RZ ;  /* 0x0000777280077816 */ /* 0x001fca00000000ff */
[----:B------:R0:W-:Y:S01]  /*331f0*/  @P4 STG.E.U8 desc[UR20][R168.64], R7 ;  /* 0x00000007a8004986 */ /* 0x0001e2000c101114 */
[----:B------:R-:W-:Y:S02]  /*33200*/  LOP3.LUT P4, RZ, R19, 0x4000, RZ, 0xc0, !PT ;  /* 0x0000400013ff7812 */ /* 0x000fe4000788c0ff */
[----:B------:R-:W-:-:S11]  /*33210*/  PRMT R128, R128, 0x7773, RZ ;  /* 0x0000777380807816 */ /* 0x000fd600000000ff */
[----:B------:R-:W-:Y:S01]  /*33220*/  @P4 STG.E.U8 desc[UR20][R52.64], R128 ;  /* 0x0000008034004986 */ /* 0x000fe2000c101114 */
[----:B------:R-:W-:Y:S02]  /*33230*/  LOP3.LUT P4, RZ, R19, 0x2000, RZ, 0xc0, !PT ;  /* 0x0000200013ff7812 */ /* 0x000fe4000788c0ff */
[----:B0-----:R-:W-:-:S11]  /*33240*/  PRMT R7, R129, 0x7770, RZ ;  /* 0x0000777081077816 */ /* 0x001fd600000000ff */
[----:B--2---:R0:W-:Y:S04]  /*33250*/  @P4 STG.E.U8 desc[UR20][R54.64], R7 ;  /* 0x0000000736004986 */ /* 0x0041e8000c101114 */
[----:B0-----:R-:W2:Y:S01]  /*33260*/  LDL.LU.64 R54, [R1+0x938] ;  /* 0x0009380001367983 */ /* 0x001ea20000300a00 */
[----:B------:R-:W-:Y:S02]  /*33270*/  LOP3.LUT P4, RZ, R19, 0x1000, RZ, 0xc0, !PT ;  /* 0x0000100013ff7812 */ /* 0x000fe4000788c0ff */
[----:B------:R-:W-:Y:S01]  /*33280*/  PRMT R7, R129, 0x7771, RZ ;  /* 0x0000777181077816 */ /* 0x000fe200000000ff */
[----:B------:R-:W3:Y:S04]  /*33290*/  LDL.LU.64 R166, [R1+0x930] ;  /* 0x0009300001a67983 */ /* 0x000ee80000300a00 */
[----:B------:R-:W4:Y:S01]  /*332a0*/  LDL.LU.64 R164, [R1+0x928] ;  /* 0x0009280001a47983 */ /* 0x000f220000300a00 */
[----:B------:R-:W-:-:S02]  /*332b0*/  LOP3.LUT P3, RZ, R2, 0x4, RZ, 0xc0, !PT ;  /* 0x0000000402ff7812 */ /* 0x000fc4000786c0ff */
[C---:B------:R-:W-:Y:S01]  /*332c0*/  LOP3.LUT P6, RZ, R2.reuse, 0x8, RZ, 0xc0, !PT ;  /* 0x0000000802ff7812 */ /* 0x040fe200078cc0ff */
[----:B------:R-:W4:Y:S04]  /*332d0*/  LDL.LU.64 R170, [R1+0x920] ;  /* 0x0009200001aa7983 */ /* 0x000f280000300a00 */
[----:B------:R0:W-:Y:S01]  /*332e0*/  @P4 STG.E.U8 desc[UR20][R200.64], R7 ;  /* 0x00000007c8004986 */ /* 0x0001e2000c101114 */
[----:B------:R-:W-:Y:S02]  /*332f0*/  LOP3.LUT P4, RZ, R19, 0x800, RZ, 0xc0, !PT ;  /* 0x0000080013ff7812 */ /* 0x000fe4000788c0ff */
[C---:B------:R-:W-:Y:S01]  /*33300*/  LOP3.LUT P2, RZ, R2.reuse, 0x10, RZ, 0xc0, !PT ;  /* 0x0000001002ff7812 */ /* 0x040fe2000784c0ff */
[----:B------:R-:W4:Y:S01]  /*33310*/  LDL.LU.64 R168, [R1+0x918] ;  /* 0x0009180001a87983 */ /* 0x000f220000300a00 */
[----:B------:R-:W-:-:S02]  /*33320*/  LOP3.LUT P1, RZ, R2, 0x20, RZ, 0xc0, !PT ;  /* 0x0000002002ff7812 */ /* 0x000fc4000782c0ff */
[----:B------:R-:W-:Y:S01]  /*33330*/  LOP3.LUT P0, RZ, R2, 0x40, RZ, 0xc0, !PT ;  /* 0x0000004002ff7812 */ /* 0x000fe2000780c0ff */
[----:B------:R-:W4:Y:S01]  /*33340*/  LDL.LU.64 R52, [R1+0x910] ;  /* 0x0009100001347983 */ /* 0x000f220000300a00 */
[----:B0-----:R-:W-:-:S05]  /*33350*/  PRMT R7, R129, 0x7772, RZ ;  /* 0x0000777281077816 */ /* 0x001fca00000000ff */
        /* <DEDUP_REMOVED lines=16> */
[----:B------:R0:W-:Y:S01]  /*33460*/  @P6 STG.E.U8 desc[UR20][R184.64], R7 ;  /* 0x00000007b8006986 */ /* 0x0001e2000c101114 */
[----:B------:R-:W-:Y:S02]  /*33470*/  LOP3.LUT P5, RZ, R2, 0x80, RZ, 0xc0, !PT ;  /* 0x0000008002ff7812 */ /* 0x000fe400078ac0ff */
[----:B0-----:R-:W-:-:S05]  /*33480*/  PRMT R7, R131, 0x7771, RZ ;  /* 0x0000777183077816 */ /* 0x001fca00000000ff */
[----:B------:R0:W-:Y:S01]  /*33490*/  @P2 STG.E.U8 desc[UR20][R182.64], R7 ;  /* 0x00000007b6002986 */ /* 0x0001e2000c101114 */
[----:B------:R-:W-:Y:S02]  /*334a0*/  LOP3.LUT P2, RZ, R2, 0x200, RZ, 0xc0, !PT ;  /* 0x0000020002ff7812 */ /* 0x000fe4000784c0ff */
[C---:B0-----:R-:W-:Y:S02]  /*334b0*/  PRMT R7, R131.reuse, 0x7772, RZ ;  /* 0x0000777283077816 */ /* 0x041fe400000000ff */
[----:B------:R-:W-:-:S03]  /*334c0*/  PRMT R131, R131, 0x7773, RZ ;  /* 0x0000777383837816 */ /* 0x000fc600000000ff */
[----:B------:R0:W-:Y:S04]  /*334d0*/  @P1 STG.E.U8 desc[UR20][R180.64], R7 ;  /* 0x00000007b4001986 */ /* 0x0001e8000c101114 */
[----:B------:R-:W-:Y:S01]  /*334e0*/  @P0 STG.E.U8 desc[UR20][R178.64], R131 ;  /* 0x00000083b2000986 */ /* 0x000fe2000c101114 */
[----:B0-----:R-:W-:-:S05]  /*334f0*/  PRMT R7, R124, 0x7770, RZ ;  /* 0x000077707c077816 */ /* 0x001fca00000000ff */
[----:B------:R0:W-:Y:S02]  /*33500*/  @P5 STG.E.U8 desc[UR20][R176.64], R7 ;  /* 0x00000007b0005986 */ /* 0x0001e4000c101114 */
[----:B0-----:R-:W-:-:S05]  /*33510*/  PRMT R7, R124, 0x7771, RZ ;  /* 0x000077717c077816 */ /* 0x001fca00000000ff */
[----:B--2---:R0:W-:Y:S04]  /*33520*/  @P2 STG.E.U8 desc[UR20][R54.64], R7 ;  /* 0x0000000736002986 */ /* 0x0041e8000c101114 */
[----:B0-----:R-:W2:Y:S04]  /*33530*/  LDL.LU.64 R54, [R1+0x908] ;  /* 0x0009080001367983 */ /* 0x001ea80000300a00 */
[----:B------:R-:W2:Y:S04]  /*33540*/  LDL.LU.64 R154, [R1+0x900] ;  /* 0x00090000019a7983 */ /* 0x000ea80000300a00 */
[----:B------:R-:W2:Y:S01]  /*33550*/  LDL.LU.64 R152, [R1+0x8f8] ;  /* 0x0008f80001987983 */ /* 0x000ea20000300a00 */
[----:B------:R-:W-:-:S02]  /*33560*/  LOP3.LUT P4, RZ, R16, 0x40000, RZ, 0xc0, !PT ;  /* 0x0004000010ff7812 */ /* 0x000fc4000788c0ff */
[----:B------:R-:W-:Y:S01]  /*33570*/  LOP3.LUT R3, R3, 0x7fffffff, RZ, 0xc0, !PT ;  /* 0x7fffffff03037812 */ /* 0x000fe200078ec0ff */
[----:B------:R-:W2:Y:S01]  /*33580*/  LDL.LU.64 R158, [R1+0x8f0] ;  /* 0x0008f000019e7983 */ /* 0x000ea20000300a00 */
[----:B------:R-:W-:-:S03]  /*33590*/  LOP3.LUT R19, R19, 0xfffffffe, RZ, 0xc0, !PT ;  /* 0xfffffffe13137812 */ /* 0x000fc600078ec0ff */
[----:B------:R-:W2:Y:S04]  /*335a0*/  LDL.LU.64 R156, [R1+0x8e8] ;  /* 0x0008e800019c7983 */ /* 0x000ea80000300a00 */
[----:B------:R-:W2:Y:S02]  /*335b0*/  LDL.LU.64 R162, [R1+0x8e0] ;  /* 0x0008e00001a27983 */ /* 0x000ea40000300a00 */
[----:B------:R-:W-:Y:S02]  /*335c0*/  @P4 LOP3.LUT R3, R3, 0x80000000, RZ, 0xfc, !PT ;  /* 0x8000000003034812 */ /* 0x000fe400078efcff */
[----:B------:R-:W-:Y:S01]  /*335d0*/  LOP3.LUT P4, RZ, R16, 0x80000, RZ, 0xc0, !PT ;  /* 0x0008000010ff7812 */ /* 0x000fe2000788c0ff */
[----:B------:R-:W2:-:S12]  /*335e0*/  LDL.LU.64 R160, [R1+0x8d8] ;  /* 0x0008d80001a07983 */ /* 0x000e980000300a00 */
[----:B------:R-:W-:Y:S02]  /*335f0*/  @P4 LOP3.LUT R19, R19, 0x1, RZ, 0xfc, !PT ;  /* 0x0000000113134812 */ /* 0x000fe400078efcff */
[C---:B------:R-:W-:Y:S02]  /*33600*/  LOP3.LUT P4, RZ, R16.reuse, 0x100000, RZ, 0xc0, !PT ;  /* 0x0010000010ff7812 */ /* 0x040fe4000788c0ff */
[----:B------:R-:W-:Y:S02]  /*33610*/  LOP3.LUT R19, R19, 0xfffffffd, RZ, 0xc0, !PT ;  /* 0xfffffffd13137812 */ /* 0x000fe400078ec0ff */
[C---:B------:R-:W-:Y:S02]  /*33620*/  LOP3.LUT P1, RZ, R16.reuse, 0x20000000, RZ, 0xc0, !PT ;  /* 0x2000000010ff7812 */ /* 0x040fe4000782c0ff */
[----:B------:R-:W-:-:S07]  /*33630*/  LOP3.LUT P0, RZ, R16, 0x10000000, RZ, 0xc0, !PT ;  /* 0x1000000010ff7812 */ /* 0x000fce000780c0ff */
[----:B------:R-:W-:Y:S02]  /*33640*/  @P4 LOP3.LUT R19, R19, 0x2, RZ, 0xfc, !PT ;  /* 0x0000000213134812 */ /* 0x000fe400078efcff */
[----:B------:R-:W-:Y:S02]  /*33650*/  LOP3.LUT P4, RZ, R16, 0x200000, RZ, 0xc0, !PT ;  /* 0x0020000010ff7812 */ /* 0x000fe4000788c0ff */
[----:B------:R-:W-:Y:S02]  /*33660*/  LOP3.LUT R19, R19, 0xfffffffb, RZ, 0xc0, !PT ;  /* 0xfffffffb13137812 */ /* 0x000fe400078ec0ff */
[C---:B------:R-:W-:Y:S02]  /*33670*/  PRMT R7, R124.reuse, 0x7772, RZ ;  /* 0x000077727c077816 */ /* 0x040fe400000000ff */
[----:B------:R-:W-:-:S03]  /*33680*/  PRMT R124, R124, 0x7773, RZ ;  /* 0x000077737c7c7816 */ /* 0x000fc600000000ff */
[----:B---3--:R0:W-:Y:S04]  /*33690*/  @P1 STG.E.U8 desc[UR20][R166.64], R7 ;  /* 0x00000007a6001986 */ /* 0x0081e8000c101114 */
[----:B------:R-:W-:Y:S02]  /*336a0*/  @P4 LOP3.LUT R19, R19, 0x4, RZ, 0xfc, !PT ;  /* 0x0000000413134812 */ /* 0x000fe400078efcff */
[----:B------:R-:W-:Y:S01]  /*336b0*/  LOP3.LUT P4, RZ, R16, 0x400000, RZ, 0xc0, !PT ;  /* 0x0040000010ff7812 */ /* 0x000fe2000788c0ff */
[----:B----4-:R1:W-:Y:S04]  /*336c0*/  @P0 STG.E.U8 desc[UR20][R164.64], R124 ;  /* 0x0000007ca4000986 */ /* 0x0103e8000c101114 */
[----:B0-----:R-:W3:Y:S01]  /*336d0*/  LDL.LU.64 R166, [R1+0x8d0] ;  /* 0x0008d00001a67983 */ /* 0x001ee20000300a00 */
[----:B------:R-:W-:-:S03]  /*336e0*/  LOP3.LUT R19, R19, 0xfffffff7, RZ, 0xc0, !PT ;  /* 0xfffffff713137812 */ /* 0x000fc600078ec0ff */
[----:B-1----:R-:W4:Y:S04]  /*336f0*/  LDL.LU.64 R164, [R1+0x8c8] ;  /* 0x0008c80001a47983 */ /* 0x002f280000300a00 */
        /* <DEDUP_REMOVED lines=10> */
[----:B------:R-:W-:-:S09]  /*337a0*/  PRMT R7, R125, 0x7770, RZ ;  /* 0x000077707d077816 */ /* 0x000fd200000000ff */
[----:B------:R-:W-:Y:S02]  /*337b0*/  @P4 LOP3.LUT R19, R19, 0x40, RZ, 0xfc, !PT ;  /* 0x0000004013134812 */ /* 0x000fe400078efcff */
[----:B------:R-:W-:Y:S01]  /*337c0*/  LOP3.LUT P4, RZ, R16, 0x4000000, RZ, 0xc0, !PT ;  /* 0x0400000010ff7812 */ /* 0x000fe2000788c0ff */
[----:B------:R0:W-:Y:S02]  /*337d0*/  @P5 STG.E.U8 desc[UR20][R170.64], R7 ;  /* 0x00000007aa005986 */ /* 0x0001e4000c101114 */
[----:B0-----:R-:W-:Y:S02]  /*337e0*/  PRMT R7, R125, 0x7771, RZ ;  /* 0x000077717d077816 */ /* 0x001fe400000000ff */
[----:B------:R-:W4:Y:S08]  /*337f0*/  LDL.LU.64 R170, [R1+0x8c0] ;  /* 0x0008c00001aa7983 */ /* 0x000f300000300a00 */
[----:B------:R0:W-:Y:S01]  /*33800*/  @P4 STG.E.U8 desc[UR20][R168.64], R7 ;  /* 0x00000007a8004986 */ /* 0x0001e2000c101114 */
[----:B------:R-:W-:-:S02]  /*33810*/  LOP3.LUT P4, RZ, R19, 0x40, RZ, 0xc0, !PT ;  /* 0x0000004013ff7812 */ /* 0x000fc4000788c0ff */
        /* <DEDUP_REMOVED lines=25> */
[----:B------:R-:W-:Y:S02]  /*339b0*/  LOP3.LUT P6, RZ, R16, 0x10000, RZ, 0xc0, !PT ;  /* 0x0001000010ff7812 */ /* 0x000fe400078cc0ff */
[----:B0-----:R-:W-:-:S09]  /*339c0*/  PRMT R7, R127, 0x7771, RZ ;  /* 0x000077717f077816 */ /* 0x001fd200000000ff */
[----:B------:R0:W-:Y:S02]  /*339d0*/  @P4 STG.E.U8 desc[UR20][R160.64], R7 ;  /* 0x00000007a0004986 */ /* 0x0001e4000c101114 */
[C---:B0-----:R-:W-:Y:S02]  /*339e0*/  PRMT R7, R127.reuse, 0x7772, RZ ;  /* 0x000077727f077816 */ /* 0x041fe400000000ff */
[----:B------:R-:W-:-:S03]  /*339f0*/  PRMT R127, R127, 0x7773, RZ ;  /* 0x000077737f7f7816 */ /* 0x000fc600000000ff */
[----:B---3--:R-:W-:Y:S04]  /*33a00*/  @P3 STG.E.U8 desc[UR20][R166.64], R7 ;  /* 0x00000007a6003986 */ /* 0x008fe8000c101114 */
[----:B----4-:R0:W-:Y:S04]  /*33a10*/  @P6 STG.E.U8 desc[UR20][R164.64], R127 ;  /* 0x0000007fa4006986 */ /* 0x0101e8000c101114 */
[----:B0-----:R-:W3:Y:S01]  /*33a20*/  LDL.LU.64 R164, [R1+0x80] ;  /* 0x0000800001a47983 */ /* 0x001ee20000300a00 */
[C---:B------:R-:W-:Y:S02]  /*33a30*/  LOP3.LUT P2, RZ, R16.reuse, 0x8000, RZ, 0xc0, !PT ;  /* 0x0000800010ff7812 */ /* 0x040fe4000784c0ff */
[----:B------:R-:W-:-:S02]  /*33a40*/  LOP3.LUT P1, RZ, R16, 0x4000, RZ, 0xc0, !PT ;  /* 0x0000400010ff7812 */ /* 0x000fc4000782c0ff */
[----:B------:R-:W-:Y:S02]  /*33a50*/  PRMT R7, R120, 0x7770, RZ ;  /* 0x0000777078077816 */ /* 0x000fe400000000ff */
[C---:B------:R-:W-:Y:S02]  /*33a60*/  LOP3.LUT P0, RZ, R16.reuse, 0x2000, RZ, 0xc0, !PT ;  /* 0x0000200010ff7812 */ /* 0x040fe4000780c0ff */
[----:B------:R-:W-:-:S05]  /*33a70*/  LOP3.LUT P5, RZ, R16, 0x1000, RZ, 0xc0, !PT ;  /* 0x0000100010ff7812 */ /* 0x000fca00078ac0ff */
[----:B------:R0:W-:Y:S02]  /*33a80*/  @P2 STG.E.U8 desc[UR20][R170.64], R7 ;  /* 0x00000007aa002986 */ /* 0x0001e4000c101114 */
[C---:B0-----:R-:W-:Y:S02]  /*33a90*/  PRMT R7, R120.reuse, 0x7771, RZ ;  /* 0x0000777178077816 */ /* 0x041fe400000000ff */
[----:B------:R-:W4:Y:S04]  /*33aa0*/  LDL.LU.64 R170, [R1+0x78] ;  /* 0x0000780001aa7983 */ /* 0x000f280000300a00 */
[----:B------:R0:W-:Y:S02]  /*33ab0*/  @P1 STG.E.U8 desc[UR20][R168.64], R7 ;  /* 0x00000007a8001986 */ /* 0x0001e4000c101114 */
[----:B0-----:R-:W-:-:S02]  /*33ac0*/  PRMT R7, R120, 0x7772, RZ ;  /* 0x0000777278077816 */ /* 0x001fc400000000ff */
[----:B------:R-:W4:Y:S01]  /*33ad0*/  LDL.LU.64 R168, [R1+0x70] ;  /* 0x0000700001a87983 */ /* 0x000f220000300a00 */
[----:B------:R-:W-:-:S03]  /*33ae0*/  PRMT R120, R120, 0x7773, RZ ;  /* 0x0000777378787816 */ /* 0x000fc600000000ff */
[----:B------:R0:W-:Y:S04]  /*33af0*/  @P0 STG.E.U8 desc[UR20][R52.64], R7 ;  /* 0x0000000734000986 */ /* 0x0001e8000c101114 */
[----:B0-----:R-:W4:Y:S04]  /*33b00*/  LDL.LU.64 R52, [R1+0x68] ;  /* 0x0000680001347983 */ /* 0x001f280000300a00 */
[----:B--2---:R0:W-:Y:S04]  /*33b10*/  @P5 STG.E.U8 desc[UR20][R54.64], R120 ;  /* 0x0000007836005986 */ /* 0x0041e8000c101114 */
[----:B0-----:R-:W2:Y:S04]  /*33b20*/  LDL.LU.64 R54, [R1+0x60] ;  /* 0x0000600001367983 */ /* 0x001ea80000300a00 */
[----:B------:R-:W2:Y:S04]  /*33b30*/  LDL.LU.64 R154, [R1+0x58] ;  /* 0x00005800019a7983 */ /* 0x000ea80000300a00 */
[----:B------:R-:W2:Y:S04]  /*33b40*/  LDL.LU.64 R152, [R1+0x50] ;  /* 0x0000500001987983 */ /* 0x000ea80000300a00 */
[----:B------:R-:W2:Y:S04]  /*33b50*/  LDL.LU.64 R158, [R1+0x48] ;  /* 0x00004800019e7983 */ /* 0x000ea80000300a00 */
[----:B------:R-:W2:Y:S04]  /*33b60*/  LDL.LU.64 R156, [R1+0x40] ;  /* 0x00004000019c7983 */ /* 0x000ea80000300a00 */
[----:B------:R-:W2:Y:S01]  /*33b70*/  LDL.LU.64 R162, [R1+0x38] ;  /* 0x0000380001a27983 */ /* 0x000ea20000300a00 */
[----:B------:R-:W-:-:S03]  /*33b80*/  LOP3.LUT P4, RZ, R14, 0x80000000, RZ, 0xc0, !PT ;  /* 0x800000000eff7812 */ /* 0x000fc6000788c0ff */
[----:B------:R-:W2:Y:S01]  /*33b90*/  LDL.LU.64 R160, [R1+0x30] ;  /* 0x0000300001a07983 */ /* 0x000ea20000300a00 */
[----:B------:R-:W-:Y:S02]  /*33ba0*/  LOP3.LUT R3, R3, 0xff7fffff, RZ, 0xc0, !PT ;  /* 0xff7fffff03037812 */ /* 0x000fe400078ec0ff */
[----:B------:R-:W-:Y:S01]  /*33bb0*/  LOP3.LUT P2, RZ, R16, 0x800, RZ, 0xc0, !PT ;  /* 0x0000080010ff7812 */ /* 0x000fe2000784c0ff */
[----:B------:R-:W2:Y:S06]  /*33bc0*/  LDL.LU.64 R166, [R1+0x28] ;  /* 0x0000280001a67983 */ /* 0x000eac0000300a00 */
[----:B------:R-:W-:-:S02]  /*33bd0*/  @P4 LOP3.LUT R3, R3, 0x800000, RZ, 0xfc, !PT ;  /* 0x0080000003034812 */ /* 0x000fc400078efcff */
        /* <DEDUP_REMOVED lines=13> */
[----:B------:R-:W-:-:S07]  /*33cb0*/  LOP3.LUT R3, R3, 0xf7ffffff, RZ, 0xc0, !PT ;  /* 0xf7ffffff03037812 */ /* 0x000fce00078ec0ff */
        /* <DEDUP_REMOVED lines=8> */
[C---:B------:R-:W-:Y:S02]  /*33d40*/  LOP3.LUT P4, RZ, R16.reuse, 0x40, RZ, 0xc0, !PT ;  /* 0x0000004010ff7812 */ /* 0x040fe4000788c0ff */
[C---:B------:R-:W-:Y:S02]  /*33d50*/  LOP3.LUT P0, RZ, R16.reuse, 0x200, RZ, 0xc0, !PT ;  /* 0x0000020010ff7812 */ /* 0x040fe4000780c0ff */
[----:B------:R-:W-:Y:S02]  /*33d60*/  LOP3.LUT R3, R3, 0xbfffffff, RZ, 0xc0, !PT ;  /* 0xbfffffff03037812 */ /* 0x000fe400078ec0ff */
[----:B------:R-:W-:Y:S02]  /*33d70*/  PRMT R7, R121, 0x7771, RZ ;  /* 0x0000777179077816 */ /* 0x000fe400000000ff */
[----:B------:R-:W-:-:S03]  /*33d80*/  LOP3.LUT P5, RZ, R16, 0x100, RZ, 0xc0, !PT ;  /* 0x0000010010ff7812 */ /* 0x000fc600078ac0ff */
[----:B----4-:R0:W-:Y:S02]  /*33d90*/  @P1 STG.E.U8 desc[UR20][R170.64], R7 ;  /* 0x00000007aa001986 */ /* 0x0101e4000c101114 */
[----:B------:R-:W-:Y:S02]  /*33da0*/  @P4 LOP3.LUT R3, R3, 0x40000000, RZ, 0xfc, !PT ;  /* 0x4000000003034812 */ /* 0x000fe400078efcff */
[----:B------:R-:W-:Y:S02]  /*33db0*/  LOP3.LUT P4, RZ, R16, 0x80, RZ, 0xc0, !PT ;  /* 0x0000008010ff7812 */ /* 0x000fe4000788c0ff */
[C---:B0-----:R-:W-:Y:S01]  /*33dc0*/  PRMT R7, R121.reuse, 0x7772, RZ ;  /* 0x0000777279077816 */ /* 0x041fe200000000ff */
[----:B------:R-:W4:Y:S01]  /*33dd0*/  LDL.LU.64 R170, [R1+0x18] ;  /* 0x0000180001aa7983 */ /* 0x000f220000300a00 */
[----:B------:R-:W-:-:S03]  /*33de0*/  PRMT R121, R121, 0x7773, RZ ;  /* 0x0000777379797816 */ /* 0x000fc600000000ff */
[----:B------:R0:W-:Y:S04]  /*33df0*/  @P0 STG.E.U8 desc[UR20][R168.64], R7 ;  /* 0x00000007a8000986 */ /* 0x0001e8000c101114 */
[----:B------:R1:W-:Y:S04]  /*33e00*/  @P5 STG.E.U8 desc[UR20][R52.64], R121 ;  /* 0x0000007934005986 */ /* 0x0003e8000c101114 */
[----:B0-----:R-:W4:Y:S01]  /*33e10*/  LDL.LU.64 R168, [R1+0x10] ;  /* 0x0000100001a87983 */ /* 0x001f220000300a00 */
[----:B------:R-:W-:-:S03]  /*33e20*/  PRMT R7, R122, 0x7770, RZ ;  /* 0x000077707a077816 */ /* 0x000fc600000000ff */
[----:B-1----:R-:W4:Y:S04]  /*33e30*/  LDL.LU.64 R52, [R1+0x8] ;  /* 0x0000080001347983 */ /* 0x002f280000300a00 */
[----:B--2---:R0:W-:Y:S04]  /*33e40*/  @P4 STG.E.U8 desc[UR20][R54.64], R7 ;  /* 0x0000000736004986 */ /* 0x0041e8000c101114 */
[----:B0-----:R-:W2:Y:S01]  /*33e50*/  LDL.LU.64 R54, [R1] ;  /* 0x0000000001367983 */ /* 0x001ea20000300a00 */
[----:B------:R-:W-:Y:S02]  /*33e60*/  LOP3.LUT P4, RZ, R3, 0x40000000, RZ, 0xc0, !PT ;  /* 0x4000000003ff7812 */ /* 0x000fe4000788c0ff */
        /* <DEDUP_REMOVED lines=22> */
[----:B---3--:R0:W-:Y:S01]  /*33fd0*/  @P4 STG.E.U8 desc[UR20][R164.64], R7 ;  /* 0x00000007a4004986 */ /* 0x0081e2000c101114 */
        /* <DEDUP_REMOVED lines=15> */
[----:B------:R-:W-:-:S07]  /*340d0*/  LOP3.LUT P6, RZ, R14, 0x20000000, RZ, 0xc0, !PT ;  /* 0x200000000eff7812 */ /* 0x000fce00078cc0ff */
[----:B------:R-:W-:Y:S02]  /*340e0*/  @P4 LOP3.LUT R3, R3, 0x80000, RZ, 0xfc, !PT ;  /* 0x0008000003034812 */ /* 0x000fe400078efcff */
[----:B------:R-:W-:Y:S02]  /*340f0*/  LOP3.LUT P4, RZ, R14, 0x20000, RZ, 0xc0, !PT ;  /* 0x000200000eff7812 */ /* 0x000fe4000788c0ff */
[----:B0-----:R-:W-:Y:S02]  /*34100*/  PRMT R7, R116, 0x7771, RZ ;  /* 0x0000777174077816 */ /* 0x001fe400000000ff */
[----:B------:R-:W-:Y:S02]  /*34110*/  LOP3.LUT R3, R3, 0xffefffff, RZ, 0xc0, !PT ;  /* 0xffefffff03037812 */ /* 0x000fe400078ec0ff */
[C---:B------:R-:W-:Y:S01]  /*34120*/  LOP3.LUT P2, RZ, R14.reuse, 0x10000000, RZ, 0xc0, !PT ;  /* 0x100000000eff7812 */ /* 0x040fe2000784c0ff */
[----:B----4-:R0:W-:Y:S01]  /*34130*/  @P3 STG.E.U8 desc[UR20][R170.64], R7 ;  /* 0x00000007aa003986 */ /* 0x0101e2000c101114 */
[----:B------:R-:W-:-:S05]  /*34140*/  LOP3.LUT P1, RZ, R14, 0x8000000, RZ, 0xc0, !PT ;  /* 0x080000000eff7812 */ /* 0x000fca000782c0ff */
[----:B------:R-:W-:Y:S02]  /*34150*/  @P4 LOP3.LUT R3, R3, 0x100000, RZ, 0xfc, !PT ;  /* 0x0010000003034812 */ /* 0x000fe400078efcff */
[----:B------:R-:W-:Y:S02]  /*34160*/  LOP3.LUT P4, RZ, R14, 0x40000, RZ, 0xc0, !PT ;  /* 0x000400000eff7812 */ /* 0x000fe4000788c0ff */
[----:B0-----:R-:W-:Y:S02]  /*34170*/  PRMT R7, R116, 0x7772, RZ ;  /* 0x0000777274077816 */ /* 0x001fe400000000ff */
[----:B------:R-:W-:Y:S02]  /*34180*/  LOP3.LUT P0, RZ, R14, 0x4000000, RZ, 0xc0, !PT ;  /* 0x040000000eff7812 */ /* 0x000fe4000780c0ff */
[----:B------:R-:W-:Y:S01]  /*34190*/  PRMT R116, R116, 0x7773, RZ ;  /* 0x0000777374747816 */ /* 0x000fe200000000ff */
[----:B------:R0:W-:Y:S01]  /*341a0*/  @P6 STG.E.U8 desc[UR20][R168.64], R7 ;  /* 0x00000007a8006986 */ /* 0x0001e2000c101114 */
[----:B------:R-:W-:-:S02]  /*341b0*/  LOP3.LUT P5, RZ, R14, 0x2000000, RZ, 0xc0, !PT ;  /* 0x020000000eff7812 */ /* 0x000fc400078ac0ff */
[----:B------:R-:W-:Y:S01]  /*341c0*/  LOP3.LUT R3, R3, 0xffdfffff, RZ, 0xc0, !PT ;  /* 0xffdfffff03037812 */ /* 0x000fe200078ec0ff */
[----:B------:R-:W-:Y:S01]  /*341d0*/  @P2 STG.E.U8 desc[UR20][R52.64], R116 ;  /* 0x0000007434002986 */ /* 0x000fe2000c101114 */
[----:B0-----:R-:W-:Y:S02]  /*341e0*/  PRMT R7, R117, 0x7770, RZ ;  /* 0x0000777075077816 */ /* 0x001fe400000000ff */
[----:B------:R-:W-:Y:S02]  /*341f0*/  @P4 LOP3.LUT R3, R3, 0x200000, RZ, 0xfc, !PT ;  /* 0x0020000003034812 */ /* 0x000fe400078efcff */
[C---:B------:R-:W-:Y:S02]  /*34200*/  LOP3.LUT P2, RZ, R14.reuse, 0x1000000, RZ, 0xc0, !PT ;  /* 0x010000000eff7812 */ /* 0x040fe4000784c0ff */
[----:B------:R-:W-:Y:S02]  /*34210*/  LOP3.LUT P4, RZ, R14, 0x80000, RZ, 0xc0, !PT ;  /* 0x000800000eff7812 */ /* 0x000fe4000788c0ff */
[----:B------:R-:W-:-:S11]  /*34220*/  LOP3.LUT R3, R3, 0xffbfffff, RZ, 0xc0, !PT ;  /* 0xffbfffff03037812 */ /* 0x000fd600078ec0ff */
[----:B------:R-:W-:Y:S02]  /*34230*/  @P4 LOP3.LUT R3, R3, 0x400000, RZ, 0xfc, !PT ;  /* 0x0040000003034812 */ /* 0x000fe400078efcff */
[C---:B------:R-:W-:Y:S01]  /*34240*/  LOP3.LUT P4, RZ, R14.reuse, 0x100000, RZ, 0xc0, !PT ;  /* 0x001000000eff7812 */ /* 0x040fe2000788c0ff */
[----:B--2---:R0:W-:Y:S01]  /*34250*/  @P1 STG.E.U8 desc[UR20][R54.64], R7 ;  /* 0x0000000736001986 */ /* 0x0041e2000c101114 */
[C---:B------:R-:W-:Y:S02]  /*34260*/  LOP3.LUT P1, RZ, R14.reuse, 0x800000, RZ, 0xc0, !PT ;  /* 0x008000000eff7812 */ /* 0x040fe4000782c0ff */
[----:B0-----:R-:W-:Y:S01]  /*34270*/  PRMT R7, R117, 0x7771, RZ ;  /* 0x0000777175077816 */ /* 0x001fe200000000ff */
[----:B------:R-:W2:Y:S04]  /*34280*/  LDL.LU.64 R54, [R1+0x8b8] ;  /* 0x0008b80001367983 */ /* 0x000ea80000300a00 */
[----:B------:R0:W-:Y:S01]  /*34290*/  @P0 STG.E.U8 desc[UR20][R250.64], R7 ;  /* 0x00000007fa000986 */ /* 0x0001e2000c101114 */
[----:B------:R-:W-:-:S02]  /*342a0*/  LOP3.LUT P0, RZ, R14, 0x400000, RZ, 0xc0, !PT ;  /* 0x004000000eff7812 */ /* 0x000fc4000780c0ff */
[C---:B------:R-:W-:Y:S01]  /*342b0*/  LOP3.LUT P3, RZ, R14.reuse, 0x800, RZ, 0xc0, !PT ;  /* 0x000008000eff7812 */ /* 0x040fe2000786c0ff */
[----:B------:R-:W3:Y:S01]  /*342c0*/  LDL.LU.64 R166, [R1+0x8b0] ;  /* 0x0008b00001a67983 */ /* 0x000ee20000300a00 */
[----:B------:R-:W-:-:S03]  /*342d0*/  LOP3.LUT P6, RZ, R14, 0x400, RZ, 0xc0, !PT ;  /* 0x000004000eff7812 */ /* 0x000fc600078cc0ff */
[----:B------:R-:W4:Y:S01]  /*342e0*/  LDL.LU.64 R164, [R1+0x8a8] ;  /* 0x0008a80001a47983 */ /* 0x000f220000300a00 */
[----:B0-----:R-:W-:-:S03]  /*342f0*/  PRMT R7, R117, 0x7772, RZ ;  /* 0x0000777275077816 */ /* 0x001fc600000000ff */
[----:B------:R-:W4:Y:S01]  /*34300*/  LDL.LU.64 R170, [R1+0x8a0] ;  /* 0x0008a00001aa7983 */ /* 0x000f220000300a00 */
[----:B------:R-:W-:-:S03]  /*34310*/  PRMT R117, R117, 0x7773, RZ ;  /* 0x0000777375757816 */ /* 0x000fc600000000ff */
[----:B------:R0:W-:Y:S01]  /*34320*/  @P5 STG.E.U8 desc[UR20][R248.64], R7 ;  /* 0x00000007f8005986 */ /* 0x0001e2000c101114 */
[----:B------:R-:W-:-:S03]  /*34330*/  LOP3.LUT P5, RZ, R14, 0x200000, RZ, 0xc0, !PT ;  /* 0x002000000eff7812 */ /* 0x000fc600078ac0ff */
[----:B------:R-:W-:Y:S04]  /*34340*/  @P2 STG.E.U8 desc[UR20][R246.64], R117 ;  /* 0x00000075f6002986 */ /* 0x000fe8000c101114 */
[----:B------:R-:W4:Y:S01]  /*34350*/  LDL.LU.64 R168, [R1+0x898] ;  /* 0x0008980001a87983 */ /* 0x000f220000300a00 */
[----:B0-----:R-:W-:-:S03]  /*34360*/  PRMT R7, R118, 0x7770, RZ ;  /* 0x0000777076077816 */ /* 0x001fc600000000ff */
[----:B------:R-:W4:Y:S04]  /*34370*/  LDL.LU.64 R52, [R1+0x890] ;  /* 0x0008900001347983 */ /* 0x000f280000300a00 */
[----:B------:R0:W-:Y:S02]  /*34380*/  @P1 STG.E.U8 desc[UR20][R244.64], R7 ;  /* 0x00000007f4001986 */ /* 0x0001e4000c101114 */
[----:B0-----:R-:W-:-:S05]  /*34390*/  PRMT R7, R118, 0x7771, RZ ;  /* 0x0000777176077816 */ /* 0x001fca00000000ff */
[----:B------:R0:W-:Y:S02]  /*343a0*/  @P0 STG.E.U8 desc[UR20][R242.64], R7 ;  /* 0x00000007f2000986 */ /* 0x0001e4000c101114 */
[C---:B0-----:R-:W-:Y:S02]  /*343b0*/  PRMT R7, R118.reuse, 0x7772, RZ ;  /* 0x0000777276077816 */ /* 0x041fe400000000ff */
[----:B------:R-:W-:-:S03]  /*343c0*/  PRMT R118, R118, 0x7773, RZ ;  /* 0x0000777376767816 */ /* 0x000fc600000000ff */
[----:B------:R0:W-:Y:S04]  /*343d0*/  @P5 STG.E.U8 desc[UR20][R240.64], R7 ;  /* 0x00000007f0005986 */ /* 0x0001e8000c101114 */
        /* <DEDUP_REMOVED lines=39> */
[----:B0-----:R-:W-:Y:S02]  /*34650*/  PRMT R7, R113, 0x7770, RZ ;  /* 0x0000777071077816 */ /* 0x001fe400000000ff */
[----:B------:R-:W-:-:S07]  /*34660*/  LOP3.LUT P2, RZ, R14, 0x200, RZ, 0xc0, !PT ;  /* 0x000002000eff7812 */ /* 0x000fce000784c0ff */
[----:B------:R-:W-:Y:S02]  /*34670*/  @P4 LOP3.LUT R3, R3, 0x800, RZ, 0xfc, !PT ;  /* 0x0000080003034812 */ /* 0x000fe400078efcff */
[----:B------:R-:W-:Y:S01]  /*34680*/  LOP3.LUT P4, RZ, R15, 0x40000000, RZ, 0xc0, !PT ;  /* 0x400000000fff7812 */ /* 0x000fe2000788c0ff */
[----:B------:R0:W-:Y:S01]  /*34690*/  @P3 STG.E.U8 desc[UR20][R220.64], R7 ;  /* 0x00000007dc003986 */ /* 0x0001e2000c101114 */
[----:B------:R-:W-:Y:S02]  /*346a0*/  LOP3.LUT R3, R3, 0xffffefff, RZ, 0xc0, !PT ;  /* 0xffffefff03037812 */ /* 0x000fe400078ec0ff */
[C---:B------:R-:W-:Y:S02]  /*346b0*/  LOP3.LUT P1, RZ, R14.reuse, 0x100, RZ, 0xc0, !PT ;  /* 0x000001000eff7812 */ /* 0x040fe4000782c0ff */
[----:B------:R-:W-:Y:S02]  /*346c0*/  LOP3.LUT P0, RZ, R14, 0x80, RZ, 0xc0, !PT ;  /* 0x000000800eff7812 */ /* 0x000fe4000780c0ff */
[----:B0-----:R-:W-:-:S05]  /*346d0*/  PRMT R7, R113, 0x7771, RZ ;  /* 0x0000777171077816 */ /* 0x001fca00000000ff */
[----:B------:R-:W-:Y:S02]  /*346e0*/  @P4 LOP3.LUT R3, R3, 0x1000, RZ, 0xfc, !PT ;  /* 0x0000100003034812 */ /* 0x000fe400078efcff */
[----:B------:R-:W-:Y:S01]  /*346f0*/  LOP3.LUT P4, RZ, R15, 0x80000000, RZ, 0xc0, !PT ;  /* 0x800000000fff7812 */ /* 0x000fe2000788c0ff */
[----:B------:R0:W-:Y:S01]  /*34700*/  @P6 STG.E.U8 desc[UR20][R218.64], R7 ;  /* 0x00000007da006986 */ /* 0x0001e2000c101114 */
[----:B------:R-:W-:Y:S02]  /*34710*/  LOP3.LUT P5, RZ, R14, 0x40, RZ, 0xc0, !PT ;  /* 0x000000400eff7812 */ /* 0x000fe400078ac0ff */
[----:B------:R-:W-:Y:S02]  /*34720*/  LOP3.LUT R3, R3, 0xffffdfff, RZ, 0xc0, !PT ;  /* 0xffffdfff03037812 */ /* 0x000fe400078ec0ff */
[C---:B0-----:R-:W-:Y:S02]  /*34730*/  PRMT R7, R113.reuse, 0x7772, RZ ;  /* 0x0000777271077816 */ /* 0x041fe400000000ff */
[----:B------:R-:W-:-:S03]  /*34740*/  PRMT R113, R113, 0x7773, RZ ;  /* 0x0000777371717816 */ /* 0x000fc600000000ff */
[----:B------:R0:W-:Y:S01]  /*34750*/  @P2 STG.E.U8 desc[UR20][R216.64], R7 ;  /* 0x00000007d8002986 */ /* 0x0001e2000c101114 */
[----:B------:R-:W-:-:S03]  /*34760*/  LOP3.LUT P2, RZ, R14, 0x20, RZ, 0xc0, !PT ;  /* 0x000000200eff7812 */ /* 0x000fc6000784c0ff */
[----:B------:R-:W-:Y:S01]  /*34770*/  @P1 STG.E.U8 desc[UR20][R214.64], R113 ;  /* 0x00000071d6001986 */ /* 0x000fe2000c101114 */
[----:B------:R-:W-:Y:S02]  /*34780*/  @P4 LOP3.LUT R3, R3, 0x2000, RZ, 0xfc, !PT ;  /* 0x0000200003034812 */ /* 0x000fe400078efcff */
[----:B0-----:R-:W-:Y:S02]  /*34790*/  PRMT R7, R114, 0x7770, RZ ;  /* 0x0000777072077816 */ /* 0x001fe400000000ff */
[----:B------:R-:W-:-:S03]  /*347a0*/  LOP3.LUT P4, RZ, R14, 0x1, RZ, 0xc0, !PT ;  /* 0x000000010eff7812 */ /* 0x000fc6000788c0ff */
[----:B------:R0:W-:Y:S01]  /*347b0*/  @P0 STG.E.U8 desc[UR20][R212.64], R7 ;  /* 0x00000007d4000986 */ /* 0x0001e2000c101114 */
[C---:B------:R-:W-:Y:S02]  /*347c0*/  LOP3.LUT P1, RZ, R14.reuse, 0x10, RZ, 0xc0, !PT ;  /* 0x000000100eff7812 */ /* 0x040fe4000782c0ff */
[----:B------:R-:W-:Y:S02]  /*347d0*/  LOP3.LUT P0, RZ, R14, 0x8, RZ, 0xc0, !PT ;  /* 0x000000080eff7812 */ /* 0x000fe4000780c0ff */
[----:B0-----:R-:W-:-:S05]  /*347e0*/  PRMT R7, R114, 0x7771, RZ ;  /* 0x0000777172077816 */ /* 0x001fca00000000ff */
[----:B------:R0:W-:Y:S01]  /*347f0*/  @P5 STG.E.U8 desc[UR20][R210.64], R7 ;  /* 0x00000007d2005986 */ /* 0x0001e2000c101114 */
[----:B------:R-:W-:Y:S02]  /*34800*/  LOP3.LUT P5, RZ, R14, 0x4, RZ, 0xc0, !PT ;  /* 0x000000040eff7812 */ /* 0x000fe400078ac0ff */
[----:B------:R-:W-:Y:S02]  /*34810*/  LOP3.LUT R3, R3, 0xffffbfff, RZ, 0xc0, !PT ;  /* 0xffffbfff03037812 */ /* 0x000fe400078ec0ff */
[C---:B0-----:R-:W-:Y:S02]  /*34820*/  PRMT R7, R114.reuse, 0x7772, RZ ;  /* 0x0000777272077816 */ /* 0x041fe400000000ff */
[----:B------:R-:W-:-:S03]  /*34830*/  PRMT R114, R114, 0x7773, RZ ;  /* 0x0000777372727816 */ /* 0x000fc600000000ff */
[----:B------:R0:W-:Y:S01]  /*34840*/  @P2 STG.E.U8 desc[UR20][R208.64], R7 ;  /* 0x00000007d0002986 */ /* 0x0001e2000c101114 */
[----:B------:R-:W-:Y:S02]  /*34850*/  @P4 LOP3.LUT R3, R3, 0x4000, RZ, 0xfc, !PT ;  /* 0x0000400003034812 */ /* 0x000fe400078efcff */
[----:B------:R-:W-:Y:S01]  /*34860*/  LOP3.LUT P4, RZ, R14, 0x2, RZ, 0xc0, !PT ;  /* 0x000000020eff7812 */ /* 0x000fe2000788c0ff */
[----:B------:R-:W-:Y:S01]  /*34870*/  @P1 STG.E.U8 desc[UR20][R206.64], R114 ;  /* 0x00000072ce001986 */ /* 0x000fe2000c101114 */
[----:B0-----:R-:W-:-:S05]  /*34880*/  PRMT R7, R115, 0x7770, RZ ;  /* 0x0000777073077816 */ /* 0x001fca00000000ff */
[----:B------:R0:W-:Y:S02]  /*34890*/  @P0 STG.E.U8 desc[UR20][R204.64], R7 ;  /* 0x00000007cc000986 */ /* 0x0001e4000c101114 */
        /* <DEDUP_REMOVED lines=33> */
[----:B------:R-:W-:Y:S01]  /*34ab0*/  @P3 STG.E.U8 desc[UR20][R28.64], R109 ;  /* 0x0000006d1c003986 */ /* 0x000fe2000c101114 */
[----:B0-----:R-:W-:-:S05]  /*34ac0*/  PRMT R7, R110, 0x7770, RZ ;  /* 0x000077706e077816 */ /* 0x001fca00000000ff */
[----:B------:R0:W-:Y:S01]  /*34ad0*/  @P6 STG.E.U8 desc[UR20][R26.64], R7 ;  /* 0x000000071a006986 */ /* 0x0001e2000c101114 */
[C---:B------:R-:W-:Y:S02]  /*34ae0*/  LOP3.LUT P0, RZ, R15.reuse, 0x100000, RZ, 0xc0, !PT ;  /* 0x001000000fff7812 */ /* 0x040fe4000780c0ff */
        /* <DEDUP_REMOVED lines=12> */
[----:B0-----:R-:W2:Y:S01]  /*34bb0*/  LDL.LU.64 R54, [R1+0x888] ;  /* 0x0008880001367983 */ /* 0x001ea20000300a00 */
[----:B------:R-:W-:Y:S02]  /*34bc0*/  LOP3.LUT P4, RZ, R15, 0x40, RZ, 0xc0, !PT ;  /* 0x000000400fff7812 */ /* 0x000fe4000788c0ff */
[----:B------:R-:W-:Y:S01]  /*34bd0*/  LOP3.LUT R8, R8, 0x7fffffff, RZ, 0xc0, !PT ;  /* 0x7fffffff08087812 */ /* 0x000fe200078ec0ff */
[----:B------:R-:W2:Y:S01]  /*34be0*/  LDL.LU.64 R154, [R1+0x880] ;  /* 0x00088000019a7983 */ /* 0x000ea20000300a00 */
[----:B------:R-:W-:-:S03]  /*34bf0*/  LOP3.LUT R3, R3, 0xfffffffe, RZ, 0xc0, !PT ;  /* 0xfffffffe03037812 */ /* 0x000fc600078ec0ff */
[----:B------:R-:W2:Y:S04]  /*34c00*/  LDL.LU.64 R152, [R1+0x878] ;  /* 0x0008780001987983 */ /* 0x000ea80000300a00 */
[----:B------:R-:W2:Y:S02]  /*34c10*/  LDL.LU.64 R158, [R1+0x870] ;  /* 0x00087000019e7983 */ /* 0x000ea40000300a00 */
[----:B------:R-:W-:Y:S02]  /*34c20*/  @P4 LOP3.LUT R8, R8, 0x80000000, RZ, 0xfc, !PT ;  /* 0x8000000008084812 */ /* 0x000fe400078efcff */
[C---:B------:R-:W-:Y:S01]  /*34c30*/  LOP3.LUT P4, RZ, R15.reuse, 0x80, RZ, 0xc0, !PT ;  /* 0x000000800fff7812 */ /* 0x040fe2000788c0ff */
[----:B------:R-:W2:Y:S01]  /*34c40*/  LDL.LU.64 R156, [R1+0x868] ;  /* 0x00086800019c7983 */ /* 0x000ea20000300a00 */
[----:B------:R-:W-:-:S02]  /*34c50*/  LOP3.LUT P1, RZ, R15, 0x20000, RZ, 0xc0, !PT ;  /* 0x000200000fff7812 */ /* 0x000fc4000782c0ff */
[C---:B------:R-:W-:Y:S01]  /*34c60*/  LOP3.LUT P0, RZ, R15.reuse, 0x10000, RZ, 0xc0, !PT ;  /* 0x000100000fff7812 */ /* 0x040fe2000780c0ff */
[----:B------:R-:W2:Y:S01]  /*34c70*/  LDL.LU.64 R162, [R1+0x860] ;  /* 0x0008600001a27983 */ /* 0x000ea20000300a00 */
[----:B------:R-:W-:Y:S02]  /*34c80*/  LOP3.LUT P5, RZ, R15, 0x8000, RZ, 0xc0, !PT ;  /* 0x000080000fff7812 */ /* 0x000fe400078ac0ff */
[----:B------:R-:W-:Y:S01]  /*34c90*/  PRMT R7, R111, 0x7772, RZ ;  /* 0x000077726f077816 */ /* 0x000fe200000000ff */
[----:B------:R-:W2:Y:S04]  /*34ca0*/  LDL.LU.64 R160, [R1+0x858] ;  /* 0x0008580001a07983 */ /* 0x000ea80000300a00 */
[----:B------:R-:W-:Y:S02]  /*34cb0*/  @P4 LOP3.LUT R3, R3, 0x1, RZ, 0xfc, !PT ;  /* 0x0000000103034812 */ /* 0x000fe400078efcff */
        /* <DEDUP_REMOVED lines=17> */
[----:B---3--:R0:W-:Y:S01]  /*34dd0*/  @P1 STG.E.U8 desc[UR20][R166.64], R7 ;  /* 0x00000007a6001986 */ /* 0x0081e2000c101114 */
[----:B------:R-:W-:-:S09]  /*34de0*/  PRMT R111, R111, 0x7773, RZ ;  /* 0x000077736f6f7816 */ /* 0x000fd200000000ff */
[----:B------:R-:W-:Y:S02]  /*34df0*/  @P4 LOP3.LUT R3, R3, 0x40, RZ, 0xfc, !PT ;  /* 0x0000004003034812 */ /* 0x000fe400078efcff */
[----:B------:R-:W-:Y:S02]  /*34e00*/  LOP3.LUT P4, RZ, R15, 0x4000, RZ, 0xc0, !PT ;  /* 0x000040000fff7812 */ /* 0x000fe4000788c0ff */
[C---:B0-----:R-:W-:Y:S01]  /*34e10*/  PRMT R7, R104.reuse, 0x7770, RZ ;  /* 0x0000777068077816 */ /* 0x041fe200000000ff */
[----:B----4-:R0:W-:Y:S04]  /*34e20*/  @P0 STG.E.U8 desc[UR20][R164.64], R111 ;  /* 0x0000006fa4000986 */ /* 0x0101e8000c101114 */
[----:B------:R1:W-:Y:S04]  /*34e30*/  @P5 STG.E.U8 desc[UR20][R170.64], R7 ;  /* 0x00000007aa005986 */ /* 0x0003e8000c101114 */
[----:B------:R-:W3:Y:S04]  /*34e40*/  LDL.LU.64 R166, [R1+0x850] ;  /* 0x0008500001a67983 */ /* 0x000ee80000300a00 */
[----:B0-----:R-:W4:Y:S01]  /*34e50*/  LDL.LU.64 R164, [R1+0x848] ;  /* 0x0008480001a47983 */ /* 0x001f220000300a00 */
[----:B-1----:R-:W-:-:S03]  /*34e60*/  PRMT R7, R104, 0x7771, RZ ;  /* 0x0000777168077816 */ /* 0x002fc600000000ff */
        /* <DEDUP_REMOVED lines=19> */
[----:B------:R-:W-:Y:S01]  /*34fa0*/  @P4 STG.E.U8 desc[UR20][R158.64], R7 ;  /* 0x000000079e004986 */ /* 0x000fe2000c101114 */
[----:B------:R-:W-:Y:S02]  /*34fb0*/  LOP3.LUT P4, RZ, R3, 0x2, RZ, 0xc0, !PT ;  /* 0x0000000203ff7812 */ /* 0x000fe4000788c0ff */
[----:B------:R-:W-:-:S11]  /*34fc0*/  PRMT R105, R105, 0x7773, RZ ;  /* 0x0000777369697816 */ /* 0x000fd600000000ff */
[----:B------:R-:W-:Y:S01]  /*34fd0*/  @P4 STG.E.U8 desc[UR20][R156.64], R105 ;  /* 0x000000699c004986 */ /* 0x000fe2000c101114 */
[----:B------:R-:W-:Y:S02]  /*34fe0*/  LOP3.LUT P4, RZ, R3, 0x1, RZ, 0xc0, !PT ;  /* 0x0000000103ff7812 */ /* 0x000fe4000788c0ff */
[----:B------:R-:W-:Y:S02]  /*34ff0*/  PRMT R3, R106, 0x7770, RZ ;  /* 0x000077706a037816 */ /* 0x000fe400000000ff */
[----:B------:R-:W-:-:S09]  /*35000*/  LOP3.LUT P3, RZ, R15, 0x20, RZ, 0xc0, !PT ;  /* 0x000000200fff7812 */ /* 0x000fd2000786c0ff */
[----:B------:R0:W-:Y:S01]  /*35010*/  @P4 STG.E.U8 desc[UR20][R162.64], R3 ;  /* 0x00000003a2004986 */ /* 0x0001e2000c101114 */
[----:B------:R-:W-:Y:S02]  /*35020*/  LOP3.LUT P4, RZ, R8, 0x80000000, RZ, 0xc0, !PT ;  /* 0x8000000008ff7812 */ /* 0x000fe4000788c0ff */
[C---:B------:R-:W-:Y:S02]  /*35030*/  LOP3.LUT P6, RZ, R15.reuse, 0x10, RZ, 0xc0, !PT ;  /* 0x000000100fff7812 */ /* 0x040fe400078cc0ff */
[----:B------:R-:W-:Y:S02]  /*35040*/  LOP3.LUT P2, RZ, R15, 0x8, RZ, 0xc0, !PT ;  /* 0x000000080fff7812 */ /* 0x000fe4000784c0ff */
[----:B0-----:R-:W-:-:S07]  /*35050*/  PRMT R3, R106, 0x7771, RZ ;  /* 0x000077716a037816 */ /* 0x001fce00000000ff */
[----:B------:R0:W-:Y:S01]  /*35060*/  @P4 STG.E.U8 desc[UR20][R160.64], R3 ;  /* 0x00000003a0004986 */ /* 0x0001e2000c101114 */
[C---:B------:R-:W-:Y:S02]  /*35070*/  LOP3.LUT P1, RZ, R15.reuse, 0x4, RZ, 0xc0, !PT ;  /* 0x000000040fff7812 */ /* 0x040fe4000782c0ff */
[C---:B0-----:R-:W-:Y:S02]  /*35080*/  PRMT R3, R106.reuse, 0x7772, RZ ;  /* 0x000077726a037816 */ /* 0x041fe400000000ff */
[----:B------:R-:W-:Y:S02]  /*35090*/  PRMT R106, R106, 0x7773, RZ ;  /* 0x000077736a6a7816 */ /* 0x000fe400000000ff */
[C---:B------:R-:W-:Y:S02]  /*350a0*/  LOP3.LUT P0, RZ, R15.reuse, 0x2, RZ, 0xc0, !PT ;  /* 0x000000020fff7812 */ /* 0x040fe4000780c0ff */
[----:B------:R-:W-:Y:S01]  /*350b0*/  LOP3.LUT P5, RZ, R15, 0x1, RZ, 0xc0, !PT ;  /* 0x000000010fff7812 */ /* 0x000fe200078ac0ff */
[----:B---3--:R0:W-:Y:S04]  /*350c0*/  @P3 STG.E.U8 desc[UR20][R166.64], R3 ;  /* 0x00000003a6003986 */ /* 0x0081e8000c101114 */
        /* <DEDUP_REMOVED lines=143> */
[----:B------:R-:W-:Y:S02]  /*359c0*/  LOP3.LUT P4, RZ, R11, 0x2000000, RZ, 0xc0, !PT ;  /* 0x020000000bff7812 */ /* 0x000fe4000788c0ff */
[----:B------:R-:W-:Y:S01]  /*359d0*/  LOP3.LUT R8, R8, 0xffdfffff, RZ, 0xc0, !PT ;  /* 0xffdfffff08087812 */ /* 0x000fe200078ec0ff */
[----:B------:R-:W2:Y:S01]  /*359e0*/  LDL.LU.64 R160, [R1+0x720] ;  /* 0x0007200001a07983 */ /* 0x000ea20000300a00 */
[----:B------:R-:W-:-:S09]  /*359f0*/  LOP3.LUT P0, RZ, R4, 0x1, RZ, 0xc0, !PT ;  /* 0x0000000104ff7812 */ /* 0x000fd2000780c0ff */
        /* <DEDUP_REMOVED lines=9> */
[----:B------:R-:W3:Y:S04]  /*35a90*/  LDL.LU.64 R166, [R1+0x718] ;  /* 0x0007180001a67983 */ /* 0x000ee80000300a00 */
[----:B----4-:R0:W-:Y:S02]  /*35aa0*/  @P0 STG.E.U8 desc[UR20][R164.64], R3 ;  /* 0x00000003a4000986 */ /* 0x0101e4000c101114 */
[----:B0-----:R-:W-:-:S02]  /*35ab0*/  PRMT R3, R93, 0x7772, RZ ;  /* 0x000077725d037816 */ /* 0x001fc400000000ff */
        /* <DEDUP_REMOVED lines=35> */
[----:B------:R-:W-:Y:S04]  /*35cf0*/  @P4 STG.E.U8 desc[UR20][R160.64], R95 ;  /* 0x0000005fa0004986 */ /* 0x000fe8000c101114 */
[----:B---3--:R0:W-:Y:S01]  /*35d00*/  @P3 STG.E.U8 desc[UR20][R166.64], R3 ;  /* 0x00000003a6003986 */ /* 0x0081e2000c101114 */
[C---:B------:R-:W-:Y:S02]  /*35d10*/  LOP3.LUT P1, RZ, R11.reuse, 0x40, RZ, 0xc0, !PT ;  /* 0x000000400bff7812 */ /* 0x040fe4000782c0ff */
[----:B------:R-:W-:Y:S02]  /*35d20*/  LOP3.LUT P0, RZ, R11, 0x20, RZ, 0xc0, !PT ;  /* 0x000000200bff7812 */ /* 0x000fe4000780c0ff */
[----:B0-----:R-:W-:-:S05]  /*35d30*/  PRMT R3, R96, 0x7771, RZ ;  /* 0x0000777160037816 */ /* 0x001fca00000000ff */
[----:B----4-:R0:W-:Y:S01]  /*35d40*/  @P6 STG.E.U8 desc[UR20][R164.64], R3 ;  /* 0x00000003a4006986 */ /* 0x0101e2000c101114 */
        /* <DEDUP_REMOVED lines=39> */
[----:B------:R-:W-:Y:S02]  /*35fc0*/  LOP3.LUT P1, RZ, R11, 0x1, RZ, 0xc0, !PT ;  /* 0x000000010bff7812 */ /* 0x000fe4000782c0ff */
[----:B------:R-:W-:Y:S01]  /*35fd0*/  LOP3.LUT P0, RZ, R12, 0x40000000, RZ, 0xc0, !PT ;  /* 0x400000000cff7812 */ /* 0x000fe2000780c0ff */
[----:B------:R-:W2:Y:S04]  /*35fe0*/  LDL.LU.64 R156, [R1+0x450] ;  /* 0x00045000019c7983 */ /* 0x000ea80000300a00 */
[----:B------:R-:W-:Y:S01]  /*35ff0*/  @P4 LOP3.LUT R8, R8, 0x1000, RZ, 0xfc, !PT ;  /* 0x0000100008084812 */ /* 0x000fe200078efcff */
[----:B------:R-:W2:Y:S01]  /*36000*/  LDL.LU.64 R162, [R1+0x448] ;  /* 0x0004480001a27983 */ /* 0x000ea20000300a00 */
[----:B------:R-:W-:-:S02]  /*36010*/  LOP3.LUT P4, RZ, R12, 0x400000, RZ, 0xc0, !PT ;  /* 0x004000000cff7812 */ /* 0x000fc4000788c0ff */
[----:B------:R-:W-:Y:S01]  /*36020*/  LOP3.LUT R8, R8, 0xffffdfff, RZ, 0xc0, !PT ;  /* 0xffffdfff08087812 */ /* 0x000fe200078ec0ff */
[----:B------:R-:W2:Y:S01]  /*36030*/  LDL.LU.64 R160, [R1+0x440] ;  /* 0x0004400001a07983 */ /* 0x000ea20000300a00 */
[----:B------:R-:W-:-:S09]  /*36040*/  LOP3.LUT P5, RZ, R12, 0x10000000, RZ, 0xc0, !PT ;  /* 0x100000000cff7812 */ /* 0x000fd200078ac0ff */
[----:B------:R-:W-:Y:S02]  /*36050*/  @P4 LOP3.LUT R8, R8, 0x2000, RZ, 0xfc, !PT ;  /* 0x0000200008084812 */ /* 0x000fe400078efcff */
[----:B------:R-:W-:Y:S02]  /*36060*/  LOP3.LUT P4, RZ, R12, 0x1000000, RZ, 0xc0, !PT ;  /* 0x010000000cff7812 */ /* 0x000fe4000788c0ff */
[----:B------:R-:W-:Y:S02]  /*36070*/  LOP3.LUT R8, R8, 0xffffbfff, RZ, 0xc0, !PT ;  /* 0xffffbfff08087812 */ /* 0x000fe400078ec0ff */
[----:B------:R-:W-:Y:S02]  /*36080*/  PRMT R97, R97, 0x7773, RZ ;  /* 0x0000777361617816 */ /* 0x000fe400000000ff */
[----:B------:R-:W-:-:S03]  /*36090*/  PRMT R3, R98, 0x7770, RZ ;  /* 0x0000777062037816 */ /* 0x000fc600000000ff */
[----:B---3--:R0:W-:Y:S04]  /*360a0*/  @P1 STG.E.U8 desc[UR20][R166.64], R97 ;  /* 0x00000061a6001986 */ /* 0x0081e8000c101114 */
[----:B------:R-:W-:Y:S01]  /*360b0*/  @P4 LOP3.LUT R8, R8, 0x4000, RZ, 0xfc, !PT ;  /* 0x0000400008084812 */ /* 0x000fe200078efcff */
[----:B----4-:R1:W-:Y:S01]  /*360c0*/  @P0 STG.E.U8 desc[UR20][R164.64], R3 ;  /* 0x00000003a4000986 */ /* 0x0103e2000c101114 */
[----:B------:R-:W-:-:S03]  /*360d0*/  LOP3.LUT P4, RZ, R12, 0x4000000, RZ, 0xc0, !PT ;  /* 0x040000000cff7812 */ /* 0x000fc6000788c0ff */
[----:B0-----:R-:W3:Y:S01]  /*360e0*/  LDL.LU.64 R166, [R1+0x438] ;  /* 0x0004380001a67983 */ /* 0x001ee20000300a00 */
[----:B-1----:R-:W-:-:S03]  /*360f0*/  PRMT R3, R98, 0x7771, RZ ;  /* 0x0000777162037816 */ /* 0x002fc600000000ff */
        /* <DEDUP_REMOVED lines=37> */
[----:B---3--:R-:W-:Y:S01]  /*36350*/  @P3 STG.E.U8 desc[UR20][R166.64], R88 ;  /* 0x00000058a6003986 */ /* 0x008fe2000c101114 */
[----:B0-----:R-:W-:-:S05]  /*36360*/  PRMT R3, R89, 0x7770, RZ ;  /* 0x0000777059037816 */ /* 0x001fca00000000ff */
[----:B----4-:R0:W-:Y:S01]  /*36370*/  @P6 STG.E.U8 desc[UR20][R164.64], R3 ;  /* 0x00000003a4006986 */ /* 0x0101e2000c101114 */
        /* <DEDUP_REMOVED lines=36> */
[----:B------:R-:W2:Y:S04]  /*365c0*/  LDL.LU.64 R158, [R1+0x6c0] ;  /* 0x0006c000019e7983 */ /* 0x000ea80000300a00 */
[----:B------:R-:W2:Y:S01]  /*365d0*/  LDL.LU.64 R156, [R1+0x480] ;  /* 0x00048000019c7983 */ /* 0x000ea20000300a00 */
[----:B------:R-:W-:-:S02]  /*365e0*/  @P4 LOP3.LUT R8, R8, 0x8, RZ, 0xfc, !PT ;  /* 0x0000000808084812 */ /* 0x000fc400078efcff */
[C---:B------:R-:W-:Y:S01]  /*365f0*/  LOP3.LUT P4, RZ, R13.reuse, 0x40000, RZ, 0xc0, !PT ;  /* 0x000400000dff7812 */ /* 0x040fe2000788c0ff */
[----:B------:R-:W2:Y:S01]  /*36600*/  LDL.LU.64 R162, [R1+0x6b8] ;  /* 0x0006b80001a27983 */ /* 0x000ea20000300a00 */
[C---:B------:R-:W-:Y:S02]  /*36610*/  LOP3.LUT P1, RZ, R13.reuse, 0x20000000, RZ, 0xc0, !PT ;  /* 0x200000000dff7812 */ /* 0x040fe4000782c0ff */
[----:B------:R-:W-:Y:S01]  /*36620*/  LOP3.LUT P0, RZ, R13, 0x4000000, RZ, 0xc0, !PT ;  /* 0x040000000dff7812 */ /* 0x000fe2000780c0ff */
[----:B------:R-:W2:Y:S01]  /*36630*/  LDL.LU.64 R160, [R1+0x5b8] ;  /* 0x0005b80001a07983 */ /* 0x000ea20000300a00 */
[----:B------:R-:W-:Y:S02]  /*36640*/  LOP3.LUT R8, R8, 0xffffffef, RZ, 0xc0, !PT ;  /* 0xffffffef08087812 */ /* 0x000fe400078ec0ff */
[C---:B------:R-:W-:Y:S02]  /*36650*/  PRMT R3, R90.reuse, 0x7772, RZ ;  /* 0x000077725a037816 */ /* 0x040fe400000000ff */
[----:B------:R-:W-:-:S03]  /*36660*/  PRMT R90, R90, 0x7773, RZ ;  /* 0x000077735a5a7816 */ /* 0x000fc600000000ff */
[----:B------:R-:W-:Y:S02]  /*36670*/  @P4 LOP3.LUT R8, R8, 0x10, RZ, 0xfc, !PT ;  /* 0x0000001008084812 */ /* 0x000fe400078efcff */
[C---:B------:R-:W-:Y:S01]  /*36680*/  LOP3.LUT P4, RZ, R13.reuse, 0x100000, RZ, 0xc0, !PT ;  /* 0x001000000dff7812 */ /* 0x040fe2000788c0ff */
[----:B---3--:R0:W-:Y:S01]  /*36690*/  @P1 STG.E.U8 desc[UR20][R166.64], R3 ;  /* 0x00000003a6001986 */ /* 0x0081e2000c101114 */
[----:B------:R-:W-:-:S03]  /*366a0*/  LOP3.LUT P5, RZ, R13, 0x2000000, RZ, 0xc0, !PT ;  /* 0x020000000dff7812 */ /* 0x000fc600078ac0ff */
[----:B----4-:R1:W-:Y:S01]  /*366b0*/  @P0 STG.E.U8 desc[UR20][R164.64], R90 ;  /* 0x0000005aa4000986 */ /* 0x0103e2000c101114 */
[----:B------:R-:W-:-:S03]  /*366c0*/  LOP3.LUT R8, R8, 0xffffffdf, RZ, 0xc0, !PT ;  /* 0xffffffdf08087812 */ /* 0x000fc600078ec0ff */
[----:B0-----:R-:W3:Y:S04]  /*366d0*/  LDL.LU.64 R166, [R1+0x6b0] ;  /* 0x0006b00001a67983 */ /* 0x001ee80000300a00 */
[----:B-1----:R-:W4:Y:S01]  /*366e0*/  LDL.LU.64 R164, [R1+0x488] ;  /* 0x0004880001a47983 */ /* 0x002f220000300a00 */
[----:B------:R-:W-:Y:S02]  /*366f0*/  @P4 LOP3.LUT R8, R8, 0x20, RZ, 0xfc, !PT ;  /* 0x0000002008084812 */ /* 0x000fe400078efcff */
[----:B------:R-:W-:Y:S02]  /*36700*/  LOP3.LUT P4, RZ, R13, 0x400000, RZ, 0xc0, !PT ;  /* 0x004000000dff7812 */ /* 0x000fe4000788c0ff */
[----:B------:R-:W-:Y:S02]  /*36710*/  PRMT R3, R91, 0x7770, RZ ;  /* 0x000077705b037816 */ /* 0x000fe400000000ff */
[----:B------:R-:W-:-:S03]  /*36720*/  LOP3.LUT R8, R8, 0xffffffbf, RZ, 0xc0, !PT ;  /* 0xffffffbf08087812 */ /* 0x000fc600078ec0ff */
[----:B------:R0:W-:Y:S06]  /*36730*/  @P5 STG.E.U8 desc[UR20][R170.64], R3 ;  /* 0x00000003aa005986 */ /* 0x0001ec000c101114 */
[----:B------:R-:W-:Y:S01]  /*36740*/  @P4 LOP3.LUT R8, R8, 0x40, RZ, 0xfc, !PT ;  /* 0x0000004008084812 */ /* 0x000fe200078efcff */
[----:B0-----:R-:W4:Y:S01]  /*36750*/  LDL.LU.64 R170, [R1+0x6a8] ;  /* 0x0006a80001aa7983 */ /* 0x001f220000300a00 */
[----:B------:R-:W-:Y:S02]  /*36760*/  LOP3.LUT P4, RZ, R13, 0x800000, RZ, 0xc0, !PT ;  /* 0x008000000dff7812 */ /* 0x000fe4000788c0ff */
[----:B------:R-:W-:-:S11]  /*36770*/  PRMT R3, R91, 0x7771, RZ ;  /* 0x000077715b037816 */ /* 0x000fd600000000ff */
[----:B------:R0:W-:Y:S01]  /*36780*/  @P4 STG.E.U8 desc[UR20][R168.64], R3 ;  /* 0x00000003a8004986 */ /* 0x0001e2000c101114 */
[----:B------:R-:W-:-:S03]  /*36790*/  LOP3.LUT P4, RZ, R8, 0x40, RZ, 0xc0, !PT ;  /* 0x0000004008ff7812 */ /* 0x000fc6000788c0ff */
[----:B0-----:R-:W4:Y:S01]  /*367a0*/  LDL.LU.64 R168, [R1+0x5b0] ;  /* 0x0005b00001a87983 */ /* 0x001f220000300a00 */
[----:B------:R-:W-:-:S09]  /*367b0*/  PRMT R3, R91, 0x7772, RZ ;  /* 0x000077725b037816 */ /* 0x000fd200000000ff */
[----:B------:R0:W-:Y:S01]  /*367c0*/  @P4 STG.E.U8 desc[UR20][R52.64], R3 ;  /* 0x0000000334004986 */ /* 0x0001e2000c101114 */
[----:B------:R-:W-:Y:S02]  /*367d0*/  LOP3.LUT P4, RZ, R8, 0x20, RZ, 0xc0, !PT ;  /* 0x0000002008ff7812 */ /* 0x000fe4000788c0ff */
[----:B------:R-:W-:Y:S01]  /*367e0*/  PRMT R91, R91, 0x7773, RZ ;  /* 0x000077735b5b7816 */ /* 0x000fe200000000ff */
[----:B0-----:R-:W4:Y:S01]  /*367f0*/  LDL.LU.64 R52, [R1+0x6a0] ;  /* 0x0006a00001347983 */ /* 0x001f220000300a00 */
[----:B------:R-:W-:-:S09]  /*36800*/  PRMT R3, R84, 0x7770, RZ ;  /* 0x0000777054037816 */ /* 0x000fd200000000ff */
[----:B--2---:R0:W-:Y:S04]  /*36810*/  @P4 STG.E.U8 desc[UR20][R54.64], R91 ;  /* 0x0000005b36004986 */ /* 0x0041e8000c101114 */
[----:B0-----:R-:W2:Y:S01]  /*36820*/  LDL.LU.64 R54, [R1+0x498] ;  /* 0x0004980001367983 */ /* 0x001ea20000300a00 */
        /* <DEDUP_REMOVED lines=18> */
[----:B------:R0:W-:Y:S01]  /*36950*/  @P4 STG.E.U8 desc[UR20][R160.64], R3 ;  /* 0x00000003a0004986 */ /* 0x0001e2000c101114 */
[----:B------:R-:W-:Y:S02]  /*36960*/  LOP3.LUT P2, RZ, R13, 0x8, RZ, 0xc0, !PT ;  /* 0x000000080dff7812 */ /* 0x000fe4000784c0ff */
[C---:B0-----:R-:W-:Y:S02]  /*36970*/  PRMT R3, R85.reuse, 0x7772, RZ ;  /* 0x0000777255037816 */ /* 0x041fe400000000ff */
[----:B------:R-:W-:-:S03]  /*36980*/  PRMT R85, R85, 0x7773, RZ ;  /* 0x0000777355557816 */ /* 0x000fc600000000ff */
[----:B---3--:R-:W-:Y:S04]  /*36990*/  @P3 STG.E.U8 desc[UR20][R166.64], R3 ;  /* 0x00000003a6003986 */ /* 0x008fe8000c101114 */
[----:B----4-:R0:W-:Y:S04]  /*369a0*/  @P6 STG.E.U8 desc[UR20][R164.64], R85 ;  /* 0x00000055a4006986 */ /* 0x0101e8000c101114 */
[----:B0-----:R-:W3:Y:S01]  /*369b0*/  LDL.LU.64 R164, [R1+0x698] ;  /* 0x0006980001a47983 */ /* 0x001ee20000300a00 */
[----:B------:R-:W-:-:S05]  /*369c0*/  PRMT R3, R86, 0x7770, RZ ;  /* 0x0000777056037816 */ /* 0x000fca00000000ff */
[----:B------:R0:W-:Y:S01]  /*369d0*/  @P2 STG.E.U8 desc[UR20][R170.64], R3 ;  /* 0x00000003aa002986 */ /* 0x0001e2000c101114 */
[----:B------:R-:W-:-:S03]  /*369e0*/  LOP3.LUT P1, RZ, R13, 0x2, RZ, 0xc0, !PT ;  /* 0x000000020dff7812 */ /* 0x000fc6000782c0ff */
[----:B0-----:R-:W4:Y:S01]  /*369f0*/  LDL.LU.64 R170, [R1+0x5a8] ;  /* 0x0005a80001aa7983 */ /* 0x001f220000300a00 */
[C---:B------:R-:W-:Y:S02]  /*36a00*/  PRMT R3, R86.reuse, 0x7771, RZ ;  /* 0x0000777156037816 */ /* 0x040fe400000000ff */
[----:B------:R-:W-:Y:S01]  /*36a10*/  LOP3.LUT P0, RZ, R13, 0x1, RZ, 0xc0, !PT ;  /* 0x000000010dff7812 */ /* 0x000fe2000780c0ff */
[----:B------:R-:W4:Y:S06]  /*36a20*/  LDL.LU.64 R162, [R1+0x690] ;  /* 0x0006900001a27983 */ /* 0x000f2c0000300a00 */
[----:B------:R0:W-:Y:S04]  /*36a30*/  @P1 STG.E.U8 desc[UR20][R168.64], R3 ;  /* 0x00000003a8001986 */ /* 0x0001e8000c101114 */
[----:B0-----:R-:W4:Y:S01]  /*36a40*/  LDL.LU.64 R168, [R1+0x4a0] ;  /* 0x0004a00001a87983 */ /* 0x001f220000300a00 */
[----:B------:R-:W-:-:S02]  /*36a50*/  PRMT R3, R86, 0x7772, RZ ;  /* 0x0000777256037816 */ /* 0x000fc400000000ff */
[----:B------:R-:W-:-:S03]  /*36a60*/  LOP3.LUT P5, RZ, R0, 0x40000000, RZ, 0xc0, !PT ;  /* 0x4000000000ff7812 */ /* 0x000fc600078ac0ff */
[----:B------:R0:W-:Y:S01]  /*36a70*/  @P0 STG.E.U8 desc[UR20][R52.64], R3 ;  /* 0x0000000334000986 */ /* 0x0001e2000c101114 */
[----:B------:R-:W-:-:S03]  /*36a80*/  PRMT R86, R86, 0x7773, RZ ;  /* 0x0000777356567816 */ /* 0x000fc600000000ff */
[----:B0-----:R-:W4:Y:S06]  /*36a90*/  LDL.LU.64 R52, [R1+0x688] ;  /* 0x0006880001347983 */ /* 0x001f2c0000300a00 */
[----:B--2---:R0:W-:Y:S04]  /*36aa0*/  @P5 STG.E.U8 desc[UR20][R54.64], R86 ;  /* 0x0000005636005986 */ /* 0x0041e8000c101114 */
[----:B0-----:R-:W2:Y:S01]  /*36ab0*/  LDL.LU.64 R54, [R1+0x5a0] ;  /* 0x0005a00001367983 */ /* 0x001ea20000300a00 */
[----:B------:R-:W-:-:S02]  /*36ac0*/  LOP3.LUT P3, RZ, R0, 0x800, RZ, 0xc0, !PT ;  /* 0x0000080000ff7812 */ /* 0x000fc4000786c0ff */
[----:B------:R-:W-:Y:S01]  /*36ad0*/  LOP3.LUT R2, R2, 0xfdffffff, RZ, 0xc0, !PT ;  /* 0xfdffffff02027812 */ /* 0x000fe200078ec0ff */
[----:B------:R-:W2:Y:S01]  /*36ae0*/  LDL.LU.64 R160, [R1+0x680] ;  /* 0x0006800001a07983 */ /* 0x000ea20000300a00 */
[----:B------:R-:W-:-:S03]  /*36af0*/  LOP3.LUT P1, RZ, R0, 0x10000000, RZ, 0xc0, !PT ;  /* 0x1000000000ff7812 */ /* 0x000fc6000782c0ff */
[----:B------:R-:W2:Y:S06]  /*36b00*/  LDL.LU.64 R166, [R1+0x4b0] ;  /* 0x0004b00001a67983 */ /* 0x000eac0000300a00 */
        /* <DEDUP_REMOVED lines=12> */
[----:B------:R-:W-:Y:S02]  /*36bd0*/  PRMT R3, R87, 0x7770, RZ ;  /* 0x0000777057037816 */ /* 0x000fe400000000ff */
[----:B------:R-:W-:-:S07]  /*36be0*/  LOP3.LUT P0, RZ, R0, 0x4000000, RZ, 0xc0, !PT ;  /* 0x0400000000ff7812 */ /* 0x000fce000780c0ff */
[----:B------:R-:W-:Y:S02]  /*36bf0*/  @P3 LOP3.LUT R2, R2, 0x20000000, RZ, 0xfc, !PT ;  /* 0x2000000002023812 */ /* 0x000fe400078efcff */
[C---:B------:R-:W-:Y:S02]  /*36c00*/  LOP3.LUT P3, RZ, R0.reuse, 0x100000, RZ, 0xc0, !PT ;  /* 0x0010000000ff7812 */ /* 0x040fe4000786c0ff */
[----:B------:R-:W-:Y:S02]  /*36c10*/  LOP3.LUT P5, RZ, R0, 0x80, RZ, 0xc0, !PT ;  /* 0x0000008000ff7812 */ /* 0x000fe400078ac0ff */
[----:B------:R-:W-:-:S09]  /*36c20*/  LOP3.LUT R2, R2, 0xbfffffff, RZ, 0xc0, !PT ;  /* 0xbfffffff02027812 */ /* 0x000fd200078ec0ff */
[----:B------:R-:W-:-:S04]  /*36c30*/  @P3 LOP3.LUT R2, R2, 0x40000000, RZ, 0xfc, !PT ;  /* 0x4000000002023812 */ /* 0x000fc800078efcff */
[----:B------:R-:W-:-:S04]  /*36c40*/  LOP3.LUT R2, R2, 0xff7fffff, RZ, 0xc0, !PT ;  /* 0xff7fffff02027812 */ /* 0x000fc800078ec0ff */
[----:B------:R-:W-:Y:S01]  /*36c50*/  @P5 LOP3.LUT R2, R2, 0x800000, RZ, 0xfc, !PT ;  /* 0x0080000002025812 */ /* 0x000fe200078efcff */
[----:B---3--:R0:W-:Y:S04]  /*36c60*/  @P1 STG.E.U8 desc[UR20][R164.64], R3 ;  /* 0x00000003a4001986 */ /* 0x0081e8000c101114 */
[----:B0-----:R-:W3:Y:S01]  /*36c70*/  LDL.LU.64 R164, [R1+0x678] ;  /* 0x0006780001a47983 */ /* 0x001ee20000300a00 */
[----:B------:R-:W-:-:S05]  /*36c80*/  PRMT R3, R87, 0x7771, RZ ;  /* 0x0000777157037816 */ /* 0x000fca00000000ff */
[----:B----4-:R0:W-:Y:S01]  /*36c90*/  @P0 STG.E.U8 desc[UR20][R170.64], R3 ;  /* 0x00000003aa000986 */ /* 0x0101e2000c101114 */
[C---:B------:R-:W-:Y:S02]  /*36ca0*/  LOP3.LUT P5, RZ, R0.reuse, 0x100, RZ, 0xc0, !PT ;  /* 0x0000010000ff7812 */ /* 0x040fe400078ac0ff */
[C---:B------:R-:W-:Y:S02]  /*36cb0*/  LOP3.LUT P2, RZ, R0.reuse, 0x1000000, RZ, 0xc0, !PT ;  /* 0x0100000000ff7812 */ /* 0x040fe4000784c0ff */
[----:B------:R-:W-:Y:S01]  /*36cc0*/  LOP3.LUT P3, RZ, R0, 0x400000, RZ, 0xc0, !PT ;  /* 0x0040000000ff7812 */ /* 0x000fe2000786c0ff */
[----:B0-----:R-:W4:Y:S04]  /*36cd0*/  LDL.LU.64 R170, [R1+0x598] ;  /* 0x0005980001aa7983 */ /* 0x001f280000300a00 */
[----:B------:R-:W4:Y:S01]  /*36ce0*/  LDL.LU.64 R156, [R1+0x670] ;  /* 0x00067000019c7983 */ /* 0x000f220000300a00 */
[----:B------:R-:W-:-:S02]  /*36cf0*/  LOP3.LUT R2, R2, 0xfeffffff, RZ, 0xc0, !PT ;  /* 0xfeffffff02027812 */ /* 0x000fc400078ec0ff */
[C---:B------:R-:W-:Y:S02]  /*36d00*/  PRMT R3, R87.reuse, 0x7772, RZ ;  /* 0x0000777257037816 */ /* 0x040fe400000000ff */
[----:B------:R-:W-:Y:S02]  /*36d10*/  PRMT R87, R87, 0x7773, RZ ;  /* 0x0000777357577816 */ /* 0x000fe400000000ff */
[----:B------:R-:W-:Y:S01]  /*36d20*/  @P5 LOP3.LUT R2, R2, 0x1000000, RZ, 0xfc, !PT ;  /* 0x0100000002025812 */ /* 0x000fe200078efcff */
[----:B------:R-:W-:Y:S04]  /*36d30*/  @P2 STG.E.U8 desc[UR20][R162.64], R3 ;  /* 0x00000003a2002986 */ /* 0x000fe8000c101114 */
[----:B------:R0:W-:Y:S01]  /*36d40*/  @P3 STG.E.U8 desc[UR20][R168.64], R87 ;  /* 0x00000057a8003986 */ /* 0x0001e2000c101114 */
[----:B------:R-:W-:-:S03]  /*36d50*/  LOP3.LUT P3, RZ, R2, 0x40000000, RZ, 0xc0, !PT ;  /* 0x4000000002ff7812 */ /* 0x000fc6000786c0ff */
[----:B0-----:R-:W4:Y:S01]  /*36d60*/  LDL.LU.64 R168, [R1+0x4b8] ;  /* 0x0004b80001a87983 */ /* 0x001f220000300a00 */
[----:B------:R-:W-:-:S09]  /*36d70*/  PRMT R3, R80, 0x7770, RZ ;  /* 0x0000777050037816 */ /* 0x000fd200000000ff */
[----:B------:R0:W-:Y:S01]  /*36d80*/  @P3 STG.E.U8 desc[UR20][R52.64], R3 ;  /* 0x0000000334003986 */ /* 0x0001e2000c101114 */
[----:B------:R-:W-:-:S03]  /*36d90*/  LOP3.LUT P3, RZ, R2, 0x20000000, RZ, 0xc0, !PT ;  /* 0x2000000002ff7812 */ /* 0x000fc6000786c0ff */
[----:B0-----:R-:W4:Y:S01]  /*36da0*/  LDL.LU.64 R52, [R1+0x668] ;  /* 0x0006680001347983 */ /* 0x001f220000300a00 */
[----:B------:R-:W-:-:S03]  /*36db0*/  PRMT R3, R80, 0x7771, RZ ;  /* 0x0000777150037816 */ /* 0x000fc600000000ff */
[----:B------:R-:W4:Y:S06]  /*36dc0*/  LDL.LU.64 R162, [R1+0x590] ;  /* 0x0005900001a27983 */ /* 0x000f2c0000300a00 */
[----:B--2---:R0:W-:Y:S04]  /*36dd0*/  @P3 STG.E.U8 desc[UR20][R54.64], R3 ;  /* 0x0000000336003986 */ /* 0x0041e8000c101114 */
[----:B0-----:R-:W2:Y:S01]  /*36de0*/  LDL.LU.64 R54, [R1+0x660] ;  /* 0x0006600001367983 */ /* 0x001ea20000300a00 */
[----:B------:R-:W-:-:S02]  /*36df0*/  LOP3.LUT P3, RZ, R2, 0x10000000, RZ, 0xc0, !PT ;  /* 0x1000000002ff7812 */ /* 0x000fc4000786c0ff */
[C---:B------:R-:W-:Y:S02]  /*36e00*/  PRMT R3, R80.reuse, 0x7772, RZ ;  /* 0x0000777250037816 */ /* 0x040fe400000000ff */
[----:B------:R-:W-:-:S09]  /*36e10*/  PRMT R80, R80, 0x7773, RZ ;  /* 0x0000777350507816 */ /* 0x000fd200000000ff */
[----:B------:R0:W-:Y:S01]  /*36e20*/  @P3 STG.E.U8 desc[UR20][R160.64], R3 ;  /* 0x00000003a0003986 */ /* 0x0001e2000c101114 */
[----:B------:R-:W-:-:S03]  /*36e30*/  LOP3.LUT P3, RZ, R2, 0x8000000, RZ, 0xc0, !PT ;  /* 0x0800000002ff7812 */ /* 0x000fc6000786c0ff */
[----:B0-----:R-:W2:Y:S10]  /*36e40*/  LDL.LU.64 R160, [R1+0x4c8] ;  /* 0x0004c80001a07983 */ /* 0x001eb40000300a00 */
[----:B------:R0:W-:Y:S01]  /*36e50*/  @P3 STG.E.U8 desc[UR20][R166.64], R80 ;  /* 0x00000050a6003986 */ /* 0x0001e2000c101114 */
[----:B------:R-:W-:-:S02]  /*36e60*/  LOP3.LUT P3, RZ, R2, 0x4000000, RZ, 0xc0, !PT ;  /* 0x0400000002ff7812 */ /* 0x000fc4000786c0ff */
[----:B------:R-:W-:Y:S01]  /*36e70*/  PRMT R3, R81, 0x7770, RZ ;  /* 0x0000777051037816 */ /* 0x000fe200000000ff */
[----:B0-----:R-:W2:Y:S01]  /*36e80*/  LDL.LU.64 R166, [R1+0x658] ;  /* 0x0006580001a67983 */ /* 0x001ea20000300a00 */
[C---:B------:R-:W-:Y:S02]  /*36e90*/  LOP3.LUT P5, RZ, R0.reuse, 0x400, RZ, 0xc0, !PT ;  /* 0x0000040000ff7812 */ /* 0x040fe400078ac0ff */
[C---:B------:R-:W-:Y:S02]  /*36ea0*/  LOP3.LUT P1, RZ, R0.reuse, 0x40, RZ, 0xc0, !PT ;  /* 0x0000004000ff7812 */ /* 0x040fe4000782c0ff */
[----:B------:R-:W-:-:S05]  /*36eb0*/  LOP3.LUT P0, RZ, R0, 0x10, RZ, 0xc0, !PT ;  /* 0x0000001000ff7812 */ /* 0x000fca000780c0ff */
[----:B---3--:R0:W-:Y:S01]  /*36ec0*/  @P3 STG.E.U8 desc[UR20][R164.64], R3 ;  /* 0x00000003a4003986 */ /* 0x0081e2000c101114 */
[----:B------:R-:W-:-:S03]  /*36ed0*/  LOP3.LUT P3, RZ, R2, 0x2000000, RZ, 0xc0, !PT ;  /* 0x0200000002ff7812 */ /* 0x000fc6000786c0ff */
[----:B0-----:R-:W3:Y:S01]  /*36ee0*/  LDL.LU.64 R164, [R1+0x588] ;  /* 0x0005880001a47983 */ /* 0x001ee20000300a00 */
[----:B------:R-:W-:-:S09]  /*36ef0*/  PRMT R3, R81, 0x7771, RZ ;  /* 0x0000777151037816 */ /* 0x000fd200000000ff */
[----:B----4-:R0:W-:Y:S02]  /*36f00*/  @P3 STG.E.U8 desc[UR20][R170.64], R3 ;  /* 0x00000003aa003986 */ /* 0x0101e4000c101114 */
[C---:B0-----:R-:W-:Y:S02]  /*36f10*/  PRMT R3, R81.reuse, 0x7772, RZ ;  /* 0x0000777251037816 */ /* 0x041fe400000000ff */
[----:B------:R-:W4:Y:S04]  /*36f20*/  LDL.LU.64 R170, [R1+0x650] ;  /* 0x0006500001aa7983 */ /* 0x000f280000300a00 */
[----:B------:R0:W-:Y:S01]  /*36f30*/  @P5 STG.E.U8 desc[UR20][R156.64], R3 ;  /* 0x000000039c005986 */ /* 0x0001e2000c101114 */
[----:B------:R-:W-:Y:S02]  /*36f40*/  LOP3.LUT P5, RZ, R2, 0x1000000, RZ, 0xc0, !PT ;  /* 0x0100000002ff7812 */ /* 0x000fe400078ac0ff */
[----:B------:R-:W-:-:S11]  /*36f50*/  PRMT R81, R81, 0x7773, RZ ;  /* 0x0000777351517816 */ /* 0x000fd600000000ff */
[----:B------:R1:W-:Y:S01]  /*36f60*/  @P5 STG.E.U8 desc[UR20][R168.64], R81 ;  /* 0x00000051a8005986 */ /* 0x0003e2000c101114 */
[----:B------:R-:W-:Y:S02]  /*36f70*/  LOP3.LUT P5, RZ, R2, 0x800000, RZ, 0xc0, !PT ;  /* 0x0080000002ff7812 */ /* 0x000fe400078ac0ff */
[C---:B0-----:R-:W-:Y:S01]  /*36f80*/  PRMT R3, R82.reuse, 0x7770, RZ ;  /* 0x0000777052037816 */ /* 0x041fe200000000ff */
[----:B-1----:R-:W4:Y:S10]  /*36f90*/  LDL.LU.64 R168, [R1+0x4d0] ;  /* 0x0004d00001a87983 */ /* 0x002f340000300a00 */
[----:B------:R0:W-:Y:S04]  /*36fa0*/  @P5 STG.E.U8 desc[UR20][R52.64], R3 ;  /* 0x0000000334005986 */ /* 0x0001e8000c101114 */
[----:B0-----:R-:W4:Y:S01]  /*36fb0*/  LDL.LU.64 R52, [R1+0x648] ;  /* 0x0006480001347983 */ /* 0x001f220000300a00 */
[----:B------:R-:W-:-:S05]  /*36fc0*/  PRMT R3, R82, 0x7771, RZ ;  /* 0x0000777152037816 */ /* 0x000fca00000000ff */
[----:B------:R0:W-:Y:S02]  /*36fd0*/  @P1 STG.E.U8 desc[UR20][R162.64], R3 ;  /* 0x00000003a2001986 */ /* 0x0001e4000c101114 */
[----:B0-----:R-:W-:-:S05]  /*36fe0*/  PRMT R3, R82, 0x7772, RZ ;  /* 0x0000777252037816 */ /* 0x001fca00000000ff */
[----:B--2---:R0:W-:Y:S04]  /*36ff0*/  @P0 STG.E.U8 desc[UR20][R54.64], R3 ;  /* 0x0000000336000986 */ /* 0x0041e8000c101114 */
[----:B0-----:R-:W2:Y:S01]  /*37000*/  LDL.LU.64 R54, [R1+0x580] ;  /* 0x0005800001367983 */ /* 0x001ea20000300a00 */
[C---:B------:R-:W-:Y:S02]  /*37010*/  LOP3.LUT P4, RZ, R0.reuse, 0x8, RZ, 0xc0, !PT ;  /* 0x0000000800ff7812 */ /* 0x040fe4000788c0ff */
[----:B------:R-:W-:Y:S02]  /*37020*/  LOP3.LUT P6, RZ, R0, 0x4, RZ, 0xc0, !PT ;  /* 0x0000000400ff7812 */ /* 0x000fe400078cc0ff */
[----:B------:R-:W-:Y:S02]  /*37030*/  PRMT R82, R82, 0x7773, RZ ;  /* 0x0000777352527816 */ /* 0x000fe400000000ff */
[----:B------:R-:W-:-:S02]  /*37040*/  PRMT R3, R83, 0x7770, RZ ;  /* 0x0000777053037816 */ /* 0x000fc400000000ff */
[----:B------:R-:W-:-:S05]  /*37050*/  LOP3.LUT P2, RZ, R0, 0x1, RZ, 0xc0, !PT ;  /* 0x0000000100ff7812 */ /* 0x000fca000784c0ff */
[----:B------:R-:W-:Y:S01]  /*37060*/  @P4 STG.E.U8 desc[UR20][R160.64], R82 ;  /* 0x00000052a0004986 */ /* 0x000fe2000c101114 */
[----:B------:R-:W-:Y:S01]  /*37070*/  ISETP.LT.AND P4, PT, R6, UR5, !P2 ;  /* 0x0000000506007c0c */ /* 0x000fe2000d781270 */
[----:B------:R-:W-:Y:S01]  /*37080*/  ULDC UR5, c[0x0][0x228] ;  /* 0x00008a0000057ab9 */ /* 0x000fe20000000800 */
[----:B------:R-:W-:Y:S01]  /*37090*/  LOP3.LUT P5, RZ, R2, 0x400000, RZ, 0xc0, !PT ;  /* 0x0040000002ff7812 */ /* 0x000fe200078ac0ff */
[----:B------:R0:W-:Y:S04]  /*370a0*/  @P6 STG.E.U8 desc[UR20][R166.64], R3 ;  /* 0x00000003a6006986 */ /* 0x0001e8000c101114 */
[----:B0-----:R-:W2:Y:S01]  /*370b0*/  LDL.LU.64 R166, [R1+0x640] ;  /* 0x0006400001a67983 */ /* 0x001ea20000300a00 */
[----:B------:R-:W-:Y:S02]  /*370c0*/  PRMT R3, R83, 0x7771, RZ ;  /* 0x0000777153037816 */ /* 0x000fe400000000ff */
[----:B------:R-:W-:-:S03]  /*370d0*/  LOP3.LUT P3, RZ, R0, 0x2, RZ, 0xc0, !PT ;  /* 0x0000000200ff7812 */ /* 0x000fc6000786c0ff */
[----:B---3--:R0:W-:Y:S01]  /*370e0*/  @P4 STG.E.U8 desc[UR20][R164.64], R3 ;  /* 0x00000003a4004986 */ /* 0x0081e2000c101114 */
[----:B------:R-:W-:Y:S01]  /*370f0*/  ISETP.LT.AND P4, PT, R5, UR4, !P5 ;  /* 0x0000000405007c0c */ /* 0x000fe2000ef81270 */
[----:B------:R-:W-:Y:S02]  /*37100*/  ULDC UR4, c[0x0][0x228] ;  /* 0x00008a0000047ab9 */ /* 0x000fe40000000800 */
[----:B0-----:R-:W3:Y:S01]  /*37110*/  LDL.LU.64 R164, [R1+0x4e0] ;  /* 0x0004e00001a47983 */ /* 0x001ee20000300a00 */
[----:B------:R-:W-:Y:S02]  /*37120*/  PRMT R3, R83, 0x7772, RZ ;  /* 0x0000777253037816 */ /* 0x000fe400000000ff */
[----:B------:R-:W-:Y:S01]  /*37130*/  ISETP.LT.AND P5, PT, R6, UR4, !P5 ;  /* 0x0000000406007c0c */ /* 0x000fe2000efa1270 */
[----:B------:R-:W-:-:S06]  /*37140*/  ULDC UR4, c[0x0][0x228] ;  /* 0x00008a0000047ab9 */ /* 0x000fcc0000000800 */
[----:B----4-:R0:W-:Y:S01]  /*37150*/  @P4 STG.E.U8 desc[UR20][R170.64], R3 ;  /* 0x00000003aa004986 */ /* 0x0101e2000c101114 */
[----:B------:R-:W-:-:S03]  /*37160*/  PRMT R83, R83, 0x7773, RZ ;  /* 0x0000777353537816 */ /* 0x000fc600000000ff */
[----:B0-----:R-:W4:Y:S01]  /*37170*/  LDL.LU.64 R170, [R1+0x638] ;  /* 0x0006380001aa7983 */ /* 0x001f220000300a00 */
[----:B------:R-:W-:-:S03]  /*37180*/  PRMT R3, R76, 0x7770, RZ ;  /* 0x000077704c037816 */ /* 0x000fc600000000ff */
[----:B------:R0:W-:Y:S01]  /*37190*/  @P5 STG.E.U8 desc[UR20][R168.64], R83 ;  /* 0x00000053a8005986 */ /* 0x0001e2000c101114 */
[----:B------:R-:W-:Y:S01]  /*371a0*/  ISETP.LT.AND P5, PT, R5, UR4, !P3 ;  /* 0x0000000405007c0c */ /* 0x000fe2000dfa1270 */
[----:B------:R-:W-:Y:S02]  /*371b0*/  ULDC UR4, c[0x0][0x228] ;  /* 0x00008a0000047ab9 */ /* 0x000fe40000000800 */
[----:B0-----:R-:W4:Y:S10]  /*371c0*/  LDL.LU.64 R168, [R1+0x578] ;  /* 0x0005780001a87983 */ /* 0x001f340000300a00 */
[----:B------:R0:W-:Y:S01]  /*371d0*/  @P5 STG.E.U8 desc[UR20][R52.64], R3 ;  /* 0x0000000334005986 */ /* 0x0001e2000c101114 */
[----:B------:R-:W-:Y:S01]  /*371e0*/  ISETP.LT.AND P5, PT, R6, UR4, !P3 ;  /* 0x0000000406007c0c */ /* 0x000fe2000dfa1270 */
[----:B------:R-:W-:-:S02]  /*371f0*/  ULDC UR4, c[0x0][0x228] ;  /* 0x00008a0000047ab9 */ /* 0x000fc40000000800 */
[----:B0-----:R-:W4:Y:S01]  /*37200*/  LDL.LU.64 R52, [R1+0x630] ;  /* 0x0006300001347983 */ /* 0x001f220000300a00 */
[----:B------:R-:W-:-:S09]  /*37210*/  PRMT R3, R76, 0x7771, RZ ;  /* 0x000077714c037816 */ /* 0x000fd200000000ff */
[----:B--2---:R0:W-:Y:S04]  /*37220*/  @P5 STG.E.U8 desc[UR20][R54.64], R3 ;  /* 0x0000000336005986 */ /* 0x0041e8000c101114 */
[----:B0-----:R-:W2:Y:S01]  /*37230*/  LDL.LU.64 R54, [R1+0x4e8] ;  /* 0x0004e80001367983 */ /* 0x001ea20000300a00 */
[----:B------:R-:W-:-:S04]  /*37240*/  LOP3.LUT P1, RZ, R0, 0x20, RZ, 0xc0, !PT ;  /* 0x0000002000ff7812 */ /* 0x000fc8000782c0ff */
[----:B------:R-:W-:Y:S01]  /*37250*/  ISETP.LT.AND P5, PT, R5, UR4, !P1 ;  /* 0x0000000405007c0c */ /* 0x000fe2000cfa1270 */
[----:B------:R-:W-:Y:S01]  /*37260*/  ULDC UR4, c[0x0][0x228] ;  /* 0x00008a0000047ab9 */ /* 0x000fe20000000800 */
[C---:B------:R-:W-:Y:S02]  /*37270*/  PRMT R3, R76.reuse, 0x7772, RZ ;  /* 0x000077724c037816 */ /* 0x040fe400000000ff */
[----:B------:R-:W-:Y:S02]  /*37280*/  PRMT R76, R76, 0x7773, RZ ;  /* 0x000077734c4c7816 */ /* 0x000fe400000000ff */
[----:B------:R-:W-:-:S07]  /*37290*/  LOP3.LUT P2, RZ, R0, 0x200, RZ, 0xc0, !PT ;  /* 0x0000020000ff7812 */ /* 0x000fce000784c0ff */
[----:B------:R0:W-:Y:S01]  /*372a0*/  @P5 STG.E.U8 desc[UR20][R166.64], R3 ;  /* 0x00000003a6005986 */ /* 0x0001e2000c101114 */
[----:B------:R-:W-:Y:S01]  /*372b0*/  ISETP.LT.AND P5, PT, R6, UR4, !P1 ;  /* 0x0000000406007c0c */ /* 0x000fe2000cfa1270 */
[----:B------:R-:W-:Y:S02]  /*372c0*/  ULDC UR4, c[0x0][0x228] ;  /* 0x00008a0000047ab9 */ /* 0x000fe40000000800 */
[----:B0-----:R-:W2:Y:S01]  /*372d0*/  LDL.LU.64 R166, [R1+0x628] ;  /* 0x0006280001a67983 */ /* 0x001ea20000300a00 */
[----:B------:R-:W-:Y:S02]  /*372e0*/  PRMT R3, R77, 0x7770, RZ ;  /* 0x000077704d037816 */ /* 0x000fe400000000ff */
[----:B------:R-:W-:-:S07]  /*372f0*/  LOP3.LUT P6, RZ, R0, 0x1000, RZ, 0xc0, !PT ;  /* 0x0000100000ff7812 */ /* 0x000fce00078cc0ff */
[----:B---3--:R0:W-:Y:S01]  /*37300*/  @P5 STG.E.U8 desc[UR20][R164.64], R76 ;  /* 0x0000004ca4005986 */ /* 0x0081e2000c101114 */
[----:B------:R-:W-:Y:S01]  /*37310*/  ISETP.LT.AND P5, PT, R5, UR4, !P2 ;  /* 0x0000000405007c0c */ /* 0x000fe2000d7a1270 */
[----:B------:R-:W-:Y:S02]  /*37320*/  ULDC UR4, c[0x0][0x228] ;  /* 0x00008a0000047ab9 */ /* 0x000fe40000000800 */
[----:B0-----:R-:W3:Y:S10]  /*37330*/  LDL.LU.64 R164, [R1+0x570] ;  /* 0x0005700001a47983 */ /* 0x001ef40000300a00 */
[----:B----4-:R0:W-:Y:S01]  /*37340*/  @P5 STG.E.U8 desc[UR20][R170.64], R3 ;  /* 0x00000003aa005986 */ /* 0x0101e2000c101114 */
[----:B------:R-:W-:Y:S01]  /*37350*/  ISETP.LT.AND P5, PT, R6, UR4, !P2 ;  /* 0x0000000406007c0c */ /* 0x000fe2000d7a1270 */
[----:B------:R-:W-:-:S02]  /*37360*/  ULDC UR4, c[0x0][0x228] ;  /* 0x00008a0000047ab9 */ /* 0x000fc40000000800 */
[----:B0-----:R-:W4:Y:S01]  /*37370*/  LDL.LU.64 R170, [R1+0x620] ;  /* 0x0006200001aa7983 */ /* 0x001f220000300a00 */
[----:B------:R-:W-:-:S09]  /*37380*/  PRMT R3, R77, 0x7771, RZ ;  /* 0x000077714d037816 */ /* 0x000fd200000000ff */
[----:B------:R0:W-:Y:S01]  /*37390*/  @P5 STG.E.U8 desc[UR20][R168.64], R3 ;  /* 0x00000003a8005986 */ /* 0x0001e2000c101114 */
[----:B------:R-:W-:Y:S01]  /*373a0*/  ISETP.LT.AND P5, PT, R5, UR4, !P6 ;  /* 0x0000000405007c0c */ /* 0x000fe2000f7a1270 */
[----:B------:R-:W-:Y:S02]  /*373b0*/  ULDC UR4, c[0x0][0x228] ;  /* 0x00008a0000047ab9 */ /* 0x000fe40000000800 */
[----:B0-----:R-:W4:Y:S01]  /*373c0*/  LDL.LU.64 R168, [R1+0x4f8] ;  /* 0x0004f80001a87983 */ /* 0x001f220000300a00 */
[----:B------:R-:W-:-:S09]  /*373d0*/  PRMT R3, R77, 0x7772, RZ ;  /* 0x000077724d037816 */ /* 0x000fd200000000ff */
[----:B------:R0:W-:Y:S01]  /*373e0*/  @P5 STG.E.U8 desc[UR20][R52.64], R3 ;  /* 0x0000000334005986 */ /* 0x0001e2000c101114 */
[----:B------:R-:W-:Y:S01]  /*373f0*/  ISETP.LT.AND P5, PT, R6, UR4, !P6 ;  /* 0x0000000406007c0c */ /* 0x000fe2000f7a1270 */
[----:B------:R-:W-:Y:S01]  /*37400*/  ULDC UR4, c[0x0][0x228] ;  /* 0x00008a0000047ab9 */ /* 0x000fe20000000800 */
[----:B------:R-:W-:Y:S01]  /*37410*/  PRMT R77, R77, 0x7773, RZ ;  /* 0x000077734d4d7816 */ /* 0x000fe200000000ff */
[----:B0-----:R-:W4:Y:S10]  /*37420*/  LDL.LU.64 R52, [R1+0x618] ;  /* 0x0006180001347983 */ /* 0x001f340000300a00 */
[----:B--2---:R0:W-:Y:S04]  /*37430*/  @P5 STG.E.U8 desc[UR20][R54.64], R77 ;  /* 0x0000004d36005986 */ /* 0x0041e8000c101114 */
[----:B0-----:R-:W2:Y:S01]  /*37440*/  LDL.LU.64 R54, [R1+0x568] ;  /* 0x0005680001367983 */ /* 0x001ea20000300a00 */
[----:B------:R-:W-:-:S04]  /*37450*/  LOP3.LUT P3, RZ, R0, 0x8000, RZ, 0xc0, !PT ;  /* 0x0000800000ff7812 */ /* 0x000fc8000786c0ff */
[----:B------:R-:W-:Y:S01]  /*37460*/  ISETP.LT.AND P5, PT, R5, UR4, !P3 ;  /* 0x0000000405007c0c */ /* 0x000fe2000dfa1270 */
[----:B------:R-:W-:Y:S01]  /*37470*/  ULDC UR4, c[0x0][0x228] ;  /* 0x00008a0000047ab9 */ /* 0x000fe20000000800 */
[----:B------:R-:W-:Y:S02]  /*37480*/  PRMT R3, R78, 0x7770, RZ ;  /* 0x000077704e037816 */ /* 0x000fe400000000ff */
[----:B------:R-:W-:-:S09]  /*37490*/  LOP3.LUT P1, RZ, R0, 0x10000, RZ, 0xc0, !PT ;  /* 0x0001000000ff7812 */ /* 0x000fd2000782c0ff */
        /* <DEDUP_REMOVED lines=9> */
[----:B0-----:R-:W3:Y:S01]  /*37530*/  LDL.LU.64 R164, [R1+0x500] ;  /* 0x0005000001a47983 */ /* 0x001ee20000300a00 */
[----:B------:R-:W-:-:S09]  /*37540*/  PRMT R3, R78, 0x7772, RZ ;  /* 0x000077724e037816 */ /* 0x000fd200000000ff */
[----:B----4-:R0:W-:Y:S01]  /*37550*/  @P5 STG.E.U8 desc[UR20][R170.64], R3 ;  /* 0x00000003aa005986 */ /* 0x0101e2000c101114 */
[----:B------:R-:W-:Y:S01]  /*37560*/  ISETP.LT.AND P5, PT, R6, UR4, !P1 ;  /* 0x0000000406007c0c */ /* 0x000fe2000cfa1270 */
[----:B------:R-:W-:Y:S01]  /*37570*/  ULDC UR4, c[0x0][0x228] ;  /* 0x00008a0000047ab9 */ /* 0x000fe20000000800 */
[----:B------:R-:W-:Y:S01]  /*37580*/  PRMT R78, R78, 0x7773, RZ ;  /* 0x000077734e4e7816 */ /* 0x000fe200000000ff */
[----:B0-----:R-:W4:Y:S01]  /*37590*/  LDL.LU.64 R170, [R1+0x608] ;  /* 0x0006080001aa7983 */ /* 0x001f220000300a00 */
[----:B------:R-:W-:-:S09]  /*375a0*/  PRMT R3, R79, 0x7770, RZ ;  /* 0x000077704f037816 */ /* 0x000fd200000000ff */
        /* <DEDUP_REMOVED lines=22> */
[C---:B------:R-:W-:Y:S02]  /*37710*/  LOP3.LUT P1, RZ, R0.reuse, 0x2000000, RZ, 0xc0, !PT ;  /* 0x0200000000ff7812 */ /* 0x040fe4000782c0ff */
[C---:B------:R-:W-:Y:S02]  /*37720*/  LOP3.LUT P2, RZ, R0.reuse, 0x8000000, RZ, 0xc0, !PT ;  /* 0x0800000000ff7812 */ /* 0x040fe4000784c0ff */
[----:B------:R-:W-:-:S03]  /*37730*/  LOP3.LUT P6, RZ, R0, 0x20000000, RZ, 0xc0, !PT ;  /* 0x2000000000ff7812 */ /* 0x000fc600078cc0ff */
[----:B---3--:R0:W-:Y:S01]  /*37740*/  @P5 STG.E.U8 desc[UR20][R164.64], R79 ;  /* 0x0000004fa4005986 */ /* 0x0081e2000c101114 */
[----:B------:R-:W-:Y:S01]  /*37750*/  ISETP.LT.AND P5, PT, R5, UR4, !P3 ;  /* 0x0000000405007c0c */ /* 0x000fe2000dfa1270 */
[----:B------:R-:W-:Y:S02]  /*37760*/  ULDC UR4, c[0x0][0x228] ;  /* 0x00008a0000047ab9 */ /* 0x000fe40000000800 */
[----:B0-----:R-:W3:Y:S10]  /*37770*/  LDL.LU.64 R164, [R1+0x558] ;  /* 0x0005580001a47983 */ /* 0x001ef40000300a00 */
[----:B----4-:R0:W-:Y:S01]  /*37780*/  @P5 STG.E.U8 desc[UR20][R170.64], R3 ;  /* 0x00000003aa005986 */ /* 0x0101e2000c101114 */
[----:B------:R-:W-:Y:S01]  /*37790*/  ISETP.LT.AND P5, PT, R6, UR4, !P3 ;  /* 0x0000000406007c0c */ /* 0x000fe2000dfa1270 */
[----:B------:R-:W-:Y:S01]  /*377a0*/  ULDC UR4, c[0x0][0x228] ;  /* 0x00008a0000047ab9 */ /* 0x000fe20000000800 */
[----:B------:R-:W-:Y:S01]  /*377b0*/  LOP3.LUT P3, RZ, R0, 0x80000000, RZ, 0xc0, !PT ;  /* 0x8000000000ff7812 */ /* 0x000fe2000786c0ff */
        /* <DEDUP_REMOVED lines=14> */
[----:B------:R-:W-:Y:S01]  /*378a0*/  ISETP.LT.AND P5, PT, R5, UR4, !P2 ;  /* 0x0000000405007c0c */ /* 0x000fe2000d7a1270 */
[----:B------:R-:W-:Y:S01]  /*378b0*/  ULDC UR4, c[0x0][0x228] ;  /* 0x00008a0000047ab9 */ /* 0x000fe20000000800 */
[----:B------:R-:W-:-:S11]  /*378c0*/  PRMT R0, R73, 0x7770, RZ ;  /* 0x0000777049007816 */ /* 0x000fd600000000ff */
[----:B------:R0:W-:Y:S01]  /*378d0*/  @P5 STG.E.U8 desc[UR20][R166.64], R0 ;  /* 0x00000000a6005986 */ /* 0x0001e2000c101114 */
[----:B------:R-:W-:Y:S01]  /*378e0*/  ISETP.LT.AND P5, PT, R6, UR4, !P2 ;  /* 0x0000000406007c0c */ /* 0x000fe2000d7a1270 */
[----:B------:R-:W-:Y:S02]  /*378f0*/  ULDC UR4, c[0x0][0x228] ;  /* 0x00008a0000047ab9 */ /* 0x000fe40000000800 */
[----:B0-----:R-:W2:Y:S01]  /*37900*/  LDL.LU.64 R166, [R1+0x5e0] ;  /* 0x0005e00001a67983 */ /* 0x001ea20000300a00 */
[----:B------:R-:W-:-:S09]  /*37910*/  PRMT R0, R73, 0x7771, RZ ;  /* 0x0000777149007816 */ /* 0x000fd200000000ff */
        /* <DEDUP_REMOVED lines=65> */
[----:B------:R-:W-:Y:S02]  /*37d30*/  LOP3.LUT P2, RZ, R13, 0x2000, RZ, 0xc0, !PT ;  /* 0x000020000dff7812 */ /* 0x000fe4000784c0ff */
[----:B------:R-:W-:-:S05]  /*37d40*/  PRMT R3, R69, 0x7770, RZ ;  /* 0x0000777045037816 */ /* 0x000fca00000000ff */
        /* <DEDUP_REMOVED lines=9> */
[----:B0-----:R-:W4:Y:S10]  /*37de0*/  LDL.LU.64 R170, [R1+0x4a8] ;  /* 0x0004a80001aa7983 */ /* 0x001f340000300a00 */
[----:B------:R0:W-:Y:S01]  /*37df0*/  @P5 STG.E.U8 desc[UR20][R168.64], R68 ;  /* 0x00000044a8005986 */ /* 0x0001e2000c101114 */
[----:B------:R-:W-:Y:S01]  /*37e00*/  ISETP.LT.AND P5, PT, R5, UR4, !P2 ;  /* 0x0000000405007c0c */ /* 0x000fe2000d7a1270 */
[----:B------:R-:W-:-:S02]  /*37e10*/  ULDC UR4, c[0x0][0x228] ;  /* 0x00008a0000047ab9 */ /* 0x000fc40000000800 */
[----:B0-----:R-:W4:Y:S10]  /*37e20*/  LDL.LU.64 R168, [R1+0x490] ;  /* 0x0004900001a87983 */ /* 0x001f340000300a00 */
        /* <DEDUP_REMOVED lines=17> */
[C---:B------:R-:W-:Y:S02]  /*37f40*/  PRMT R3, R70.reuse, 0x7770, RZ ;  /* 0x0000777046037816 */ /* 0x040fe400000000ff */
[C---:B------:R-:W-:Y:S02]  /*37f50*/  PRMT R0, R70.reuse, 0x7771, RZ ;  /* 0x0000777146007816 */ /* 0x040fe400000000ff */
[----:B------:R-:W-:Y:S02]  /*37f60*/  LOP3.LUT P1, RZ, R13, 0x80000, RZ, 0xc0, !PT ;  /* 0x000800000dff7812 */ /* 0x000fe4000782c0ff */
[----:B------:R-:W-:-:S02]  /*37f70*/  PRMT R7, R70, 0x7772, RZ ;  /* 0x0000777246077816 */ /* 0x000fc400000000ff */
[----:B------:R-:W-:Y:S01]  /*37f80*/  PRMT R70, R70, 0x7773, RZ ;  /* 0x0000777346467816 */ /* 0x000fe200000000ff */
[----:B---3--:R0:W-:Y:S01]  /*37f90*/  @P5 STG.E.U8 desc[UR20][R164.64], R69 ;  /* 0x00000045a4005986 */ /* 0x0081e2000c101114 */
[----:B------:R-:W-:Y:S01]  /*37fa0*/  ISETP.LT.AND P5, PT, R5, UR4, !P3 ;  /* 0x0000000405007c0c */ /* 0x000fe2000dfa1270 */
[----:B------:R-:W-:Y:S02]  /*37fb0*/  ULDC UR4, c[0x0][0x228] ;  /* 0x00008a0000047ab9 */ /* 0x000fe40000000800 */
[----:B0-----:R-:W3:Y:S10]  /*37fc0*/  LDL.LU.64 R164, [R1+0x3b0] ;  /* 0x0003b00001a47983 */ /* 0x001ef40000300a00 */
[----:B----4-:R0:W-:Y:S01]  /*37fd0*/  @P5 STG.E.U8 desc[UR20][R170.64], R3 ;  /* 0x00000003aa005986 */ /* 0x0101e2000c101114 */
[----:B------:R-:W-:Y:S01]  /*37fe0*/  ISETP.LT.AND P5, PT, R6, UR4, !P3 ;  /* 0x0000000406007c0c */ /* 0x000fe2000dfa1270 */
[----:B------:R-:W-:-:S02]  /*37ff0*/  ULDC UR4, c[0x0][0x228] ;  /* 0x00008a0000047ab9 */ /* 0x000fc40000000800 */
[----:B0-----:R-:W4:Y:S10]  /*38000*/  LDL.LU.64 R170, [R1+0x3a8] ;  /* 0x0003a80001aa7983 */ /* 0x001f340000300a00 */
[----:B------:R0:W-:Y:S01]  /*38010*/  @P5 STG.E.U8 desc[UR20][R168.64], R0 ;  /* 0x00000000a8005986 */ /* 0x0001e2000c101114 */
[----:B------:R-:W-:Y:S01]  /*38020*/  ISETP.LT.AND P5, PT, R5, UR4, !P1 ;  /* 0x0000000405007c0c */ /* 0x000fe2000cfa1270 */
[----:B------:R-:W-:-:S02]  /*38030*/  ULDC UR4, c[0x0][0x228] ;  /* 0x00008a0000047ab9 */ /* 0x000fc40000000800 */
[----:B0-----:R-:W4:Y:S10]  /*38040*/  LDL.LU.64 R168, [R1+0x3a0] ;  /* 0x0003a00001a87983 */ /* 0x001f340000300a00 */
[----:B------:R0:W-:Y:S01]  /*38050*/  @P5 STG.E.U8 desc[UR20][R52.64], R7 ;  /* 0x0000000734005986 */ /* 0x0001e2000c101114 */
[----:B------:R-:W-:Y:S01]  /*38060*/  ISETP.LT.AND P5, PT, R6, UR4, !P1 ;  /* 0x0000000406007c0c */ /* 0x000fe2000cfa1270 */
[----:B------:R-:W-:-:S02]  /*38070*/  ULDC UR4, c[0x0][0x228] ;  /* 0x00008a0000047ab9 */ /* 0x000fc40000000800 */
        /* <DEDUP_REMOVED lines=14> */
[----:B------:R-:W-:Y:S02]  /*38160*/  PRMT R71, R71, 0x7773, RZ ;  /* 0x0000777347477816 */ /* 0x000fe400000000ff */
[----:B------:R-:W-:Y:S02]  /*38170*/  LOP3.LUT P3, RZ, R13, 0x8000000, RZ, 0xc0, !PT ;  /* 0x080000000dff7812 */ /* 0x000fe4000786c0ff */
[----:B------:R-:W-:-:S03]  /*38180*/  PRMT R3, R64, 0x7770, RZ ;  /* 0x0000777040037816 */ /* 0x000fc600000000ff */
        /* <DEDUP_REMOVED lines=412> */
[----:B0-----:R-:W4:Y:S04]  /*39b50*/  LDL.LU.64 R52, [R1+0x128] ;  /* 0x0001280001347983 */ /* 0x001f280000300a00 */
[----:B------:R-:W4:Y:S06]  /*39b60*/  LDL.LU.64 R160, [R1+0x120] ;  /* 0x0001200001a07983 */ /* 0x000f2c0000300a00 */
[----:B--2---:R0:W-:Y:S04]  /*39b70*/  @P5 STG.E.U8 desc[UR20][R54.64], R0 ;  /* 0x0000000036005986 */ /* 0x0041e8000c101114 */
[----:B0-----:R-:W2:Y:S01]  /*39b80*/  LDL.LU R55, [R1+0x798] ;  /* 0x0007980001377983 */ /* 0x001ea20000300800 */
[----:B------:R-:W-:-:S04]  /*39b90*/  LOP3.LUT P1, RZ, R4, 0x800, RZ, 0xc0, !PT ;  /* 0x0000080004ff7812 */ /* 0x000fc8000782c0ff */
[----:B------:R-:W-:Y:S01]  /*39ba0*/  ISETP.LT.AND P5, PT, R5, UR4, !P1 ;  /* 0x0000000405007c0c */ /* 0x000fe2000cfa1270 */
[----:B------:R-:W-:Y:S01]  /*39bb0*/  ULDC UR4, c[0x0][0x228] ;  /* 0x00008a0000047ab9 */ /* 0x000fe20000000800 */
[C---:B------:R-:W-:Y:S02]  /*39bc0*/  LOP3.LUT P2, RZ, R4.reuse, 0x2000, RZ, 0xc0, !PT ;  /* 0x0000200004ff7812 */ /* 0x040fe4000784c0ff */
[C---:B------:R-:W-:Y:S02]  /*39bd0*/  LOP3.LUT P6, RZ, R4.reuse, 0x10000, RZ, 0xc0, !PT ;  /* 0x0001000004ff7812 */ /* 0x040fe400078cc0ff */
[C---:B------:R-:W-:Y:S02]  /*39be0*/  LOP3.LUT P3, RZ, R4.reuse, 0x80000, RZ, 0xc0, !PT ;  /* 0x0008000004ff7812 */ /* 0x040fe4000786c0ff */
[----:B------:R-:W-:Y:S02]  /*39bf0*/  LOP3.LUT P4, RZ, R4, 0x100000, RZ, 0xc0, !PT ;  /* 0x0010000004ff7812 */ /* 0x000fe4000788c0ff */
[----:B------:R-:W-:-:S02]  /*39c00*/  PRMT R4, R174, 0x7772, RZ ;  /* 0x00007772ae047816 */ /* 0x000fc400000000ff */
[----:B------:R-:W-:-:S03]  /*39c10*/  PRMT R174, R174, 0x7773, RZ ;  /* 0x00007773aeae7816 */ /* 0x000fc600000000ff */
[----:B------:R0:W-:Y:S01]  /*39c20*/  @P5 STG.E.U8 desc[UR20][R166.64], R4 ;  /* 0x00000004a6005986 */ /* 0x0001e2000c101114 */
[----:B------:R-:W-:Y:S01]  /*39c30*/  ISETP.LT.AND P5, PT, R6, UR4, !P1 ;  /* 0x0000000406007c0c */ /* 0x000fe2000cfa1270 */
[----:B------:R-:W-:Y:S02]  /*39c40*/  ULDC UR4, c[0x0][0x228] ;  /* 0x00008a0000047ab9 */ /* 0x000fe40000000800 */
[----:B0-----:R-:W2:Y:S01]  /*39c50*/  LDL.LU.64 R166, [R1+0x118] ;  /* 0x0001180001a67983 */ /* 0x001ea20000300a00 */
[C---:B------:R-:W-:Y:S02]  /*39c60*/  PRMT R3, R175.reuse, 0x7770, RZ ;  /* 0x00007770af037816 */ /* 0x040fe400000000ff */
[C---:B------:R-:W-:Y:S02]  /*39c70*/  PRMT R0, R175.reuse, 0x7771, RZ ;  /* 0x00007771af007816 */ /* 0x040fe400000000ff */
[----:B------:R-:W-:-:S05]  /*39c80*/  PRMT R4, R175, 0x7772, RZ ;  /* 0x00007772af047816 */ /* 0x000fca00000000ff */
        /* <DEDUP_REMOVED lines=12> */
[----:B------:R0:W-:Y:S04]  /*39d50*/  @P5 STG.E.U8 desc[UR20][R52.64], R4 ;  /* 0x0000000434005986 */ /* 0x0001e8000c101114 */
[----:B0-----:R-:W4:Y:S04]  /*39d60*/  LDL.LU.64 R52, [R1+0xf8] ;  /* 0x0000f80001347983 */ /* 0x001f280000300a00 */
[----:B--2---:R0:W1:Y:S04]  /*39d70*/  LDS.128 R8, [R55] ;  /* 0x0000000037087984 */ /* 0x0040680000000c00 */
[----:B0-----:R-:W2:Y:S01]  /*39d80*/  LDL.LU.64 R54, [R1+0xf0] ;  /* 0x0000f00001367983 */ /* 0x001ea20000300a00 */
[----:B------:R-:W-:Y:S01]  /*39d90*/  ISETP.LT.AND P5, PT, R6, UR4, !P6 ;  /* 0x0000000406007c0c */ /* 0x000fe2000f7a1270 */
[----:B------:R-:W-:Y:S01]  /*39da0*/  ULDC UR4, c[0x0][0x228] ;  /* 0x00008a0000047ab9 */ /* 0x000fe20000000800 */
[----:B------:R-:W-:Y:S01]  /*39db0*/  PRMT R175, R175, 0x7773, RZ ;  /* 0x00007773afaf7816 */ /* 0x000fe200000000ff */
[----:B------:R-:W2:Y:S01]  /*39dc0*/  LDL.LU.64 R156, [R1+0xe8] ;  /* 0x0000e800019c7983 */ /* 0x000ea20000300a00 */
[----:B------:R-:W-:-:S03]  /*39dd0*/  LOP3.LUT P0, RZ, R2, 0x200000, RZ, 0xc0, !PT ;  /* 0x0020000002ff7812 */ /* 0x000fc6000780c0ff */
[----:B------:R-:W2:Y:S06]  /*39de0*/  LDL.LU.64 R162, [R1+0xe0] ;  /* 0x0000e00001a27983 */ /* 0x000eac0000300a00 */
[----:B------:R0:W-:Y:S01]  /*39df0*/  @P5 STG.E.U8 desc[UR20][R160.64], R175 ;  /* 0x000000afa0005986 */ /* 0x0001e2000c101114 */
[----:B------:R-:W-:Y:S01]  /*39e00*/  ISETP.LT.AND P5, PT, R5, UR4, !P3 ;  /* 0x0000000405007c0c */ /* 0x000fe2000dfa1270 */
[----:B------:R-:W-:Y:S01]  /*39e10*/  ULDC UR4, c[0x0][0x228] ;  /* 0x00008a0000047ab9 */ /* 0x000fe20000000800 */
[----:B-1----:R-:W-:Y:S01]  /*39e20*/  PRMT R0, R8, 0x7770, RZ ;  /* 0x0000777008007816 */ /* 0x002fe200000000ff */
[----:B0-----:R-:W2:Y:S10]  /*39e30*/  LDL.LU.64 R160, [R1+0xd8] ;  /* 0x0000d80001a07983 */ /* 0x001eb40000300a00 */
[----:B------:R0:W-:Y:S01]  /*39e40*/  @P5 STG.E.U8 desc[UR20][R166.64], R0 ;  /* 0x00000000a6005986 */ /* 0x0001e2000c101114 */
[----:B------:R-:W-:Y:S01]  /*39e50*/  ISETP.LT.AND P5, PT, R6, UR4, !P3 ;  /* 0x0000000406007c0c */ /* 0x000fe2000dfa1270 */
[----:B------:R-:W-:Y:S01]  /*39e60*/  ULDC UR4, c[0x0][0x228] ;  /* 0x00008a0000047ab9 */ /* 0x000fe20000000800 */
[----:B------:R-:W-:-:S02]  /*39e70*/  PRMT R3, R8, 0x7771, RZ ;  /* 0x0000777108037816 */ /* 0x000fc400000000ff */
[C---:B------:R-:W-:Y:S02]  /*39e80*/  PRMT R4, R8.reuse, 0x7772, RZ ;  /* 0x0000777208047816 */ /* 0x040fe400000000ff */
[----:B------:R-:W-:Y:S02]  /*39e90*/  PRMT R8, R8, 0x7773, RZ ;  /* 0x0000777308087816 */ /* 0x000fe400000000ff */
[C---:B------:R-:W-:Y:S02]  /*39ea0*/  LOP3.LUT P1, RZ, R2.reuse, 0x100000, RZ, 0xc0, !PT ;  /* 0x0010000002ff7812 */ /* 0x040fe4000782c0ff */
[C---:B------:R-:W-:Y:S01]  /*39eb0*/  LOP3.LUT P2, RZ, R2.reuse, 0x80000, RZ, 0xc0, !PT ;  /* 0x0008000002ff7812 */ /* 0x040fe2000784c0ff */
[----:B0-----:R-:W2:Y:S01]  /*39ec0*/  LDL.LU.64 R166, [R1+0xd0] ;  /* 0x0000d00001a67983 */ /* 0x001ea20000300a00 */
[C---:B------:R-:W-:Y:S02]  /*39ed0*/  LOP3.LUT P6, RZ, R2.reuse, 0x40000, RZ, 0xc0, !PT ;  /* 0x0004000002ff7812 */ /* 0x040fe400078cc0ff */
[----:B------:R-:W-:-:S02]  /*39ee0*/  LOP3.LUT P3, RZ, R2, 0x20000, RZ, 0xc0, !PT ;  /* 0x0002000002ff7812 */ /* 0x000fc4000786c0ff */
[----:B------:R-:W-:Y:S01]  /*39ef0*/  PRMT R0, R9, 0x7770, RZ ;  /* 0x0000777009007816 */ /* 0x000fe200000000ff */
[----:B---3--:R0:W-:Y:S01]  /*39f00*/  @P5 STG.E.U8 desc[UR20][R164.64], R3 ;  /* 0x00000003a4005986 */ /* 0x0081e2000c101114 */
[----:B------:R-:W-:Y:S01]  /*39f10*/  ISETP.LT.AND P5, PT, R5, UR4, !P4 ;  /* 0x0000000405007c0c */ /* 0x000fe2000e7a1270 */
[----:B------:R-:W-:Y:S02]  /*39f20*/  ULDC UR4, c[0x0][0x228] ;  /* 0x00008a0000047ab9 */ /* 0x000fe40000000800 */
[----:B0-----:R-:W3:Y:S10]  /*39f30*/  LDL.LU.64 R164, [R1+0xc8] ;  /* 0x0000c80001a47983 */ /* 0x001ef40000300a00 */
[----:B----4-:R0:W-:Y:S01]  /*39f40*/  @P5 STG.E.U8 desc[UR20][R170.64], R4 ;  /* 0x00000004aa005986 */ /* 0x0101e2000c101114 */
[----:B------:R-:W-:Y:S01]  /*39f50*/  ISETP.LT.AND P5, PT, R6, UR4, !P4 ;  /* 0x0000000406007c0c */ /* 0x000fe2000e7a1270 */
[----:B------:R-:W-:Y:S01]  /*39f60*/  ULDC UR4, c[0x0][0x228] ;  /* 0x00008a0000047ab9 */ /* 0x000fe20000000800 */
[----:B------:R-:W-:-:S02]  /*39f70*/  LOP3.LUT P4, RZ, R2, 0x10000, RZ, 0xc0, !PT ;  /* 0x0001000002ff7812 */ /* 0x000fc4000788c0ff */
[----:B------:R-:W-:Y:S01]  /*39f80*/  PRMT R2, R9, 0x7771, RZ ;  /* 0x0000777109027816 */ /* 0x000fe200000000ff */
[----:B0-----:R-:W4:Y:S08]  /*39f90*/  LDL.LU.64 R170, [R1+0xc0] ;  /* 0x0000c00001aa7983 */ /* 0x001f300000300a00 */
[----:B------:R0:W-:Y:S01]  /*39fa0*/  @P5 STG.E.U8 desc[UR20][R168.64], R8 ;  /* 0x00000008a8005986 */ /* 0x0001e2000c101114 */
[----:B------:R-:W-:Y:S01]  /*39fb0*/  ISETP.LT.AND P5, PT, R5, UR4, !P0 ;  /* 0x0000000405007c0c */ /* 0x000fe2000c7a1270 */
[----:B------:R-:W-:-:S02]  /*39fc0*/  ULDC UR4, c[0x0][0x228] ;  /* 0x00008a0000047ab9 */ /* 0x000fc40000000800 */
[C---:B------:R-:W-:Y:S01]  /*39fd0*/  ISETP.LT.AND P0, PT, R6.reuse, UR4, !P0 ;  /* 0x0000000406007c0c */ /* 0x040fe2000c701270 */
[----:B------:R-:W-:Y:S01]  /*39fe0*/  ULDC UR4, c[0x0][0x228] ;  /* 0x00008a0000047ab9 */ /* 0x000fe20000000800 */
[----:B0-----:R-:W4:Y:S08]  /*39ff0*/  LDL.LU.64 R168, [R1+0xb8] ;  /* 0x0000b80001a87983 */ /* 0x001f300000300a00 */
[----:B------:R0:W-:Y:S04]  /*3a000*/  @P5 STG.E.U8 desc[UR20][R52.64], R0 ;  /* 0x0000000034005986 */ /* 0x0001e8000c101114 */
[----:B0-----:R-:W4:Y:S04]  /*3a010*/  LDL.LU.64 R52, [R1+0xb0] ;  /* 0x0000b00001347983 */ /* 0x001f280000300a00 */
[----:B--2---:R0:W-:Y:S04]  /*3a020*/  @P0 STG.E.U8 desc[UR20][R54.64], R2 ;  /* 0x0000000236000986 */ /* 0x0041e8000c101114 */
[----:B0-----:R-:W2:Y:S01]  /*3a030*/  LDL.LU.64 R54, [R1+0xa8] ;  /* 0x0000a80001367983 */ /* 0x001ea20000300a00 */
[C---:B------:R-:W-:Y:S01]  /*3a040*/  ISETP.LT.AND P5, PT, R5.reuse, UR4, !P1 ;  /* 0x0000000405007c0c */ /* 0x040fe2000cfa1270 */
[----:B------:R-:W-:Y:S01]  /*3a050*/  ULDC UR4, c[0x0][0x228] ;  /* 0x00008a0000047ab9 */ /* 0x000fe20000000800 */
[----:B------:R-:W-:Y:S01]  /*3a060*/  ISETP.LT.AND P1, PT, R6, UR5, !P1 ;  /* 0x0000000506007c0c */ /* 0x000fe2000cf21270 */
[----:B------:R-:W-:Y:S01]  /*3a070*/  ULDC UR5, c[0x0][0x228] ;  /* 0x00008a0000057ab9 */ /* 0x000fe20000000800 */
[----:B------:R-:W-:Y:S01]  /*3a080*/  ISETP.LT.AND P0, PT, R5, UR4, !P2 ;  /* 0x0000000405007c0c */ /* 0x000fe2000d701270 */
[----:B------:R-:W-:Y:S01]  /*3a090*/  ULDC UR4, c[0x0][0x228] ;  /* 0x00008a0000047ab9 */ /* 0x000fe20000000800 */
[----:B------:R-:W-:-:S02]  /*3a0a0*/  PRMT R3, R9, 0x7772, RZ ;  /* 0x0000777209037816 */ /* 0x000fc400000000ff */
[----:B------:R-:W-:Y:S02]  /*3a0b0*/  PRMT R9, R9, 0x7773, RZ ;  /* 0x0000777309097816 */ /* 0x000fe400000000ff */
[----:B------:R-:W-:-:S03]  /*3a0c0*/  PRMT R0, R10, 0x7770, RZ ;  /* 0x000077700a007816 */ /* 0x000fc600000000ff */
[----:B------:R-:W-:Y:S01]  /*3a0d0*/  @P5 STG.E.U8 desc[UR20][R156.64], R3 ;  /* 0x000000039c005986 */ /* 0x000fe2000c101114 */
[C---:B------:R-:W-:Y:S01]  /*3a0e0*/  ISETP.LT.AND P5, PT, R5.reuse, UR4, !P3 ;  /* 0x0000000405007c0c */ /* 0x040fe2000dfa1270 */
[----:B------:R-:W-:Y:S02]  /*3a0f0*/  ULDC UR4, c[0x0][0x228] ;  /* 0x00008a0000047ab9 */ /* 0x000fe40000000800 */
[C---:B------:R-:W-:Y:S01]  /*3a100*/  ISETP.LT.AND P2, PT, R6.reuse, UR4, !P2 ;  /* 0x0000000406007c0c */ /* 0x040fe2000d741270 */
[----:B------:R-:W-:Y:S01]  /*3a110*/  @P1 STG.E.U8 desc[UR20][R162.64], R9 ;  /* 0x00000009a2001986 */ /* 0x000fe2000c101114 */
[----:B------:R-:W-:Y:S01]  /*3a120*/  ULDC UR4, c[0x0][0x228] ;  /* 0x00008a0000047ab9 */ /* 0x000fe20000000800 */
[----:B------:R-:W-:Y:S01]  /*3a130*/  ISETP.LT.AND P1, PT, R5, UR5, !P4 ;  /* 0x0000000505007c0c */ /* 0x000fe2000e721270 */
[----:B------:R-:W-:Y:S01]  /*3a140*/  ULDC UR5, c[0x0][0x228] ;  /* 0x00008a0000057ab9 */ /* 0x000fe20000000800 */
[----:B------:R0:W-:Y:S01]  /*3a150*/  @P0 STG.E.U8 desc[UR20][R160.64], R0 ;  /* 0x00000000a0000986 */ /* 0x0001e2000c101114 */
[----:B------:R-:W-:-:S02]  /*3a160*/  ISETP.LT.AND P3, PT, R6, UR4, !P3 ;  /* 0x0000000406007c0c */ /* 0x000fc4000df61270 */
[----:B------:R-:W-:Y:S01]  /*3a170*/  ISETP.LT.AND P0, PT, R5, UR6, !P6 ;  /* 0x0000000605007c0c */ /* 0x000fe2000f701270 */
[----:B------:R-:W-:Y:S01]  /*3a180*/  ULDC UR6, c[0x0][0x228] ;  /* 0x00008a0000067ab9 */ /* 0x000fe20000000800 */
[C---:B------:R-:W-:Y:S02]  /*3a190*/  ISETP.LT.AND P4, PT, R6.reuse, UR5, !P4 ;  /* 0x0000000506007c0c */ /* 0x040fe4000e781270 */
[----:B------:R-:W-:Y:S02]  /*3a1a0*/  ISETP.LT.AND P6, PT, R6, UR6, !P6 ;  /* 0x0000000606007c0c */ /* 0x000fe4000f7c1270 */
[C---:B------:R-:W-:Y:S02]  /*3a1b0*/  PRMT R2, R10.reuse, 0x7772, RZ ;  /* 0x000077720a027816 */ /* 0x040fe400000000ff */
[C---:B0-----:R-:W-:Y:S02]  /*3a1c0*/  PRMT R0, R10.reuse, 0x7771, RZ ;  /* 0x000077710a007816 */ /* 0x041fe400000000ff */
[----:B------:R-:W-:-:S02]  /*3a1d0*/  PRMT R10, R10, 0x7773, RZ ;  /* 0x000077730a0a7816 */ /* 0x000fc400000000ff */
[C---:B------:R-:W-:Y:S01]  /*3a1e0*/  PRMT R3, R11.reuse, 0x7770, RZ ;  /* 0x000077700b037816 */ /* 0x040fe200000000ff */
[----:B------:R0:W-:Y:S01]  /*3a1f0*/  @P2 STG.E.U8 desc[UR20][R166.64], R0 ;  /* 0x00000000a6002986 */ /* 0x0001e2000c101114 */
[C---:B------:R-:W-:Y:S02]  /*3a200*/  PRMT R4, R11.reuse, 0x7771, RZ ;  /* 0x000077710b047816 */ /* 0x040fe400000000ff */
[C---:B------:R-:W-:Y:S02]  /*3a210*/  PRMT R5, R11.reuse, 0x7772, RZ ;  /* 0x000077720b057816 */ /* 0x040fe400000000ff */
[----:B------:R-:W-:Y:S01]  /*3a220*/  PRMT R11, R11, 0x7773, RZ ;  /* 0x000077730b0b7816 */ /* 0x000fe200000000ff */
[----:B---3--:R0:W-:Y:S04]  /*3a230*/  @P5 STG.E.U8 desc[UR20][R164.64], R2 ;  /* 0x00000002a4005986 */ /* 0x0081e8000c101114 */
[----:B----4-:R0:W-:Y:S04]  /*3a240*/  @P3 STG.E.U8 desc[UR20][R170.64], R10 ;  /* 0x0000000aaa003986 */ /* 0x0101e8000c101114 */
[----:B------:R0:W-:Y:S04]  /*3a250*/  @P1 STG.E.U8 desc[UR20][R168.64], R3 ;  /* 0x00000003a8001986 */ /* 0x0001e8000c101114 */
[----:B------:R0:W-:Y:S04]  /*3a260*/  @P4 STG.E.U8 desc[UR20][R52.64], R4 ;  /* 0x0000000434004986 */ /* 0x0001e8000c101114 */
[----:B--2---:R0:W-:Y:S01]  /*3a270*/  @P0 STG.E.U8 desc[UR20][R54.64], R5 ;  /* 0x0000000536000986 */ /* 0x0041e2000c101114 */
[----:B------:R-:W-:Y:S05]  /*3a280*/  @!P6 EXIT ;  /* 0x000000000000e94d */ /* 0x000fea0003800000 */
[----:B0-----:R-:W2:Y:S04]  /*3a290*/  LDL.LU.64 R54, [R1+0xa0] ;  /* 0x0000a00001367983 */ /* 0x001ea80000300a00 */
[----:B--2---:R-:W-:Y:S01]  /*3a2a0*/  STG.E.U8 desc[UR20][R54.64], R11 ;  /* 0x0000000b36007986 */ /* 0x004fe2000c101114 */
[----:B------:R-:W-:Y:S05]  /*3a2b0*/  EXIT ;  /* 0x000000000000794d */ /* 0x000fea0003800000 */
.L_x_2:
[----:B------:R-:W-:-:S00]  /*3a2c0*/  BRA `(.L_x_2) ;  /* 0xfffffffc00fc7947 */ /* 0x000fc0000383ffff */
[----:B------:R-:W-:-:S00]  /*3a2d0*/  NOP ;  /* 0x0000000000007918 */ /* 0x000fc00000000000 */
        /* <DEDUP_REMOVED lines=10> */
.L_x_3:


//--------------------- .nv.shared.matmul_kernel  --------------------------
	.section	.nv.shared.matmul_kernel,"aw",@nobits
	.sectionflags	@""
	.align	16
	.zero		1024


//--------------------- .nv.shared.reserved.0     --------------------------
	.section	.nv.shared.reserved.0,"aw",@nobits
	.weak		__nv_reservedSMEM_offset_0_alias
	.size		__nv_reservedSMEM_offset_0_alias, 0, 0
	.other		__nv_reservedSMEM_offset_0_alias,@"STO_CUDA_RESERVED_SHARED STV_DEFAULT"
__nv_reservedSMEM_offset_0_alias:
	.zero		0


//--------------------- .nv.constant0.matmul_kernel --------------------------
	.section	.nv.constant0.matmul_kernel,"a",@progbits
	.sectionflags	@""
	.align	4
.nv.constant0.matmul_kernel:
	.zero		608


//--------------------- SYMBOLS --------------------------

	.type		.nv.reservedSmem.offset0,@object
	.size		.nv.reservedSmem.offset0,0x4
